//
// Generated by NVIDIA NVVM Compiler
//
// Compiler Build ID: CL-36424714
// Cuda compilation tools, release 13.0, V13.0.88
// Based on NVVM 20.0.0
//

.version 9.0
.target sm_100
.address_size 64

	// .globl	_Z12computeFlagsPhPiii
// _ZZ13checkIfSortedPhPiiE13localIsSorted has been demoted
// _ZZ27medianFilterRadixSortKernelILi16ELi16ELi3EEvPhS0_iiE9sharedMem has been demoted
// _ZZ27medianFilterRadixSortKernelILi16ELi16ELi5EEvPhS0_iiE9sharedMem has been demoted
// _ZZ27medianFilterRadixSortKernelILi16ELi16ELi7EEvPhS0_iiE9sharedMem has been demoted
// _ZZ27medianFilterRadixSortKernelILi16ELi16ELi9EEvPhS0_iiE9sharedMem has been demoted
// _ZZ27medianFilterRadixSortKernelILi16ELi16ELi11EEvPhS0_iiE9sharedMem has been demoted

.visible .entry _Z12computeFlagsPhPiii(
	.param .u64 .ptr .align 1 _Z12computeFlagsPhPiii_param_0,
	.param .u64 .ptr .align 1 _Z12computeFlagsPhPiii_param_1,
	.param .u32 _Z12computeFlagsPhPiii_param_2,
	.param .u32 _Z12computeFlagsPhPiii_param_3
)
{
	.reg .pred 	%p<2>;
	.reg .b32 	%r<11>;
	.reg .b64 	%rd<9>;

	ld.param.u64 	%rd1, [_Z12computeFlagsPhPiii_param_0];
	ld.param.u64 	%rd2, [_Z12computeFlagsPhPiii_param_1];
	ld.param.u32 	%r3, [_Z12computeFlagsPhPiii_param_2];
	ld.param.u32 	%r2, [_Z12computeFlagsPhPiii_param_3];
	mov.u32 	%r4, %ctaid.x;
	mov.u32 	%r5, %ntid.x;
	mov.u32 	%r6, %tid.x;
	mad.lo.s32 	%r1, %r4, %r5, %r6;
	setp.ge.s32 	%p1, %r1, %r3;
	@%p1 bra 	$L__BB0_2;
	cvta.to.global.u64 	%rd3, %rd1;
	cvta.to.global.u64 	%rd4, %rd2;
	cvt.s64.s32 	%rd5, %r1;
	add.s64 	%rd6, %rd3, %rd5;
	ld.global.u8 	%r7, [%rd6];
	shr.u32 	%r8, %r7, %r2;
	not.b32 	%r9, %r8;
	and.b32  	%r10, %r9, 1;
	mul.wide.s32 	%rd7, %r1, 4;
	add.s64 	%rd8, %rd4, %rd7;
	st.global.u32 	[%rd8], %r10;
$L__BB0_2:
	ret;

}
	// .globl	_Z13radixSortStepPhS_Piii
.visible .entry _Z13radixSortStepPhS_Piii(
	.param .u64 .ptr .align 1 _Z13radixSortStepPhS_Piii_param_0,
	.param .u64 .ptr .align 1 _Z13radixSortStepPhS_Piii_param_1,
	.param .u64 .ptr .align 1 _Z13radixSortStepPhS_Piii_param_2,
	.param .u32 _Z13radixSortStepPhS_Piii_param_3,
	.param .u32 _Z13radixSortStepPhS_Piii_param_4
)
{
	.reg .pred 	%p<3>;
	.reg .b16 	%rs<2>;
	.reg .b32 	%r<18>;
	.reg .b64 	%rd<17>;

	ld.param.u64 	%rd2, [_Z13radixSortStepPhS_Piii_param_0];
	ld.param.u64 	%rd3, [_Z13radixSortStepPhS_Piii_param_1];
	ld.param.u64 	%rd4, [_Z13radixSortStepPhS_Piii_param_2];
	ld.param.u32 	%r5, [_Z13radixSortStepPhS_Piii_param_3];
	ld.param.u32 	%r6, [_Z13radixSortStepPhS_Piii_param_4];
	cvta.to.global.u64 	%rd1, %rd4;
	mov.u32 	%r7, %ctaid.x;
	mov.u32 	%r8, %ntid.x;
	mov.u32 	%r9, %tid.x;
	mad.lo.s32 	%r1, %r7, %r8, %r9;
	setp.ge.s32 	%p1, %r1, %r5;
	@%p1 bra 	$L__BB1_5;
	cvta.to.global.u64 	%rd5, %rd2;
	cvt.s64.s32 	%rd6, %r1;
	add.s64 	%rd7, %rd5, %rd6;
	ld.global.u8 	%rs1, [%rd7];
	cvt.u32.u16 	%r10, %rs1;
	and.b32  	%r11, %r10, 255;
	shr.u32 	%r12, %r11, %r6;
	and.b32  	%r13, %r12, 1;
	setp.eq.b32 	%p2, %r13, 1;
	@%p2 bra 	$L__BB1_3;
	mul.wide.s32 	%rd12, %r1, 4;
	add.s64 	%rd13, %rd1, %rd12;
	ld.global.u32 	%r17, [%rd13];
	bra.uni 	$L__BB1_4;
$L__BB1_3:
	mul.wide.s32 	%rd8, %r1, 4;
	add.s64 	%rd9, %rd1, %rd8;
	ld.global.u32 	%r14, [%rd9];
	sub.s32 	%r15, %r1, %r14;
	mul.wide.s32 	%rd10, %r5, 4;
	add.s64 	%rd11, %rd1, %rd10;
	ld.global.u32 	%r16, [%rd11+-4];
	add.s32 	%r17, %r15, %r16;
$L__BB1_4:
	cvt.s64.s32 	%rd14, %r17;
	cvta.to.global.u64 	%rd15, %rd3;
	add.s64 	%rd16, %rd15, %rd14;
	st.global.u8 	[%rd16], %rs1;
$L__BB1_5:
	ret;

}
	// .globl	_Z13checkIfSortedPhPii
.visible .entry _Z13checkIfSortedPhPii(
	.param .u64 .ptr .align 1 _Z13checkIfSortedPhPii_param_0,
	.param .u64 .ptr .align 1 _Z13checkIfSortedPhPii_param_1,
	.param .u32 _Z13checkIfSortedPhPii_param_2
)
{
	.reg .pred 	%p<5>;
	.reg .b16 	%rs<3>;
	.reg .b32 	%r<11>;
	.reg .b64 	%rd<7>;
	// demoted variable
	.shared .align 4 .u32 _ZZ13checkIfSortedPhPiiE13localIsSorted;
	ld.param.u64 	%rd1, [_Z13checkIfSortedPhPii_param_0];
	ld.param.u64 	%rd2, [_Z13checkIfSortedPhPii_param_1];
	ld.param.u32 	%r3, [_Z13checkIfSortedPhPii_param_2];
	mov.u32 	%r1, %tid.x;
	setp.ne.s32 	%p1, %r1, 0;
	@%p1 bra 	$L__BB2_2;
	mov.b32 	%r4, 1;
	st.shared.u32 	[_ZZ13checkIfSortedPhPiiE13localIsSorted], %r4;
$L__BB2_2:
	bar.sync 	0;
	mov.u32 	%r5, %ctaid.x;
	mov.u32 	%r6, %ntid.x;
	mad.lo.s32 	%r2, %r5, %r6, %r1;
	add.s32 	%r7, %r3, -1;
	setp.ge.s32 	%p2, %r2, %r7;
	@%p2 bra 	$L__BB2_5;
	cvt.s64.s32 	%rd3, %r2;
	cvta.to.global.u64 	%rd4, %rd1;
	add.s64 	%rd5, %rd4, %rd3;
	ld.global.u8 	%rs1, [%rd5];
	ld.global.u8 	%rs2, [%rd5+1];
	setp.le.u16 	%p3, %rs1, %rs2;
	@%p3 bra 	$L__BB2_5;
	atom.shared.exch.b32 	%r8, [_ZZ13checkIfSortedPhPiiE13localIsSorted], 0;
$L__BB2_5:
	setp.ne.s32 	%p4, %r1, 0;
	bar.sync 	0;
	@%p4 bra 	$L__BB2_7;
	ld.shared.u32 	%r9, [_ZZ13checkIfSortedPhPiiE13localIsSorted];
	cvta.to.global.u64 	%rd6, %rd2;
	atom.global.and.b32 	%r10, [%rd6], %r9;
$L__BB2_7:
	ret;

}
	// .globl	_Z27medianFilterRadixSortKernelILi16ELi16ELi3EEvPhS0_ii
.visible .entry _Z27medianFilterRadixSortKernelILi16ELi16ELi3EEvPhS0_ii(
	.param .u64 .ptr .align 1 _Z27medianFilterRadixSortKernelILi16ELi16ELi3EEvPhS0_ii_param_0,
	.param .u64 .ptr .align 1 _Z27medianFilterRadixSortKernelILi16ELi16ELi3EEvPhS0_ii_param_1,
	.param .u32 _Z27medianFilterRadixSortKernelILi16ELi16ELi3EEvPhS0_ii_param_2,
	.param .u32 _Z27medianFilterRadixSortKernelILi16ELi16ELi3EEvPhS0_ii_param_3
)
{
	.local .align 1 .b8 	__local_depot3[18];
	.reg .b64 	%SP;
	.reg .b64 	%SPL;
	.reg .pred 	%p<169>;
	.reg .b16 	%rs<483>;
	.reg .b32 	%r<281>;
	.reg .b64 	%rd<178>;
	// demoted variable
	.shared .align 1 .b8 _ZZ27medianFilterRadixSortKernelILi16ELi16ELi3EEvPhS0_iiE9sharedMem[324];
	mov.u64 	%SPL, __local_depot3;
	ld.param.u64 	%rd6, [_Z27medianFilterRadixSortKernelILi16ELi16ELi3EEvPhS0_ii_param_0];
	ld.param.u32 	%r18, [_Z27medianFilterRadixSortKernelILi16ELi16ELi3EEvPhS0_ii_param_3];
	add.u64 	%rd1, %SPL, 0;
	add.u64 	%rd2, %SPL, 9;
	mov.u32 	%r1, %tid.x;
	mov.u32 	%r277, %tid.y;
	mov.u32 	%r19, %ctaid.x;
	shl.b32 	%r20, %r19, 4;
	mov.u32 	%r21, %ctaid.y;
	shl.b32 	%r3, %r21, 4;
	add.s32 	%r4, %r20, %r1;
	add.s32 	%r5, %r3, %r277;
	setp.gt.u32 	%p2, %r277, 17;
	@%p2 bra 	$L__BB3_9;
	add.s32 	%r6, %r4, -1;
	cvta.to.global.u64 	%rd3, %rd6;
$L__BB3_2:
	setp.gt.u32 	%p3, %r1, 17;
	@%p3 bra 	$L__BB3_8;
	ld.param.u32 	%r273, [_Z27medianFilterRadixSortKernelILi16ELi16ELi3EEvPhS0_ii_param_2];
	add.s32 	%r22, %r277, %r3;
	add.s32 	%r23, %r22, -1;
	setp.ne.s32 	%p4, %r22, 0;
	setp.le.s32 	%p5, %r22, %r18;
	and.pred  	%p1, %p4, %p5;
	mov.u32 	%r24, _ZZ27medianFilterRadixSortKernelILi16ELi16ELi3EEvPhS0_iiE9sharedMem;
	mad.lo.s32 	%r8, %r277, 18, %r24;
	mad.lo.s32 	%r279, %r23, %r273, %r6;
	mov.u32 	%r278, %r4;
	mov.u32 	%r280, %r1;
$L__BB3_4:
	ld.param.u32 	%r274, [_Z27medianFilterRadixSortKernelILi16ELi16ELi3EEvPhS0_ii_param_2];
	setp.gt.s32 	%p6, %r278, 0;
	setp.le.s32 	%p7, %r278, %r274;
	and.pred  	%p8, %p6, %p7;
	and.pred  	%p9, %p8, %p1;
	not.pred 	%p10, %p9;
	@%p10 bra 	$L__BB3_6;
	cvt.s64.s32 	%rd10, %r279;
	add.s64 	%rd11, %rd3, %rd10;
	ld.global.u8 	%rs86, [%rd11];
	add.s32 	%r26, %r8, %r280;
	st.shared.u8 	[%r26], %rs86;
	bra.uni 	$L__BB3_7;
$L__BB3_6:
	add.s32 	%r25, %r8, %r280;
	mov.b16 	%rs85, 0;
	st.shared.u8 	[%r25], %rs85;
$L__BB3_7:
	add.s32 	%r13, %r280, 16;
	add.s32 	%r279, %r279, 16;
	add.s32 	%r278, %r278, 16;
	setp.lt.u32 	%p11, %r280, 2;
	mov.u32 	%r280, %r13;
	@%p11 bra 	$L__BB3_4;
$L__BB3_8:
	add.s32 	%r16, %r277, 16;
	setp.lt.u32 	%p12, %r277, 2;
	mov.u32 	%r277, %r16;
	@%p12 bra 	$L__BB3_2;
$L__BB3_9:
	ld.param.u32 	%r275, [_Z27medianFilterRadixSortKernelILi16ELi16ELi3EEvPhS0_ii_param_2];
	bar.sync 	0;
	setp.ge.s32 	%p13, %r4, %r275;
	setp.ge.s32 	%p14, %r5, %r18;
	or.pred  	%p15, %p13, %p14;
	@%p15 bra 	$L__BB3_68;
	mov.u32 	%r28, %tid.y;
	mov.u32 	%r29, _ZZ27medianFilterRadixSortKernelILi16ELi16ELi3EEvPhS0_iiE9sharedMem;
	mad.lo.s32 	%r30, %r28, 18, %r29;
	mov.u32 	%r31, %tid.x;
	add.s32 	%r32, %r30, %r31;
	ld.shared.u8 	%rs87, [%r32];
	st.local.u8 	[%rd1], %rs87;
	ld.shared.u8 	%rs88, [%r32+1];
	st.local.u8 	[%rd1+1], %rs88;
	ld.shared.u8 	%rs89, [%r32+2];
	st.local.u8 	[%rd1+2], %rs89;
	ld.shared.u8 	%rs90, [%r32+18];
	st.local.u8 	[%rd1+3], %rs90;
	ld.shared.u8 	%rs91, [%r32+19];
	st.local.u8 	[%rd1+4], %rs91;
	ld.shared.u8 	%rs92, [%r32+20];
	st.local.u8 	[%rd1+5], %rs92;
	ld.shared.u8 	%rs93, [%r32+36];
	st.local.u8 	[%rd1+6], %rs93;
	ld.shared.u8 	%rs94, [%r32+37];
	st.local.u8 	[%rd1+7], %rs94;
	ld.shared.u8 	%rs95, [%r32+38];
	st.local.u8 	[%rd1+8], %rs95;
	and.b16  	%rs96, %rs87, 1;
	xor.b16  	%rs97, %rs96, 1;
	cvt.u32.u16 	%r33, %rs97;
	and.b16  	%rs98, %rs88, 1;
	xor.b16  	%rs99, %rs98, 1;
	and.b16  	%rs100, %rs89, 1;
	xor.b16  	%rs101, %rs100, 1;
	and.b16  	%rs102, %rs90, 1;
	xor.b16  	%rs103, %rs102, 1;
	and.b16  	%rs104, %rs91, 1;
	xor.b16  	%rs105, %rs104, 1;
	and.b16  	%rs106, %rs92, 1;
	xor.b16  	%rs107, %rs106, 1;
	and.b16  	%rs108, %rs93, 1;
	xor.b16  	%rs109, %rs108, 1;
	cvt.u32.u16 	%r34, %rs109;
	and.b16  	%rs110, %rs94, 1;
	xor.b16  	%rs111, %rs110, 1;
	cvt.u32.u16 	%r35, %rs111;
	add.s16 	%rs112, %rs99, %rs97;
	cvt.u32.u16 	%r36, %rs112;
	add.s16 	%rs113, %rs101, %rs112;
	cvt.u32.u16 	%r37, %rs113;
	add.s16 	%rs114, %rs103, %rs113;
	cvt.u32.u16 	%r38, %rs114;
	add.s16 	%rs115, %rs105, %rs114;
	cvt.u32.u16 	%r39, %rs115;
	add.s16 	%rs116, %rs107, %rs115;
	cvt.u32.u16 	%r40, %rs116;
	and.b32  	%r41, %r40, 255;
	add.s32 	%r42, %r34, %r41;
	add.s32 	%r43, %r42, %r35;
	setp.eq.s16 	%p16, %rs96, 0;
	cvt.u64.u32 	%rd12, %r43;
	selp.b64 	%rd13, 0, %rd12, %p16;
	add.s64 	%rd14, %rd2, %rd13;
	st.local.u8 	[%rd14], %rs87;
	setp.eq.s16 	%p17, %rs98, 0;
	sub.s32 	%r44, %r43, %r33;
	add.s32 	%r45, %r44, 1;
	selp.b32 	%r46, %r33, %r45, %p17;
	cvt.u64.u32 	%rd15, %r46;
	add.s64 	%rd16, %rd2, %rd15;
	st.local.u8 	[%rd16], %rs88;
	setp.eq.s16 	%p18, %rs100, 0;
	sub.s32 	%r47, %r43, %r36;
	add.s32 	%r48, %r47, 2;
	selp.b32 	%r49, %r36, %r48, %p18;
	cvt.u64.u32 	%rd17, %r49;
	add.s64 	%rd18, %rd2, %rd17;
	st.local.u8 	[%rd18], %rs89;
	setp.eq.s16 	%p19, %rs102, 0;
	sub.s32 	%r50, %r43, %r37;
	add.s32 	%r51, %r50, 3;
	selp.b32 	%r52, %r37, %r51, %p19;
	cvt.u64.u32 	%rd19, %r52;
	add.s64 	%rd20, %rd2, %rd19;
	st.local.u8 	[%rd20], %rs90;
	setp.eq.s16 	%p20, %rs104, 0;
	sub.s32 	%r53, %r43, %r38;
	add.s32 	%r54, %r53, 4;
	selp.b32 	%r55, %r38, %r54, %p20;
	cvt.u64.u32 	%rd21, %r55;
	add.s64 	%rd22, %rd2, %rd21;
	st.local.u8 	[%rd22], %rs91;
	setp.eq.s16 	%p21, %rs106, 0;
	sub.s32 	%r56, %r43, %r39;
	add.s32 	%r57, %r56, 5;
	selp.b32 	%r58, %r39, %r57, %p21;
	cvt.u64.u32 	%rd23, %r58;
	add.s64 	%rd24, %rd2, %rd23;
	st.local.u8 	[%rd24], %rs92;
	setp.eq.s16 	%p22, %rs108, 0;
	add.s32 	%r59, %r35, %r34;
	add.s32 	%r60, %r59, 6;
	selp.b32 	%r61, %r41, %r60, %p22;
	cvt.u64.u32 	%rd25, %r61;
	add.s64 	%rd26, %rd2, %rd25;
	st.local.u8 	[%rd26], %rs93;
	setp.eq.s16 	%p23, %rs110, 0;
	cvt.u64.u32 	%rd27, %r42;
	selp.b64 	%rd28, %rd27, 7, %p23;
	add.s64 	%rd29, %rd2, %rd28;
	st.local.u8 	[%rd29], %rs94;
	and.b16  	%rs117, %rs95, 1;
	setp.eq.b16 	%p24, %rs117, 1;
	selp.b64 	%rd30, 8, %rd12, %p24;
	add.s64 	%rd31, %rd2, %rd30;
	st.local.u8 	[%rd31], %rs95;
	ld.local.u8 	%rs482, [%rd2];
	ld.local.u8 	%rs481, [%rd2+1];
	setp.le.u16 	%p25, %rs482, %rs481;
	@%p25 bra 	$L__BB3_12;
	ld.local.u8 	%rs480, [%rd2+2];
	bra.uni 	$L__BB3_18;
$L__BB3_12:
	ld.local.u8 	%rs480, [%rd2+2];
	setp.gt.u16 	%p26, %rs481, %rs480;
	@%p26 bra 	$L__BB3_18;
	ld.local.u8 	%rs5, [%rd2+3];
	setp.gt.u16 	%p27, %rs480, %rs5;
	@%p27 bra 	$L__BB3_18;
	ld.local.u8 	%rs6, [%rd2+4];
	setp.gt.u16 	%p28, %rs5, %rs6;
	@%p28 bra 	$L__BB3_18;
	ld.local.u8 	%rs7, [%rd2+5];
	setp.gt.u16 	%p29, %rs6, %rs7;
	@%p29 bra 	$L__BB3_18;
	ld.local.u8 	%rs8, [%rd2+6];
	setp.gt.u16 	%p30, %rs7, %rs8;
	@%p30 bra 	$L__BB3_18;
	ld.local.u8 	%rs118, [%rd2+7];
	setp.le.u16 	%p31, %rs8, %rs118;
	ld.local.u8 	%rs121, [%rd2+8];
	setp.le.u16 	%p32, %rs118, %rs121;
	and.pred  	%p33, %p31, %p32;
	mov.u64 	%rd176, %rd1;
	mov.u64 	%rd177, %rd2;
	@%p33 bra 	$L__BB3_67;
$L__BB3_18:
	shr.u16 	%rs124, %rs482, 1;
	not.b16 	%rs125, %rs124;
	and.b16  	%rs126, %rs125, 1;
	cvt.u32.u16 	%r62, %rs126;
	shr.u16 	%rs127, %rs481, 1;
	not.b16 	%rs128, %rs127;
	and.b16  	%rs129, %rs128, 1;
	shr.u16 	%rs130, %rs480, 1;
	not.b16 	%rs131, %rs130;
	and.b16  	%rs132, %rs131, 1;
	ld.local.u8 	%rs133, [%rd2+3];
	shr.u16 	%rs134, %rs133, 1;
	not.b16 	%rs135, %rs134;
	and.b16  	%rs136, %rs135, 1;
	ld.local.u8 	%rs137, [%rd2+4];
	shr.u16 	%rs138, %rs137, 1;
	not.b16 	%rs139, %rs138;
	and.b16  	%rs140, %rs139, 1;
	ld.local.u8 	%rs141, [%rd2+5];
	shr.u16 	%rs142, %rs141, 1;
	not.b16 	%rs143, %rs142;
	and.b16  	%rs144, %rs143, 1;
	ld.local.u8 	%rs145, [%rd2+6];
	shr.u16 	%rs146, %rs145, 1;
	not.b16 	%rs147, %rs146;
	and.b16  	%rs148, %rs147, 1;
	cvt.u32.u16 	%r63, %rs148;
	ld.local.u8 	%rs149, [%rd2+7];
	shr.u16 	%rs150, %rs149, 1;
	not.b16 	%rs151, %rs150;
	and.b16  	%rs152, %rs151, 1;
	cvt.u32.u16 	%r64, %rs152;
	add.s16 	%rs153, %rs129, %rs126;
	cvt.u32.u16 	%r65, %rs153;
	add.s16 	%rs154, %rs132, %rs153;
	cvt.u32.u16 	%r66, %rs154;
	add.s16 	%rs155, %rs136, %rs154;
	cvt.u32.u16 	%r67, %rs155;
	add.s16 	%rs156, %rs140, %rs155;
	cvt.u32.u16 	%r68, %rs156;
	add.s16 	%rs157, %rs144, %rs156;
	cvt.u32.u16 	%r69, %rs157;
	add.s32 	%r70, %r63, %r69;
	add.s32 	%r71, %r70, %r64;
	and.b16  	%rs158, %rs482, 2;
	setp.eq.s16 	%p34, %rs158, 0;
	cvt.u64.u32 	%rd32, %r71;
	selp.b64 	%rd33, 0, %rd32, %p34;
	add.s64 	%rd34, %rd1, %rd33;
	st.local.u8 	[%rd34], %rs482;
	and.b16  	%rs159, %rs481, 2;
	setp.eq.s16 	%p35, %rs159, 0;
	sub.s32 	%r72, %r71, %r62;
	add.s32 	%r73, %r72, 1;
	selp.b32 	%r74, %r62, %r73, %p35;
	cvt.u64.u32 	%rd35, %r74;
	add.s64 	%rd36, %rd1, %rd35;
	st.local.u8 	[%rd36], %rs481;
	and.b16  	%rs160, %rs480, 2;
	setp.eq.s16 	%p36, %rs160, 0;
	sub.s32 	%r75, %r71, %r65;
	add.s32 	%r76, %r75, 2;
	selp.b32 	%r77, %r65, %r76, %p36;
	cvt.u64.u32 	%rd37, %r77;
	add.s64 	%rd38, %rd1, %rd37;
	st.local.u8 	[%rd38], %rs480;
	and.b16  	%rs161, %rs133, 2;
	setp.eq.s16 	%p37, %rs161, 0;
	sub.s32 	%r78, %r71, %r66;
	add.s32 	%r79, %r78, 3;
	selp.b32 	%r80, %r66, %r79, %p37;
	cvt.u64.u32 	%rd39, %r80;
	add.s64 	%rd40, %rd1, %rd39;
	st.local.u8 	[%rd40], %rs133;
	and.b16  	%rs162, %rs137, 2;
	setp.eq.s16 	%p38, %rs162, 0;
	sub.s32 	%r81, %r71, %r67;
	add.s32 	%r82, %r81, 4;
	selp.b32 	%r83, %r67, %r82, %p38;
	cvt.u64.u32 	%rd41, %r83;
	add.s64 	%rd42, %rd1, %rd41;
	st.local.u8 	[%rd42], %rs137;
	and.b16  	%rs163, %rs141, 2;
	setp.eq.s16 	%p39, %rs163, 0;
	sub.s32 	%r84, %r71, %r68;
	add.s32 	%r85, %r84, 5;
	selp.b32 	%r86, %r68, %r85, %p39;
	cvt.u64.u32 	%rd43, %r86;
	add.s64 	%rd44, %rd1, %rd43;
	st.local.u8 	[%rd44], %rs141;
	and.b16  	%rs164, %rs145, 2;
	setp.eq.s16 	%p40, %rs164, 0;
	add.s32 	%r87, %r64, %r63;
	add.s32 	%r88, %r87, 6;
	selp.b32 	%r89, %r69, %r88, %p40;
	cvt.u64.u32 	%rd45, %r89;
	add.s64 	%rd46, %rd1, %rd45;
	st.local.u8 	[%rd46], %rs145;
	and.b16  	%rs165, %rs149, 2;
	setp.eq.s16 	%p41, %rs165, 0;
	cvt.u64.u32 	%rd47, %r70;
	selp.b64 	%rd48, %rd47, 7, %p41;
	add.s64 	%rd49, %rd1, %rd48;
	st.local.u8 	[%rd49], %rs149;
	ld.local.u8 	%rs166, [%rd2+8];
	and.b16  	%rs167, %rs166, 2;
	setp.eq.s16 	%p42, %rs167, 0;
	selp.b64 	%rd50, %rd32, 8, %p42;
	add.s64 	%rd51, %rd1, %rd50;
	st.local.u8 	[%rd51], %rs166;
	ld.local.u8 	%rs482, [%rd1];
	ld.local.u8 	%rs481, [%rd1+1];
	setp.le.u16 	%p43, %rs482, %rs481;
	ld.local.u8 	%rs480, [%rd1+2];
	@%p43 bra 	$L__BB3_20;
	ld.local.u8 	%rs469, [%rd1+3];
	ld.local.u8 	%rs468, [%rd1+4];
	bra.uni 	$L__BB3_25;
$L__BB3_20:
	setp.gt.u16 	%p44, %rs481, %rs480;
	ld.local.u8 	%rs469, [%rd1+3];
	setp.gt.u16 	%p45, %rs480, %rs469;
	or.pred  	%p46, %p44, %p45;
	ld.local.u8 	%rs468, [%rd1+4];
	@%p46 bra 	$L__BB3_25;
	setp.gt.u16 	%p47, %rs469, %rs468;
	@%p47 bra 	$L__BB3_25;
	ld.local.u8 	%rs17, [%rd1+5];
	setp.gt.u16 	%p48, %rs468, %rs17;
	@%p48 bra 	$L__BB3_25;
	ld.local.u8 	%rs18, [%rd1+6];
	setp.gt.u16 	%p49, %rs17, %rs18;
	@%p49 bra 	$L__BB3_25;
	ld.local.u8 	%rs174, [%rd1+7];
	setp.le.u16 	%p50, %rs18, %rs174;
	ld.local.u8 	%rs177, [%rd1+8];
	setp.le.u16 	%p51, %rs174, %rs177;
	and.pred  	%p52, %p50, %p51;
	mov.u64 	%rd176, %rd2;
	mov.u64 	%rd177, %rd1;
	@%p52 bra 	$L__BB3_67;
$L__BB3_25:
	shr.u16 	%rs180, %rs482, 2;
	not.b16 	%rs181, %rs180;
	and.b16  	%rs182, %rs181, 1;
	cvt.u32.u16 	%r90, %rs182;
	shr.u16 	%rs183, %rs481, 2;
	not.b16 	%rs184, %rs183;
	and.b16  	%rs185, %rs184, 1;
	shr.u16 	%rs186, %rs480, 2;
	not.b16 	%rs187, %rs186;
	and.b16  	%rs188, %rs187, 1;
	shr.u16 	%rs189, %rs469, 2;
	not.b16 	%rs190, %rs189;
	and.b16  	%rs191, %rs190, 1;
	shr.u16 	%rs192, %rs468, 2;
	not.b16 	%rs193, %rs192;
	and.b16  	%rs194, %rs193, 1;
	ld.local.u8 	%rs195, [%rd1+5];
	shr.u16 	%rs196, %rs195, 2;
	not.b16 	%rs197, %rs196;
	and.b16  	%rs198, %rs197, 1;
	ld.local.u8 	%rs199, [%rd1+6];
	shr.u16 	%rs200, %rs199, 2;
	not.b16 	%rs201, %rs200;
	and.b16  	%rs202, %rs201, 1;
	cvt.u32.u16 	%r91, %rs202;
	ld.local.u8 	%rs203, [%rd1+7];
	shr.u16 	%rs204, %rs203, 2;
	not.b16 	%rs205, %rs204;
	and.b16  	%rs206, %rs205, 1;
	cvt.u32.u16 	%r92, %rs206;
	add.s16 	%rs207, %rs185, %rs182;
	cvt.u32.u16 	%r93, %rs207;
	add.s16 	%rs208, %rs188, %rs207;
	cvt.u32.u16 	%r94, %rs208;
	add.s16 	%rs209, %rs191, %rs208;
	cvt.u32.u16 	%r95, %rs209;
	add.s16 	%rs210, %rs194, %rs209;
	cvt.u32.u16 	%r96, %rs210;
	add.s16 	%rs211, %rs198, %rs210;
	cvt.u32.u16 	%r97, %rs211;
	add.s32 	%r98, %r91, %r97;
	add.s32 	%r99, %r98, %r92;
	and.b16  	%rs212, %rs482, 4;
	setp.eq.s16 	%p53, %rs212, 0;
	cvt.u64.u32 	%rd52, %r99;
	selp.b64 	%rd53, 0, %rd52, %p53;
	add.s64 	%rd54, %rd2, %rd53;
	st.local.u8 	[%rd54], %rs482;
	and.b16  	%rs213, %rs481, 4;
	setp.eq.s16 	%p54, %rs213, 0;
	sub.s32 	%r100, %r99, %r90;
	add.s32 	%r101, %r100, 1;
	selp.b32 	%r102, %r90, %r101, %p54;
	cvt.u64.u32 	%rd55, %r102;
	add.s64 	%rd56, %rd2, %rd55;
	st.local.u8 	[%rd56], %rs481;
	and.b16  	%rs214, %rs480, 4;
	setp.eq.s16 	%p55, %rs214, 0;
	sub.s32 	%r103, %r99, %r93;
	add.s32 	%r104, %r103, 2;
	selp.b32 	%r105, %r93, %r104, %p55;
	cvt.u64.u32 	%rd57, %r105;
	add.s64 	%rd58, %rd2, %rd57;
	st.local.u8 	[%rd58], %rs480;
	and.b16  	%rs215, %rs469, 4;
	setp.eq.s16 	%p56, %rs215, 0;
	sub.s32 	%r106, %r99, %r94;
	add.s32 	%r107, %r106, 3;
	selp.b32 	%r108, %r94, %r107, %p56;
	cvt.u64.u32 	%rd59, %r108;
	add.s64 	%rd60, %rd2, %rd59;
	st.local.u8 	[%rd60], %rs469;
	and.b16  	%rs216, %rs468, 4;
	setp.eq.s16 	%p57, %rs216, 0;
	sub.s32 	%r109, %r99, %r95;
	add.s32 	%r110, %r109, 4;
	selp.b32 	%r111, %r95, %r110, %p57;
	cvt.u64.u32 	%rd61, %r111;
	add.s64 	%rd62, %rd2, %rd61;
	st.local.u8 	[%rd62], %rs468;
	and.b16  	%rs217, %rs195, 4;
	setp.eq.s16 	%p58, %rs217, 0;
	sub.s32 	%r112, %r99, %r96;
	add.s32 	%r113, %r112, 5;
	selp.b32 	%r114, %r96, %r113, %p58;
	cvt.u64.u32 	%rd63, %r114;
	add.s64 	%rd64, %rd2, %rd63;
	st.local.u8 	[%rd64], %rs195;
	and.b16  	%rs218, %rs199, 4;
	setp.eq.s16 	%p59, %rs218, 0;
	add.s32 	%r115, %r92, %r91;
	add.s32 	%r116, %r115, 6;
	selp.b32 	%r117, %r97, %r116, %p59;
	cvt.u64.u32 	%rd65, %r117;
	add.s64 	%rd66, %rd2, %rd65;
	st.local.u8 	[%rd66], %rs199;
	and.b16  	%rs219, %rs203, 4;
	setp.eq.s16 	%p60, %rs219, 0;
	cvt.u64.u32 	%rd67, %r98;
	selp.b64 	%rd68, %rd67, 7, %p60;
	add.s64 	%rd69, %rd2, %rd68;
	st.local.u8 	[%rd69], %rs203;
	ld.local.u8 	%rs220, [%rd1+8];
	and.b16  	%rs221, %rs220, 4;
	setp.eq.s16 	%p61, %rs221, 0;
	selp.b64 	%rd70, %rd52, 8, %p61;
	add.s64 	%rd71, %rd2, %rd70;
	st.local.u8 	[%rd71], %rs220;
	ld.local.u8 	%rs482, [%rd2];
	ld.local.u8 	%rs481, [%rd2+1];
	setp.le.u16 	%p62, %rs482, %rs481;
	ld.local.u8 	%rs480, [%rd2+2];
	@%p62 bra 	$L__BB3_27;
	ld.local.u8 	%rs471, [%rd2+3];
	ld.local.u8 	%rs470, [%rd2+4];
	bra.uni 	$L__BB3_32;
$L__BB3_27:
	setp.gt.u16 	%p63, %rs481, %rs480;
	ld.local.u8 	%rs471, [%rd2+3];
	setp.gt.u16 	%p64, %rs480, %rs471;
	or.pred  	%p65, %p63, %p64;
	ld.local.u8 	%rs470, [%rd2+4];
	@%p65 bra 	$L__BB3_32;
	setp.gt.u16 	%p66, %rs471, %rs470;
	@%p66 bra 	$L__BB3_32;
	ld.local.u8 	%rs28, [%rd2+5];
	setp.gt.u16 	%p67, %rs470, %rs28;
	@%p67 bra 	$L__BB3_32;
	ld.local.u8 	%rs29, [%rd2+6];
	setp.gt.u16 	%p68, %rs28, %rs29;
	@%p68 bra 	$L__BB3_32;
	ld.local.u8 	%rs228, [%rd2+7];
	setp.le.u16 	%p69, %rs29, %rs228;
	ld.local.u8 	%rs231, [%rd2+8];
	setp.le.u16 	%p70, %rs228, %rs231;
	and.pred  	%p71, %p69, %p70;
	mov.u64 	%rd176, %rd1;
	mov.u64 	%rd177, %rd2;
	@%p71 bra 	$L__BB3_67;
$L__BB3_32:
	shr.u16 	%rs234, %rs482, 3;
	not.b16 	%rs235, %rs234;
	and.b16  	%rs236, %rs235, 1;
	cvt.u32.u16 	%r118, %rs236;
	shr.u16 	%rs237, %rs481, 3;
	not.b16 	%rs238, %rs237;
	and.b16  	%rs239, %rs238, 1;
	shr.u16 	%rs240, %rs480, 3;
	not.b16 	%rs241, %rs240;
	and.b16  	%rs242, %rs241, 1;
	shr.u16 	%rs243, %rs471, 3;
	not.b16 	%rs244, %rs243;
	and.b16  	%rs245, %rs244, 1;
	shr.u16 	%rs246, %rs470, 3;
	not.b16 	%rs247, %rs246;
	and.b16  	%rs248, %rs247, 1;
	ld.local.u8 	%rs249, [%rd2+5];
	shr.u16 	%rs250, %rs249, 3;
	not.b16 	%rs251, %rs250;
	and.b16  	%rs252, %rs251, 1;
	ld.local.u8 	%rs253, [%rd2+6];
	shr.u16 	%rs254, %rs253, 3;
	not.b16 	%rs255, %rs254;
	and.b16  	%rs256, %rs255, 1;
	cvt.u32.u16 	%r119, %rs256;
	ld.local.u8 	%rs257, [%rd2+7];
	shr.u16 	%rs258, %rs257, 3;
	not.b16 	%rs259, %rs258;
	and.b16  	%rs260, %rs259, 1;
	cvt.u32.u16 	%r120, %rs260;
	add.s16 	%rs261, %rs239, %rs236;
	cvt.u32.u16 	%r121, %rs261;
	add.s16 	%rs262, %rs242, %rs261;
	cvt.u32.u16 	%r122, %rs262;
	add.s16 	%rs263, %rs245, %rs262;
	cvt.u32.u16 	%r123, %rs263;
	add.s16 	%rs264, %rs248, %rs263;
	cvt.u32.u16 	%r124, %rs264;
	add.s16 	%rs265, %rs252, %rs264;
	cvt.u32.u16 	%r125, %rs265;
	add.s32 	%r126, %r119, %r125;
	add.s32 	%r127, %r126, %r120;
	and.b16  	%rs266, %rs482, 8;
	setp.eq.s16 	%p72, %rs266, 0;
	cvt.u64.u32 	%rd72, %r127;
	selp.b64 	%rd73, 0, %rd72, %p72;
	add.s64 	%rd74, %rd1, %rd73;
	st.local.u8 	[%rd74], %rs482;
	and.b16  	%rs267, %rs481, 8;
	setp.eq.s16 	%p73, %rs267, 0;
	sub.s32 	%r128, %r127, %r118;
	add.s32 	%r129, %r128, 1;
	selp.b32 	%r130, %r118, %r129, %p73;
	cvt.u64.u32 	%rd75, %r130;
	add.s64 	%rd76, %rd1, %rd75;
	st.local.u8 	[%rd76], %rs481;
	and.b16  	%rs268, %rs480, 8;
	setp.eq.s16 	%p74, %rs268, 0;
	sub.s32 	%r131, %r127, %r121;
	add.s32 	%r132, %r131, 2;
	selp.b32 	%r133, %r121, %r132, %p74;
	cvt.u64.u32 	%rd77, %r133;
	add.s64 	%rd78, %rd1, %rd77;
	st.local.u8 	[%rd78], %rs480;
	and.b16  	%rs269, %rs471, 8;
	setp.eq.s16 	%p75, %rs269, 0;
	sub.s32 	%r134, %r127, %r122;
	add.s32 	%r135, %r134, 3;
	selp.b32 	%r136, %r122, %r135, %p75;
	cvt.u64.u32 	%rd79, %r136;
	add.s64 	%rd80, %rd1, %rd79;
	st.local.u8 	[%rd80], %rs471;
	and.b16  	%rs270, %rs470, 8;
	setp.eq.s16 	%p76, %rs270, 0;
	sub.s32 	%r137, %r127, %r123;
	add.s32 	%r138, %r137, 4;
	selp.b32 	%r139, %r123, %r138, %p76;
	cvt.u64.u32 	%rd81, %r139;
	add.s64 	%rd82, %rd1, %rd81;
	st.local.u8 	[%rd82], %rs470;
	and.b16  	%rs271, %rs249, 8;
	setp.eq.s16 	%p77, %rs271, 0;
	sub.s32 	%r140, %r127, %r124;
	add.s32 	%r141, %r140, 5;
	selp.b32 	%r142, %r124, %r141, %p77;
	cvt.u64.u32 	%rd83, %r142;
	add.s64 	%rd84, %rd1, %rd83;
	st.local.u8 	[%rd84], %rs249;
	and.b16  	%rs272, %rs253, 8;
	setp.eq.s16 	%p78, %rs272, 0;
	add.s32 	%r143, %r120, %r119;
	add.s32 	%r144, %r143, 6;
	selp.b32 	%r145, %r125, %r144, %p78;
	cvt.u64.u32 	%rd85, %r145;
	add.s64 	%rd86, %rd1, %rd85;
	st.local.u8 	[%rd86], %rs253;
	and.b16  	%rs273, %rs257, 8;
	setp.eq.s16 	%p79, %rs273, 0;
	cvt.u64.u32 	%rd87, %r126;
	selp.b64 	%rd88, %rd87, 7, %p79;
	add.s64 	%rd89, %rd1, %rd88;
	st.local.u8 	[%rd89], %rs257;
	ld.local.u8 	%rs274, [%rd2+8];
	and.b16  	%rs275, %rs274, 8;
	setp.eq.s16 	%p80, %rs275, 0;
	selp.b64 	%rd90, %rd72, 8, %p80;
	add.s64 	%rd91, %rd1, %rd90;
	st.local.u8 	[%rd91], %rs274;
	ld.local.u8 	%rs482, [%rd1];
	ld.local.u8 	%rs481, [%rd1+1];
	setp.le.u16 	%p81, %rs482, %rs481;
	ld.local.u8 	%rs480, [%rd1+2];
	@%p81 bra 	$L__BB3_34;
	ld.local.u8 	%rs473, [%rd1+3];
	ld.local.u8 	%rs472, [%rd1+4];
	bra.uni 	$L__BB3_39;
$L__BB3_34:
	setp.gt.u16 	%p82, %rs481, %rs480;
	ld.local.u8 	%rs473, [%rd1+3];
	setp.gt.u16 	%p83, %rs480, %rs473;
	or.pred  	%p84, %p82, %p83;
	ld.local.u8 	%rs472, [%rd1+4];
	@%p84 bra 	$L__BB3_39;
	setp.gt.u16 	%p85, %rs473, %rs472;
	@%p85 bra 	$L__BB3_39;
	ld.local.u8 	%rs39, [%rd1+5];
	setp.gt.u16 	%p86, %rs472, %rs39;
	@%p86 bra 	$L__BB3_39;
	ld.local.u8 	%rs40, [%rd1+6];
	setp.gt.u16 	%p87, %rs39, %rs40;
	@%p87 bra 	$L__BB3_39;
	ld.local.u8 	%rs282, [%rd1+7];
	setp.le.u16 	%p88, %rs40, %rs282;
	ld.local.u8 	%rs285, [%rd1+8];
	setp.le.u16 	%p89, %rs282, %rs285;
	and.pred  	%p90, %p88, %p89;
	mov.u64 	%rd176, %rd2;
	mov.u64 	%rd177, %rd1;
	@%p90 bra 	$L__BB3_67;
$L__BB3_39:
	shr.u16 	%rs288, %rs482, 4;
	not.b16 	%rs289, %rs288;
	and.b16  	%rs290, %rs289, 1;
	cvt.u32.u16 	%r146, %rs290;
	shr.u16 	%rs291, %rs481, 4;
	not.b16 	%rs292, %rs291;
	and.b16  	%rs293, %rs292, 1;
	shr.u16 	%rs294, %rs480, 4;
	not.b16 	%rs295, %rs294;
	and.b16  	%rs296, %rs295, 1;
	shr.u16 	%rs297, %rs473, 4;
	not.b16 	%rs298, %rs297;
	and.b16  	%rs299, %rs298, 1;
	shr.u16 	%rs300, %rs472, 4;
	not.b16 	%rs301, %rs300;
	and.b16  	%rs302, %rs301, 1;
	ld.local.u8 	%rs303, [%rd1+5];
	shr.u16 	%rs304, %rs303, 4;
	not.b16 	%rs305, %rs304;
	and.b16  	%rs306, %rs305, 1;
	ld.local.u8 	%rs307, [%rd1+6];
	shr.u16 	%rs308, %rs307, 4;
	not.b16 	%rs309, %rs308;
	and.b16  	%rs310, %rs309, 1;
	cvt.u32.u16 	%r147, %rs310;
	ld.local.u8 	%rs311, [%rd1+7];
	shr.u16 	%rs312, %rs311, 4;
	not.b16 	%rs313, %rs312;
	and.b16  	%rs314, %rs313, 1;
	cvt.u32.u16 	%r148, %rs314;
	add.s16 	%rs315, %rs293, %rs290;
	cvt.u32.u16 	%r149, %rs315;
	add.s16 	%rs316, %rs296, %rs315;
	cvt.u32.u16 	%r150, %rs316;
	add.s16 	%rs317, %rs299, %rs316;
	cvt.u32.u16 	%r151, %rs317;
	add.s16 	%rs318, %rs302, %rs317;
	cvt.u32.u16 	%r152, %rs318;
	add.s16 	%rs319, %rs306, %rs318;
	cvt.u32.u16 	%r153, %rs319;
	add.s32 	%r154, %r147, %r153;
	add.s32 	%r155, %r154, %r148;
	and.b16  	%rs320, %rs482, 16;
	setp.eq.s16 	%p91, %rs320, 0;
	cvt.u64.u32 	%rd92, %r155;
	selp.b64 	%rd93, 0, %rd92, %p91;
	add.s64 	%rd94, %rd2, %rd93;
	st.local.u8 	[%rd94], %rs482;
	and.b16  	%rs321, %rs481, 16;
	setp.eq.s16 	%p92, %rs321, 0;
	sub.s32 	%r156, %r155, %r146;
	add.s32 	%r157, %r156, 1;
	selp.b32 	%r158, %r146, %r157, %p92;
	cvt.u64.u32 	%rd95, %r158;
	add.s64 	%rd96, %rd2, %rd95;
	st.local.u8 	[%rd96], %rs481;
	and.b16  	%rs322, %rs480, 16;
	setp.eq.s16 	%p93, %rs322, 0;
	sub.s32 	%r159, %r155, %r149;
	add.s32 	%r160, %r159, 2;
	selp.b32 	%r161, %r149, %r160, %p93;
	cvt.u64.u32 	%rd97, %r161;
	add.s64 	%rd98, %rd2, %rd97;
	st.local.u8 	[%rd98], %rs480;
	and.b16  	%rs323, %rs473, 16;
	setp.eq.s16 	%p94, %rs323, 0;
	sub.s32 	%r162, %r155, %r150;
	add.s32 	%r163, %r162, 3;
	selp.b32 	%r164, %r150, %r163, %p94;
	cvt.u64.u32 	%rd99, %r164;
	add.s64 	%rd100, %rd2, %rd99;
	st.local.u8 	[%rd100], %rs473;
	and.b16  	%rs324, %rs472, 16;
	setp.eq.s16 	%p95, %rs324, 0;
	sub.s32 	%r165, %r155, %r151;
	add.s32 	%r166, %r165, 4;
	selp.b32 	%r167, %r151, %r166, %p95;
	cvt.u64.u32 	%rd101, %r167;
	add.s64 	%rd102, %rd2, %rd101;
	st.local.u8 	[%rd102], %rs472;
	and.b16  	%rs325, %rs303, 16;
	setp.eq.s16 	%p96, %rs325, 0;
	sub.s32 	%r168, %r155, %r152;
	add.s32 	%r169, %r168, 5;
	selp.b32 	%r170, %r152, %r169, %p96;
	cvt.u64.u32 	%rd103, %r170;
	add.s64 	%rd104, %rd2, %rd103;
	st.local.u8 	[%rd104], %rs303;
	and.b16  	%rs326, %rs307, 16;
	setp.eq.s16 	%p97, %rs326, 0;
	add.s32 	%r171, %r148, %r147;
	add.s32 	%r172, %r171, 6;
	selp.b32 	%r173, %r153, %r172, %p97;
	cvt.u64.u32 	%rd105, %r173;
	add.s64 	%rd106, %rd2, %rd105;
	st.local.u8 	[%rd106], %rs307;
	and.b16  	%rs327, %rs311, 16;
	setp.eq.s16 	%p98, %rs327, 0;
	cvt.u64.u32 	%rd107, %r154;
	selp.b64 	%rd108, %rd107, 7, %p98;
	add.s64 	%rd109, %rd2, %rd108;
	st.local.u8 	[%rd109], %rs311;
	ld.local.u8 	%rs328, [%rd1+8];
	and.b16  	%rs329, %rs328, 16;
	setp.eq.s16 	%p99, %rs329, 0;
	selp.b64 	%rd110, %rd92, 8, %p99;
	add.s64 	%rd111, %rd2, %rd110;
	st.local.u8 	[%rd111], %rs328;
	ld.local.u8 	%rs482, [%rd2];
	ld.local.u8 	%rs481, [%rd2+1];
	setp.le.u16 	%p100, %rs482, %rs481;
	ld.local.u8 	%rs480, [%rd2+2];
	@%p100 bra 	$L__BB3_41;
	ld.local.u8 	%rs475, [%rd2+3];
	ld.local.u8 	%rs474, [%rd2+4];
	bra.uni 	$L__BB3_46;
$L__BB3_41:
	setp.gt.u16 	%p101, %rs481, %rs480;
	ld.local.u8 	%rs475, [%rd2+3];
	setp.gt.u16 	%p102, %rs480, %rs475;
	or.pred  	%p103, %p101, %p102;
	ld.local.u8 	%rs474, [%rd2+4];
	@%p103 bra 	$L__BB3_46;
	setp.gt.u16 	%p104, %rs475, %rs474;
	@%p104 bra 	$L__BB3_46;
	ld.local.u8 	%rs50, [%rd2+5];
	setp.gt.u16 	%p105, %rs474, %rs50;
	@%p105 bra 	$L__BB3_46;
	ld.local.u8 	%rs51, [%rd2+6];
	setp.gt.u16 	%p106, %rs50, %rs51;
	@%p106 bra 	$L__BB3_46;
	ld.local.u8 	%rs336, [%rd2+7];
	setp.le.u16 	%p107, %rs51, %rs336;
	ld.local.u8 	%rs339, [%rd2+8];
	setp.le.u16 	%p108, %rs336, %rs339;
	and.pred  	%p109, %p107, %p108;
	mov.u64 	%rd176, %rd1;
	mov.u64 	%rd177, %rd2;
	@%p109 bra 	$L__BB3_67;
$L__BB3_46:
	shr.u16 	%rs342, %rs482, 5;
	not.b16 	%rs343, %rs342;
	and.b16  	%rs344, %rs343, 1;
	cvt.u32.u16 	%r174, %rs344;
	shr.u16 	%rs345, %rs481, 5;
	not.b16 	%rs346, %rs345;
	and.b16  	%rs347, %rs346, 1;
	shr.u16 	%rs348, %rs480, 5;
	not.b16 	%rs349, %rs348;
	and.b16  	%rs350, %rs349, 1;
	shr.u16 	%rs351, %rs475, 5;
	not.b16 	%rs352, %rs351;
	and.b16  	%rs353, %rs352, 1;
	shr.u16 	%rs354, %rs474, 5;
	not.b16 	%rs355, %rs354;
	and.b16  	%rs356, %rs355, 1;
	ld.local.u8 	%rs357, [%rd2+5];
	shr.u16 	%rs358, %rs357, 5;
	not.b16 	%rs359, %rs358;
	and.b16  	%rs360, %rs359, 1;
	ld.local.u8 	%rs361, [%rd2+6];
	shr.u16 	%rs362, %rs361, 5;
	not.b16 	%rs363, %rs362;
	and.b16  	%rs364, %rs363, 1;
	cvt.u32.u16 	%r175, %rs364;
	ld.local.u8 	%rs365, [%rd2+7];
	shr.u16 	%rs366, %rs365, 5;
	not.b16 	%rs367, %rs366;
	and.b16  	%rs368, %rs367, 1;
	cvt.u32.u16 	%r176, %rs368;
	add.s16 	%rs369, %rs347, %rs344;
	cvt.u32.u16 	%r177, %rs369;
	add.s16 	%rs370, %rs350, %rs369;
	cvt.u32.u16 	%r178, %rs370;
	add.s16 	%rs371, %rs353, %rs370;
	cvt.u32.u16 	%r179, %rs371;
	add.s16 	%rs372, %rs356, %rs371;
	cvt.u32.u16 	%r180, %rs372;
	add.s16 	%rs373, %rs360, %rs372;
	cvt.u32.u16 	%r181, %rs373;
	add.s32 	%r182, %r175, %r181;
	add.s32 	%r183, %r182, %r176;
	and.b16  	%rs374, %rs482, 32;
	setp.eq.s16 	%p110, %rs374, 0;
	cvt.u64.u32 	%rd112, %r183;
	selp.b64 	%rd113, 0, %rd112, %p110;
	add.s64 	%rd114, %rd1, %rd113;
	st.local.u8 	[%rd114], %rs482;
	and.b16  	%rs375, %rs481, 32;
	setp.eq.s16 	%p111, %rs375, 0;
	sub.s32 	%r184, %r183, %r174;
	add.s32 	%r185, %r184, 1;
	selp.b32 	%r186, %r174, %r185, %p111;
	cvt.u64.u32 	%rd115, %r186;
	add.s64 	%rd116, %rd1, %rd115;
	st.local.u8 	[%rd116], %rs481;
	and.b16  	%rs376, %rs480, 32;
	setp.eq.s16 	%p112, %rs376, 0;
	sub.s32 	%r187, %r183, %r177;
	add.s32 	%r188, %r187, 2;
	selp.b32 	%r189, %r177, %r188, %p112;
	cvt.u64.u32 	%rd117, %r189;
	add.s64 	%rd118, %rd1, %rd117;
	st.local.u8 	[%rd118], %rs480;
	and.b16  	%rs377, %rs475, 32;
	setp.eq.s16 	%p113, %rs377, 0;
	sub.s32 	%r190, %r183, %r178;
	add.s32 	%r191, %r190, 3;
	selp.b32 	%r192, %r178, %r191, %p113;
	cvt.u64.u32 	%rd119, %r192;
	add.s64 	%rd120, %rd1, %rd119;
	st.local.u8 	[%rd120], %rs475;
	and.b16  	%rs378, %rs474, 32;
	setp.eq.s16 	%p114, %rs378, 0;
	sub.s32 	%r193, %r183, %r179;
	add.s32 	%r194, %r193, 4;
	selp.b32 	%r195, %r179, %r194, %p114;
	cvt.u64.u32 	%rd121, %r195;
	add.s64 	%rd122, %rd1, %rd121;
	st.local.u8 	[%rd122], %rs474;
	and.b16  	%rs379, %rs357, 32;
	setp.eq.s16 	%p115, %rs379, 0;
	sub.s32 	%r196, %r183, %r180;
	add.s32 	%r197, %r196, 5;
	selp.b32 	%r198, %r180, %r197, %p115;
	cvt.u64.u32 	%rd123, %r198;
	add.s64 	%rd124, %rd1, %rd123;
	st.local.u8 	[%rd124], %rs357;
	and.b16  	%rs380, %rs361, 32;
	setp.eq.s16 	%p116, %rs380, 0;
	add.s32 	%r199, %r176, %r175;
	add.s32 	%r200, %r199, 6;
	selp.b32 	%r201, %r181, %r200, %p116;
	cvt.u64.u32 	%rd125, %r201;
	add.s64 	%rd126, %rd1, %rd125;
	st.local.u8 	[%rd126], %rs361;
	and.b16  	%rs381, %rs365, 32;
	setp.eq.s16 	%p117, %rs381, 0;
	cvt.u64.u32 	%rd127, %r182;
	selp.b64 	%rd128, %rd127, 7, %p117;
	add.s64 	%rd129, %rd1, %rd128;
	st.local.u8 	[%rd129], %rs365;
	ld.local.u8 	%rs382, [%rd2+8];
	and.b16  	%rs383, %rs382, 32;
	setp.eq.s16 	%p118, %rs383, 0;
	selp.b64 	%rd130, %rd112, 8, %p118;
	add.s64 	%rd131, %rd1, %rd130;
	st.local.u8 	[%rd131], %rs382;
	ld.local.u8 	%rs482, [%rd1];
	ld.local.u8 	%rs481, [%rd1+1];
	setp.le.u16 	%p119, %rs482, %rs481;
	ld.local.u8 	%rs480, [%rd1+2];
	@%p119 bra 	$L__BB3_48;
	ld.local.u8 	%rs477, [%rd1+3];
	ld.local.u8 	%rs476, [%rd1+4];
	bra.uni 	$L__BB3_53;
$L__BB3_48:
	setp.gt.u16 	%p120, %rs481, %rs480;
	ld.local.u8 	%rs477, [%rd1+3];
	setp.gt.u16 	%p121, %rs480, %rs477;
	or.pred  	%p122, %p120, %p121;
	ld.local.u8 	%rs476, [%rd1+4];
	@%p122 bra 	$L__BB3_53;
	setp.gt.u16 	%p123, %rs477, %rs476;
	@%p123 bra 	$L__BB3_53;
	ld.local.u8 	%rs61, [%rd1+5];
	setp.gt.u16 	%p124, %rs476, %rs61;
	@%p124 bra 	$L__BB3_53;
	ld.local.u8 	%rs62, [%rd1+6];
	setp.gt.u16 	%p125, %rs61, %rs62;
	@%p125 bra 	$L__BB3_53;
	ld.local.u8 	%rs390, [%rd1+7];
	setp.le.u16 	%p126, %rs62, %rs390;
	ld.local.u8 	%rs393, [%rd1+8];
	setp.le.u16 	%p127, %rs390, %rs393;
	and.pred  	%p128, %p126, %p127;
	mov.u64 	%rd176, %rd2;
	mov.u64 	%rd177, %rd1;
	@%p128 bra 	$L__BB3_67;
$L__BB3_53:
	shr.u16 	%rs396, %rs482, 6;
	not.b16 	%rs397, %rs396;
	and.b16  	%rs398, %rs397, 1;
	cvt.u32.u16 	%r202, %rs398;
	shr.u16 	%rs399, %rs481, 6;
	not.b16 	%rs400, %rs399;
	and.b16  	%rs401, %rs400, 1;
	shr.u16 	%rs402, %rs480, 6;
	not.b16 	%rs403, %rs402;
	and.b16  	%rs404, %rs403, 1;
	shr.u16 	%rs405, %rs477, 6;
	not.b16 	%rs406, %rs405;
	and.b16  	%rs407, %rs406, 1;
	shr.u16 	%rs408, %rs476, 6;
	not.b16 	%rs409, %rs408;
	and.b16  	%rs410, %rs409, 1;
	ld.local.u8 	%rs411, [%rd1+5];
	shr.u16 	%rs412, %rs411, 6;
	not.b16 	%rs413, %rs412;
	and.b16  	%rs414, %rs413, 1;
	ld.local.u8 	%rs415, [%rd1+6];
	shr.u16 	%rs416, %rs415, 6;
	not.b16 	%rs417, %rs416;
	and.b16  	%rs418, %rs417, 1;
	cvt.u32.u16 	%r203, %rs418;
	ld.local.u8 	%rs419, [%rd1+7];
	shr.u16 	%rs420, %rs419, 6;
	not.b16 	%rs421, %rs420;
	and.b16  	%rs422, %rs421, 1;
	cvt.u32.u16 	%r204, %rs422;
	add.s16 	%rs423, %rs401, %rs398;
	cvt.u32.u16 	%r205, %rs423;
	add.s16 	%rs424, %rs404, %rs423;
	cvt.u32.u16 	%r206, %rs424;
	add.s16 	%rs425, %rs407, %rs424;
	cvt.u32.u16 	%r207, %rs425;
	add.s16 	%rs426, %rs410, %rs425;
	cvt.u32.u16 	%r208, %rs426;
	add.s16 	%rs427, %rs414, %rs426;
	cvt.u32.u16 	%r209, %rs427;
	add.s32 	%r210, %r203, %r209;
	add.s32 	%r211, %r210, %r204;
	and.b16  	%rs428, %rs482, 64;
	setp.eq.s16 	%p129, %rs428, 0;
	cvt.u64.u32 	%rd132, %r211;
	selp.b64 	%rd133, 0, %rd132, %p129;
	add.s64 	%rd134, %rd2, %rd133;
	st.local.u8 	[%rd134], %rs482;
	and.b16  	%rs429, %rs481, 64;
	setp.eq.s16 	%p130, %rs429, 0;
	sub.s32 	%r212, %r211, %r202;
	add.s32 	%r213, %r212, 1;
	selp.b32 	%r214, %r202, %r213, %p130;
	cvt.u64.u32 	%rd135, %r214;
	add.s64 	%rd136, %rd2, %rd135;
	st.local.u8 	[%rd136], %rs481;
	and.b16  	%rs430, %rs480, 64;
	setp.eq.s16 	%p131, %rs430, 0;
	sub.s32 	%r215, %r211, %r205;
	add.s32 	%r216, %r215, 2;
	selp.b32 	%r217, %r205, %r216, %p131;
	cvt.u64.u32 	%rd137, %r217;
	add.s64 	%rd138, %rd2, %rd137;
	st.local.u8 	[%rd138], %rs480;
	and.b16  	%rs431, %rs477, 64;
	setp.eq.s16 	%p132, %rs431, 0;
	sub.s32 	%r218, %r211, %r206;
	add.s32 	%r219, %r218, 3;
	selp.b32 	%r220, %r206, %r219, %p132;
	cvt.u64.u32 	%rd139, %r220;
	add.s64 	%rd140, %rd2, %rd139;
	st.local.u8 	[%rd140], %rs477;
	and.b16  	%rs432, %rs476, 64;
	setp.eq.s16 	%p133, %rs432, 0;
	sub.s32 	%r221, %r211, %r207;
	add.s32 	%r222, %r221, 4;
	selp.b32 	%r223, %r207, %r222, %p133;
	cvt.u64.u32 	%rd141, %r223;
	add.s64 	%rd142, %rd2, %rd141;
	st.local.u8 	[%rd142], %rs476;
	and.b16  	%rs433, %rs411, 64;
	setp.eq.s16 	%p134, %rs433, 0;
	sub.s32 	%r224, %r211, %r208;
	add.s32 	%r225, %r224, 5;
	selp.b32 	%r226, %r208, %r225, %p134;
	cvt.u64.u32 	%rd143, %r226;
	add.s64 	%rd144, %rd2, %rd143;
	st.local.u8 	[%rd144], %rs411;
	and.b16  	%rs434, %rs415, 64;
	setp.eq.s16 	%p135, %rs434, 0;
	add.s32 	%r227, %r204, %r203;
	add.s32 	%r228, %r227, 6;
	selp.b32 	%r229, %r209, %r228, %p135;
	cvt.u64.u32 	%rd145, %r229;
	add.s64 	%rd146, %rd2, %rd145;
	st.local.u8 	[%rd146], %rs415;
	and.b16  	%rs435, %rs419, 64;
	setp.eq.s16 	%p136, %rs435, 0;
	cvt.u64.u32 	%rd147, %r210;
	selp.b64 	%rd148, %rd147, 7, %p136;
	add.s64 	%rd149, %rd2, %rd148;
	st.local.u8 	[%rd149], %rs419;
	ld.local.u8 	%rs436, [%rd1+8];
	and.b16  	%rs437, %rs436, 64;
	setp.eq.s16 	%p137, %rs437, 0;
	selp.b64 	%rd150, %rd132, 8, %p137;
	add.s64 	%rd151, %rd2, %rd150;
	st.local.u8 	[%rd151], %rs436;
	ld.local.u8 	%rs482, [%rd2];
	ld.local.u8 	%rs481, [%rd2+1];
	setp.le.u16 	%p138, %rs482, %rs481;
	ld.local.u8 	%rs480, [%rd2+2];
	@%p138 bra 	$L__BB3_55;
	ld.local.u8 	%rs479, [%rd2+3];
	ld.local.u8 	%rs478, [%rd2+4];
	bra.uni 	$L__BB3_60;
$L__BB3_55:
	setp.gt.u16 	%p139, %rs481, %rs480;
	ld.local.u8 	%rs479, [%rd2+3];
	setp.gt.u16 	%p140, %rs480, %rs479;
	or.pred  	%p141, %p139, %p140;
	ld.local.u8 	%rs478, [%rd2+4];
	@%p141 bra 	$L__BB3_60;
	setp.gt.u16 	%p142, %rs479, %rs478;
	@%p142 bra 	$L__BB3_60;
	ld.local.u8 	%rs72, [%rd2+5];
	setp.gt.u16 	%p143, %rs478, %rs72;
	@%p143 bra 	$L__BB3_60;
	ld.local.u8 	%rs73, [%rd2+6];
	setp.gt.u16 	%p144, %rs72, %rs73;
	@%p144 bra 	$L__BB3_60;
	ld.local.u8 	%rs444, [%rd2+7];
	setp.le.u16 	%p145, %rs73, %rs444;
	ld.local.u8 	%rs447, [%rd2+8];
	setp.le.u16 	%p146, %rs444, %rs447;
	and.pred  	%p147, %p145, %p146;
	mov.u64 	%rd176, %rd1;
	mov.u64 	%rd177, %rd2;
	@%p147 bra 	$L__BB3_67;
$L__BB3_60:
	cvt.s16.s8 	%rs450, %rs482;
	setp.gt.s16 	%p148, %rs450, -1;
	selp.u32 	%r230, 1, 0, %p148;
	cvt.s16.s8 	%rs451, %rs481;
	setp.gt.s16 	%p149, %rs451, -1;
	selp.u32 	%r231, 1, 0, %p149;
	cvt.s16.s8 	%rs452, %rs480;
	setp.gt.s16 	%p150, %rs452, -1;
	selp.u32 	%r232, 1, 0, %p150;
	cvt.s16.s8 	%rs453, %rs479;
	setp.gt.s16 	%p151, %rs453, -1;
	selp.u32 	%r233, 1, 0, %p151;
	cvt.s16.s8 	%rs454, %rs478;
	setp.gt.s16 	%p152, %rs454, -1;
	selp.u32 	%r234, 1, 0, %p152;
	ld.local.s8 	%rs455, [%rd2+5];
	setp.gt.s16 	%p153, %rs455, -1;
	selp.u32 	%r235, 1, 0, %p153;
	ld.local.s8 	%rs456, [%rd2+6];
	setp.gt.s16 	%p154, %rs456, -1;
	selp.u32 	%r236, 1, 0, %p154;
	ld.local.s8 	%rs457, [%rd2+7];
	setp.gt.s16 	%p155, %rs457, -1;
	selp.u32 	%r237, 1, 0, %p155;
	add.s32 	%r238, %r231, %r230;
	add.s32 	%r239, %r238, %r232;
	add.s32 	%r240, %r239, %r233;
	add.s32 	%r241, %r240, %r234;
	add.s32 	%r242, %r241, %r235;
	add.s32 	%r243, %r242, %r236;
	add.s32 	%r244, %r243, %r237;
	cvt.u64.u32 	%rd152, %r244;
	selp.b64 	%rd153, 0, %rd152, %p148;
	add.s64 	%rd154, %rd1, %rd153;
	st.local.u8 	[%rd154], %rs482;
	selp.s32 	%r245, -1, 0, %p148;
	add.s32 	%r246, %r244, %r245;
	add.s32 	%r247, %r246, 1;
	setp.lt.s16 	%p156, %rs451, 0;
	selp.b32 	%r248, %r247, %r230, %p156;
	cvt.u64.u32 	%rd155, %r248;
	add.s64 	%rd156, %rd1, %rd155;
	st.local.u8 	[%rd156], %rs481;
	sub.s32 	%r249, %r244, %r238;
	add.s32 	%r250, %r249, 2;
	setp.lt.s16 	%p157, %rs452, 0;
	selp.b32 	%r251, %r250, %r238, %p157;
	cvt.u64.u32 	%rd157, %r251;
	add.s64 	%rd158, %rd1, %rd157;
	st.local.u8 	[%rd158], %rs480;
	sub.s32 	%r252, %r244, %r239;
	add.s32 	%r253, %r252, 3;
	setp.lt.s16 	%p158, %rs453, 0;
	selp.b32 	%r254, %r253, %r239, %p158;
	cvt.u64.u32 	%rd159, %r254;
	add.s64 	%rd160, %rd1, %rd159;
	st.local.u8 	[%rd160], %rs479;
	sub.s32 	%r255, %r244, %r240;
	add.s32 	%r256, %r255, 4;
	setp.lt.s16 	%p159, %rs454, 0;
	selp.b32 	%r257, %r256, %r240, %p159;
	cvt.u64.u32 	%rd161, %r257;
	add.s64 	%rd162, %rd1, %rd161;
	st.local.u8 	[%rd162], %rs478;
	sub.s32 	%r258, %r244, %r241;
	add.s32 	%r259, %r258, 5;
	setp.lt.s16 	%p160, %rs455, 0;
	selp.b32 	%r260, %r259, %r241, %p160;
	cvt.u64.u32 	%rd163, %r260;
	add.s64 	%rd164, %rd1, %rd163;
	st.local.u8 	[%rd164], %rs455;
	add.s32 	%r261, %r237, %r236;
	add.s32 	%r262, %r261, 6;
	setp.lt.s16 	%p161, %rs456, 0;
	selp.b32 	%r263, %r262, %r242, %p161;
	cvt.u64.u32 	%rd165, %r263;
	add.s64 	%rd166, %rd1, %rd165;
	st.local.u8 	[%rd166], %rs456;
	setp.lt.s16 	%p162, %rs457, 0;
	cvt.u64.u32 	%rd167, %r243;
	selp.b64 	%rd168, 7, %rd167, %p162;
	add.s64 	%rd169, %rd1, %rd168;
	st.local.u8 	[%rd169], %rs457;
	ld.local.s8 	%rs458, [%rd2+8];
	setp.gt.s16 	%p163, %rs458, -1;
	selp.b64 	%rd170, %rd152, 8, %p163;
	add.s64 	%rd171, %rd1, %rd170;
	st.local.u8 	[%rd171], %rs458;
	ld.local.u8 	%rs482, [%rd1];
	ld.local.u8 	%rs481, [%rd1+1];
	setp.le.u16 	%p164, %rs482, %rs481;
	@%p164 bra 	$L__BB3_62;
	ld.local.u8 	%rs480, [%rd1+2];
	mov.u64 	%rd176, %rd2;
	mov.u64 	%rd177, %rd1;
	bra.uni 	$L__BB3_67;
$L__BB3_62:
	ld.local.u8 	%rs480, [%rd1+2];
	setp.gt.u16 	%p165, %rs481, %rs480;
	mov.u64 	%rd176, %rd2;
	mov.u64 	%rd177, %rd1;
	@%p165 bra 	$L__BB3_67;
	ld.local.u8 	%rs80, [%rd1+3];
	setp.gt.u16 	%p166, %rs480, %rs80;
	mov.u64 	%rd176, %rd2;
	mov.u64 	%rd177, %rd1;
	@%p166 bra 	$L__BB3_67;
	ld.local.u8 	%rs81, [%rd1+4];
	setp.gt.u16 	%p167, %rs80, %rs81;
	mov.u64 	%rd176, %rd2;
	mov.u64 	%rd177, %rd1;
	@%p167 bra 	$L__BB3_67;
	ld.local.u8 	%rs459, [%rd1+5];
	setp.gt.u16 	%p168, %rs81, %rs459;
	mov.u64 	%rd176, %rd2;
	mov.u64 	%rd177, %rd1;
	@%p168 bra 	$L__BB3_67;
	mov.u64 	%rd176, %rd2;
	mov.u64 	%rd177, %rd1;
$L__BB3_67:
	ld.param.u32 	%r276, [_Z27medianFilterRadixSortKernelILi16ELi16ELi3EEvPhS0_ii_param_2];
	ld.param.u64 	%rd175, [_Z27medianFilterRadixSortKernelILi16ELi16ELi3EEvPhS0_ii_param_1];
	st.local.u8 	[%rd176], %rs482;
	st.local.u8 	[%rd176+1], %rs481;
	st.local.u8 	[%rd176+2], %rs480;
	ld.local.u8 	%rs460, [%rd177+3];
	st.local.u8 	[%rd176+3], %rs460;
	ld.local.u8 	%rs461, [%rd177+4];
	st.local.u8 	[%rd176+4], %rs461;
	ld.local.u8 	%rs462, [%rd177+5];
	st.local.u8 	[%rd176+5], %rs462;
	ld.local.u8 	%rs463, [%rd177+6];
	st.local.u8 	[%rd176+6], %rs463;
	ld.local.u8 	%rs464, [%rd177+7];
	st.local.u8 	[%rd176+7], %rs464;
	ld.local.u8 	%rs465, [%rd177+8];
	st.local.u8 	[%rd176+8], %rs465;
	ld.local.u8 	%rs466, [%rd2+4];
	mov.u32 	%r264, %ctaid.y;
	shl.b32 	%r265, %r264, 4;
	mov.u32 	%r266, %tid.y;
	add.s32 	%r267, %r265, %r266;
	mov.u32 	%r268, %ctaid.x;
	shl.b32 	%r269, %r268, 4;
	mov.u32 	%r270, %tid.x;
	add.s32 	%r271, %r269, %r270;
	mad.lo.s32 	%r272, %r276, %r267, %r271;
	cvt.s64.s32 	%rd172, %r272;
	cvta.to.global.u64 	%rd173, %rd175;
	add.s64 	%rd174, %rd173, %rd172;
	st.global.u8 	[%rd174], %rs466;
$L__BB3_68:
	ret;

}
	// .globl	_Z27medianFilterRadixSortKernelILi16ELi16ELi5EEvPhS0_ii
.visible .entry _Z27medianFilterRadixSortKernelILi16ELi16ELi5EEvPhS0_ii(
	.param .u64 .ptr .align 1 _Z27medianFilterRadixSortKernelILi16ELi16ELi5EEvPhS0_ii_param_0,
	.param .u64 .ptr .align 1 _Z27medianFilterRadixSortKernelILi16ELi16ELi5EEvPhS0_ii_param_1,
	.param .u32 _Z27medianFilterRadixSortKernelILi16ELi16ELi5EEvPhS0_ii_param_2,
	.param .u32 _Z27medianFilterRadixSortKernelILi16ELi16ELi5EEvPhS0_ii_param_3
)
{
	.local .align 1 .b8 	__local_depot4[50];
	.reg .b64 	%SP;
	.reg .b64 	%SPL;
	.reg .pred 	%p<68>;
	.reg .b16 	%rs<150>;
	.reg .b32 	%r<294>;
	.reg .b64 	%rd<74>;
	// demoted variable
	.shared .align 1 .b8 _ZZ27medianFilterRadixSortKernelILi16ELi16ELi5EEvPhS0_iiE9sharedMem[400];
	mov.u64 	%SPL, __local_depot4;
	ld.param.u64 	%rd8, [_Z27medianFilterRadixSortKernelILi16ELi16ELi5EEvPhS0_ii_param_0];
	ld.param.u32 	%r21, [_Z27medianFilterRadixSortKernelILi16ELi16ELi5EEvPhS0_ii_param_3];
	add.u64 	%rd70, %SPL, 0;
	add.u64 	%rd2, %SPL, 25;
	mov.u32 	%r1, %tid.x;
	mov.u32 	%r2, %tid.y;
	mov.u32 	%r22, %ctaid.x;
	shl.b32 	%r23, %r22, 4;
	mov.u32 	%r24, %ctaid.y;
	shl.b32 	%r3, %r24, 4;
	add.s32 	%r4, %r23, %r1;
	add.s32 	%r5, %r3, %r2;
	setp.gt.u32 	%p1, %r2, 19;
	@%p1 bra 	$L__BB4_9;
	add.s32 	%r6, %r1, -2;
	cvta.to.global.u64 	%rd3, %rd8;
	mov.u32 	%r290, %r2;
$L__BB4_2:
	setp.gt.u32 	%p2, %r1, 19;
	@%p2 bra 	$L__BB4_8;
	ld.param.u32 	%r286, [_Z27medianFilterRadixSortKernelILi16ELi16ELi5EEvPhS0_ii_param_2];
	add.s32 	%r8, %r290, %r3;
	add.s32 	%r9, %r8, -2;
	mov.u32 	%r25, _ZZ27medianFilterRadixSortKernelILi16ELi16ELi5EEvPhS0_iiE9sharedMem;
	mad.lo.s32 	%r10, %r290, 20, %r25;
	mul.lo.s32 	%r11, %r9, %r286;
	cvt.s64.s32 	%rd12, %r11;
	mov.u32 	%r291, %r4;
	mov.u32 	%r292, %r6;
$L__BB4_4:
	ld.param.u32 	%r287, [_Z27medianFilterRadixSortKernelILi16ELi16ELi5EEvPhS0_ii_param_2];
	setp.ge.s32 	%p3, %r9, %r21;
	setp.lt.u32 	%p4, %r8, 2;
	add.s32 	%r26, %r291, -2;
	setp.lt.s32 	%p5, %r291, 2;
	setp.ge.s32 	%p6, %r26, %r287;
	or.pred  	%p7, %p5, %p6;
	or.pred  	%p8, %p7, %p4;
	or.pred  	%p9, %p8, %p3;
	@%p9 bra 	$L__BB4_6;
	cvt.u64.u32 	%rd13, %r291;
	add.s64 	%rd14, %rd13, %rd12;
	add.s64 	%rd15, %rd3, %rd14;
	ld.global.u8 	%rs100, [%rd15+-2];
	add.s32 	%r28, %r10, %r292;
	st.shared.u8 	[%r28+2], %rs100;
	bra.uni 	$L__BB4_7;
$L__BB4_6:
	add.s32 	%r27, %r10, %r292;
	mov.b16 	%rs99, 0;
	st.shared.u8 	[%r27+2], %rs99;
$L__BB4_7:
	add.s32 	%r14, %r292, 16;
	add.s32 	%r29, %r292, 2;
	add.s32 	%r291, %r291, 16;
	setp.lt.u32 	%p10, %r29, 4;
	mov.u32 	%r292, %r14;
	@%p10 bra 	$L__BB4_4;
$L__BB4_8:
	add.s32 	%r16, %r290, 16;
	setp.lt.u32 	%p11, %r290, 4;
	mov.u32 	%r290, %r16;
	@%p11 bra 	$L__BB4_2;
$L__BB4_9:
	ld.param.u32 	%r288, [_Z27medianFilterRadixSortKernelILi16ELi16ELi5EEvPhS0_ii_param_2];
	bar.sync 	0;
	setp.ge.s32 	%p12, %r4, %r288;
	setp.ge.s32 	%p13, %r5, %r21;
	or.pred  	%p14, %p12, %p13;
	@%p14 bra 	$L__BB4_38;
	mov.u32 	%r32, _ZZ27medianFilterRadixSortKernelILi16ELi16ELi5EEvPhS0_iiE9sharedMem;
	mad.lo.s32 	%r33, %r2, 20, %r32;
	add.s32 	%r34, %r33, %r1;
	ld.shared.u8 	%rs149, [%r34];
	st.local.u8 	[%rd70], %rs149;
	ld.shared.u8 	%rs148, [%r34+1];
	st.local.u8 	[%rd70+1], %rs148;
	ld.shared.u8 	%rs147, [%r34+2];
	st.local.u8 	[%rd70+2], %rs147;
	ld.shared.u8 	%rs146, [%r34+3];
	st.local.u8 	[%rd70+3], %rs146;
	ld.shared.u8 	%rs145, [%r34+4];
	st.local.u8 	[%rd70+4], %rs145;
	ld.shared.u8 	%rs144, [%r34+20];
	st.local.u8 	[%rd70+5], %rs144;
	ld.shared.u8 	%rs143, [%r34+21];
	st.local.u8 	[%rd70+6], %rs143;
	ld.shared.u8 	%rs142, [%r34+22];
	st.local.u8 	[%rd70+7], %rs142;
	ld.shared.u8 	%rs141, [%r34+23];
	st.local.u8 	[%rd70+8], %rs141;
	ld.shared.u8 	%rs140, [%r34+24];
	st.local.u8 	[%rd70+9], %rs140;
	ld.shared.u8 	%rs139, [%r34+40];
	st.local.u8 	[%rd70+10], %rs139;
	ld.shared.u8 	%rs138, [%r34+41];
	st.local.u8 	[%rd70+11], %rs138;
	ld.shared.u8 	%rs137, [%r34+42];
	st.local.u8 	[%rd70+12], %rs137;
	ld.shared.u8 	%rs136, [%r34+43];
	st.local.u8 	[%rd70+13], %rs136;
	ld.shared.u8 	%rs135, [%r34+44];
	st.local.u8 	[%rd70+14], %rs135;
	ld.shared.u8 	%rs134, [%r34+60];
	st.local.u8 	[%rd70+15], %rs134;
	ld.shared.u8 	%rs133, [%r34+61];
	st.local.u8 	[%rd70+16], %rs133;
	ld.shared.u8 	%rs132, [%r34+62];
	st.local.u8 	[%rd70+17], %rs132;
	ld.shared.u8 	%rs131, [%r34+63];
	st.local.u8 	[%rd70+18], %rs131;
	ld.shared.u8 	%rs130, [%r34+64];
	st.local.u8 	[%rd70+19], %rs130;
	ld.shared.u8 	%rs129, [%r34+80];
	st.local.u8 	[%rd70+20], %rs129;
	ld.shared.u8 	%rs128, [%r34+81];
	st.local.u8 	[%rd70+21], %rs128;
	ld.shared.u8 	%rs127, [%r34+82];
	st.local.u8 	[%rd70+22], %rs127;
	ld.shared.u8 	%rs126, [%r34+83];
	st.local.u8 	[%rd70+23], %rs126;
	ld.shared.u8 	%rs125, [%r34+84];
	st.local.u8 	[%rd70+24], %rs125;
	mov.b32 	%r293, 0;
	mov.u64 	%rd71, %rd70;
	mov.u64 	%rd72, %rd2;
	mov.u64 	%rd73, %rd2;
$L__BB4_11:
	mov.u64 	%rd7, %rd73;
	mov.u64 	%rd6, %rd72;
	mov.u64 	%rd73, %rd71;
	mov.u64 	%rd72, %rd70;
	cvt.u32.u16 	%r35, %rs149;
	and.b32  	%r36, %r35, 255;
	shr.u32 	%r37, %r36, %r293;
	not.b32 	%r38, %r37;
	and.b32  	%r39, %r38, 1;
	cvt.u32.u16 	%r40, %rs148;
	and.b32  	%r41, %r40, 255;
	shr.u32 	%r42, %r41, %r293;
	not.b32 	%r43, %r42;
	and.b32  	%r44, %r43, 1;
	cvt.u32.u16 	%r45, %rs147;
	and.b32  	%r46, %r45, 255;
	shr.u32 	%r47, %r46, %r293;
	not.b32 	%r48, %r47;
	and.b32  	%r49, %r48, 1;
	cvt.u32.u16 	%r50, %rs146;
	and.b32  	%r51, %r50, 255;
	shr.u32 	%r52, %r51, %r293;
	not.b32 	%r53, %r52;
	and.b32  	%r54, %r53, 1;
	cvt.u32.u16 	%r55, %rs145;
	and.b32  	%r56, %r55, 255;
	shr.u32 	%r57, %r56, %r293;
	not.b32 	%r58, %r57;
	and.b32  	%r59, %r58, 1;
	cvt.u32.u16 	%r60, %rs144;
	and.b32  	%r61, %r60, 255;
	shr.u32 	%r62, %r61, %r293;
	not.b32 	%r63, %r62;
	and.b32  	%r64, %r63, 1;
	cvt.u32.u16 	%r65, %rs143;
	and.b32  	%r66, %r65, 255;
	shr.u32 	%r67, %r66, %r293;
	not.b32 	%r68, %r67;
	and.b32  	%r69, %r68, 1;
	cvt.u32.u16 	%r70, %rs142;
	and.b32  	%r71, %r70, 255;
	shr.u32 	%r72, %r71, %r293;
	not.b32 	%r73, %r72;
	and.b32  	%r74, %r73, 1;
	cvt.u32.u16 	%r75, %rs141;
	and.b32  	%r76, %r75, 255;
	shr.u32 	%r77, %r76, %r293;
	not.b32 	%r78, %r77;
	and.b32  	%r79, %r78, 1;
	cvt.u32.u16 	%r80, %rs140;
	and.b32  	%r81, %r80, 255;
	shr.u32 	%r82, %r81, %r293;
	not.b32 	%r83, %r82;
	and.b32  	%r84, %r83, 1;
	cvt.u32.u16 	%r85, %rs139;
	and.b32  	%r86, %r85, 255;
	shr.u32 	%r87, %r86, %r293;
	not.b32 	%r88, %r87;
	and.b32  	%r89, %r88, 1;
	cvt.u32.u16 	%r90, %rs138;
	and.b32  	%r91, %r90, 255;
	shr.u32 	%r92, %r91, %r293;
	not.b32 	%r93, %r92;
	and.b32  	%r94, %r93, 1;
	cvt.u32.u16 	%r95, %rs137;
	and.b32  	%r96, %r95, 255;
	shr.u32 	%r97, %r96, %r293;
	not.b32 	%r98, %r97;
	and.b32  	%r99, %r98, 1;
	cvt.u32.u16 	%r100, %rs136;
	and.b32  	%r101, %r100, 255;
	shr.u32 	%r102, %r101, %r293;
	not.b32 	%r103, %r102;
	and.b32  	%r104, %r103, 1;
	cvt.u32.u16 	%r105, %rs135;
	and.b32  	%r106, %r105, 255;
	shr.u32 	%r107, %r106, %r293;
	not.b32 	%r108, %r107;
	and.b32  	%r109, %r108, 1;
	cvt.u32.u16 	%r110, %rs134;
	and.b32  	%r111, %r110, 255;
	shr.u32 	%r112, %r111, %r293;
	not.b32 	%r113, %r112;
	and.b32  	%r114, %r113, 1;
	cvt.u32.u16 	%r115, %rs133;
	and.b32  	%r116, %r115, 255;
	shr.u32 	%r117, %r116, %r293;
	not.b32 	%r118, %r117;
	and.b32  	%r119, %r118, 1;
	cvt.u32.u16 	%r120, %rs132;
	and.b32  	%r121, %r120, 255;
	shr.u32 	%r122, %r121, %r293;
	not.b32 	%r123, %r122;
	and.b32  	%r124, %r123, 1;
	cvt.u32.u16 	%r125, %rs131;
	and.b32  	%r126, %r125, 255;
	shr.u32 	%r127, %r126, %r293;
	not.b32 	%r128, %r127;
	and.b32  	%r129, %r128, 1;
	cvt.u32.u16 	%r130, %rs130;
	and.b32  	%r131, %r130, 255;
	shr.u32 	%r132, %r131, %r293;
	not.b32 	%r133, %r132;
	and.b32  	%r134, %r133, 1;
	cvt.u32.u16 	%r135, %rs129;
	and.b32  	%r136, %r135, 255;
	shr.u32 	%r137, %r136, %r293;
	not.b32 	%r138, %r137;
	and.b32  	%r139, %r138, 1;
	cvt.u32.u16 	%r140, %rs128;
	and.b32  	%r141, %r140, 255;
	shr.u32 	%r142, %r141, %r293;
	not.b32 	%r143, %r142;
	and.b32  	%r144, %r143, 1;
	cvt.u32.u16 	%r145, %rs127;
	and.b32  	%r146, %r145, 255;
	shr.u32 	%r147, %r146, %r293;
	not.b32 	%r148, %r147;
	and.b32  	%r149, %r148, 1;
	cvt.u32.u16 	%r150, %rs126;
	and.b32  	%r151, %r150, 255;
	shr.u32 	%r152, %r151, %r293;
	and.b32  	%r153, %r152, 1;
	xor.b32  	%r154, %r153, 1;
	add.s32 	%r155, %r44, %r39;
	add.s32 	%r156, %r49, %r155;
	add.s32 	%r157, %r54, %r156;
	add.s32 	%r158, %r59, %r157;
	add.s32 	%r159, %r64, %r158;
	add.s32 	%r160, %r69, %r159;
	add.s32 	%r161, %r74, %r160;
	add.s32 	%r162, %r79, %r161;
	add.s32 	%r163, %r84, %r162;
	add.s32 	%r164, %r89, %r163;
	add.s32 	%r165, %r94, %r164;
	add.s32 	%r166, %r99, %r165;
	add.s32 	%r167, %r104, %r166;
	add.s32 	%r168, %r109, %r167;
	add.s32 	%r169, %r114, %r168;
	add.s32 	%r170, %r119, %r169;
	add.s32 	%r171, %r124, %r170;
	add.s32 	%r172, %r129, %r171;
	add.s32 	%r173, %r134, %r172;
	add.s32 	%r174, %r139, %r173;
	add.s32 	%r175, %r144, %r174;
	add.s32 	%r176, %r149, %r175;
	add.s32 	%r177, %r154, %r176;
	mov.b32 	%r178, 1;
	shl.b32 	%r179, %r178, %r293;
	and.b32  	%r180, %r179, %r36;
	setp.eq.s32 	%p15, %r180, 0;
	selp.b32 	%r181, 0, %r177, %p15;
	cvt.u64.u32 	%rd16, %r181;
	add.s64 	%rd17, %rd7, %rd16;
	st.local.u8 	[%rd17], %rs149;
	and.b32  	%r182, %r179, %r41;
	setp.eq.s32 	%p16, %r182, 0;
	sub.s32 	%r183, %r177, %r39;
	add.s32 	%r184, %r183, 1;
	selp.b32 	%r185, %r39, %r184, %p16;
	cvt.u64.u32 	%rd18, %r185;
	add.s64 	%rd19, %rd7, %rd18;
	st.local.u8 	[%rd19], %rs148;
	and.b32  	%r186, %r179, %r46;
	setp.eq.s32 	%p17, %r186, 0;
	sub.s32 	%r187, %r177, %r155;
	add.s32 	%r188, %r187, 2;
	selp.b32 	%r189, %r155, %r188, %p17;
	cvt.u64.u32 	%rd20, %r189;
	add.s64 	%rd21, %rd7, %rd20;
	st.local.u8 	[%rd21], %rs147;
	and.b32  	%r190, %r179, %r51;
	setp.eq.s32 	%p18, %r190, 0;
	sub.s32 	%r191, %r177, %r156;
	add.s32 	%r192, %r191, 3;
	selp.b32 	%r193, %r156, %r192, %p18;
	cvt.u64.u32 	%rd22, %r193;
	add.s64 	%rd23, %rd7, %rd22;
	st.local.u8 	[%rd23], %rs146;
	and.b32  	%r194, %r179, %r56;
	setp.eq.s32 	%p19, %r194, 0;
	sub.s32 	%r195, %r177, %r157;
	add.s32 	%r196, %r195, 4;
	selp.b32 	%r197, %r157, %r196, %p19;
	cvt.u64.u32 	%rd24, %r197;
	add.s64 	%rd25, %rd7, %rd24;
	st.local.u8 	[%rd25], %rs145;
	and.b32  	%r198, %r179, %r61;
	setp.eq.s32 	%p20, %r198, 0;
	sub.s32 	%r199, %r177, %r158;
	add.s32 	%r200, %r199, 5;
	selp.b32 	%r201, %r158, %r200, %p20;
	cvt.u64.u32 	%rd26, %r201;
	add.s64 	%rd27, %rd7, %rd26;
	st.local.u8 	[%rd27], %rs144;
	and.b32  	%r202, %r179, %r66;
	setp.eq.s32 	%p21, %r202, 0;
	sub.s32 	%r203, %r177, %r159;
	add.s32 	%r204, %r203, 6;
	selp.b32 	%r205, %r159, %r204, %p21;
	cvt.u64.u32 	%rd28, %r205;
	add.s64 	%rd29, %rd7, %rd28;
	st.local.u8 	[%rd29], %rs143;
	and.b32  	%r206, %r179, %r71;
	setp.eq.s32 	%p22, %r206, 0;
	sub.s32 	%r207, %r177, %r160;
	add.s32 	%r208, %r207, 7;
	selp.b32 	%r209, %r160, %r208, %p22;
	cvt.u64.u32 	%rd30, %r209;
	add.s64 	%rd31, %rd7, %rd30;
	st.local.u8 	[%rd31], %rs142;
	and.b32  	%r210, %r179, %r76;
	setp.eq.s32 	%p23, %r210, 0;
	sub.s32 	%r211, %r177, %r161;
	add.s32 	%r212, %r211, 8;
	selp.b32 	%r213, %r161, %r212, %p23;
	cvt.u64.u32 	%rd32, %r213;
	add.s64 	%rd33, %rd7, %rd32;
	st.local.u8 	[%rd33], %rs141;
	and.b32  	%r214, %r179, %r81;
	setp.eq.s32 	%p24, %r214, 0;
	sub.s32 	%r215, %r177, %r162;
	add.s32 	%r216, %r215, 9;
	selp.b32 	%r217, %r162, %r216, %p24;
	cvt.u64.u32 	%rd34, %r217;
	add.s64 	%rd35, %rd7, %rd34;
	st.local.u8 	[%rd35], %rs140;
	and.b32  	%r218, %r179, %r86;
	setp.eq.s32 	%p25, %r218, 0;
	sub.s32 	%r219, %r177, %r163;
	add.s32 	%r220, %r219, 10;
	selp.b32 	%r221, %r163, %r220, %p25;
	cvt.u64.u32 	%rd36, %r221;
	add.s64 	%rd37, %rd7, %rd36;
	st.local.u8 	[%rd37], %rs139;
	and.b32  	%r222, %r179, %r91;
	setp.eq.s32 	%p26, %r222, 0;
	sub.s32 	%r223, %r177, %r164;
	add.s32 	%r224, %r223, 11;
	selp.b32 	%r225, %r164, %r224, %p26;
	cvt.u64.u32 	%rd38, %r225;
	add.s64 	%rd39, %rd7, %rd38;
	st.local.u8 	[%rd39], %rs138;
	and.b32  	%r226, %r179, %r96;
	setp.eq.s32 	%p27, %r226, 0;
	sub.s32 	%r227, %r177, %r165;
	add.s32 	%r228, %r227, 12;
	selp.b32 	%r229, %r165, %r228, %p27;
	cvt.u64.u32 	%rd40, %r229;
	add.s64 	%rd41, %rd7, %rd40;
	st.local.u8 	[%rd41], %rs137;
	and.b32  	%r230, %r179, %r101;
	setp.eq.s32 	%p28, %r230, 0;
	sub.s32 	%r231, %r177, %r166;
	add.s32 	%r232, %r231, 13;
	selp.b32 	%r233, %r166, %r232, %p28;
	cvt.u64.u32 	%rd42, %r233;
	add.s64 	%rd43, %rd7, %rd42;
	st.local.u8 	[%rd43], %rs136;
	and.b32  	%r234, %r179, %r106;
	setp.eq.s32 	%p29, %r234, 0;
	sub.s32 	%r235, %r177, %r167;
	add.s32 	%r236, %r235, 14;
	selp.b32 	%r237, %r167, %r236, %p29;
	cvt.u64.u32 	%rd44, %r237;
	add.s64 	%rd45, %rd7, %rd44;
	st.local.u8 	[%rd45], %rs135;
	and.b32  	%r238, %r179, %r111;
	setp.eq.s32 	%p30, %r238, 0;
	sub.s32 	%r239, %r177, %r168;
	add.s32 	%r240, %r239, 15;
	selp.b32 	%r241, %r168, %r240, %p30;
	cvt.u64.u32 	%rd46, %r241;
	add.s64 	%rd47, %rd7, %rd46;
	st.local.u8 	[%rd47], %rs134;
	and.b32  	%r242, %r179, %r116;
	setp.eq.s32 	%p31, %r242, 0;
	sub.s32 	%r243, %r177, %r169;
	add.s32 	%r244, %r243, 16;
	selp.b32 	%r245, %r169, %r244, %p31;
	cvt.u64.u32 	%rd48, %r245;
	add.s64 	%rd49, %rd7, %rd48;
	st.local.u8 	[%rd49], %rs133;
	and.b32  	%r246, %r179, %r121;
	setp.eq.s32 	%p32, %r246, 0;
	sub.s32 	%r247, %r177, %r170;
	add.s32 	%r248, %r247, 17;
	selp.b32 	%r249, %r170, %r248, %p32;
	cvt.u64.u32 	%rd50, %r249;
	add.s64 	%rd51, %rd7, %rd50;
	st.local.u8 	[%rd51], %rs132;
	and.b32  	%r250, %r179, %r126;
	setp.eq.s32 	%p33, %r250, 0;
	sub.s32 	%r251, %r177, %r171;
	add.s32 	%r252, %r251, 18;
	selp.b32 	%r253, %r171, %r252, %p33;
	cvt.u64.u32 	%rd52, %r253;
	add.s64 	%rd53, %rd7, %rd52;
	st.local.u8 	[%rd53], %rs131;
	and.b32  	%r254, %r179, %r131;
	setp.eq.s32 	%p34, %r254, 0;
	sub.s32 	%r255, %r177, %r172;
	add.s32 	%r256, %r255, 19;
	selp.b32 	%r257, %r172, %r256, %p34;
	cvt.u64.u32 	%rd54, %r257;
	add.s64 	%rd55, %rd7, %rd54;
	st.local.u8 	[%rd55], %rs130;
	and.b32  	%r258, %r179, %r136;
	setp.eq.s32 	%p35, %r258, 0;
	sub.s32 	%r259, %r177, %r173;
	add.s32 	%r260, %r259, 20;
	selp.b32 	%r261, %r173, %r260, %p35;
	cvt.u64.u32 	%rd56, %r261;
	add.s64 	%rd57, %rd7, %rd56;
	st.local.u8 	[%rd57], %rs129;
	and.b32  	%r262, %r179, %r141;
	setp.eq.s32 	%p36, %r262, 0;
	sub.s32 	%r263, %r177, %r174;
	add.s32 	%r264, %r263, 21;
	selp.b32 	%r265, %r174, %r264, %p36;
	cvt.u64.u32 	%rd58, %r265;
	add.s64 	%rd59, %rd7, %rd58;
	st.local.u8 	[%rd59], %rs128;
	and.b32  	%r266, %r179, %r146;
	setp.eq.s32 	%p37, %r266, 0;
	add.s32 	%r267, %r154, %r149;
	add.s32 	%r268, %r267, 22;
	selp.b32 	%r269, %r175, %r268, %p37;
	cvt.u64.u32 	%rd60, %r269;
	add.s64 	%rd61, %rd7, %rd60;
	st.local.u8 	[%rd61], %rs127;
	and.b32  	%r270, %r179, %r151;
	setp.eq.s32 	%p38, %r270, 0;
	sub.s32 	%r271, 24, %r153;
	selp.b32 	%r272, %r176, %r271, %p38;
	cvt.u64.u32 	%rd62, %r272;
	add.s64 	%rd63, %rd7, %rd62;
	st.local.u8 	[%rd63], %rs126;
	cvt.u32.u16 	%r273, %rs125;
	and.b32  	%r274, %r273, %r179;
	and.b32  	%r275, %r274, 255;
	setp.eq.s32 	%p39, %r275, 0;
	selp.b32 	%r276, %r177, 24, %p39;
	cvt.u64.u32 	%rd64, %r276;
	add.s64 	%rd65, %rd7, %rd64;
	st.local.u8 	[%rd65], %rs125;
	ld.local.u8 	%rs149, [%rd7];
	ld.local.u8 	%rs148, [%rd7+1];
	setp.gt.u16 	%p40, %rs149, %rs148;
	@%p40 bra 	$L__BB4_39;
	ld.local.u8 	%rs147, [%rd7+2];
	setp.gt.u16 	%p41, %rs148, %rs147;
	@%p41 bra 	$L__BB4_39;
	ld.local.u8 	%rs146, [%rd7+3];
	setp.gt.u16 	%p42, %rs147, %rs146;
	@%p42 bra 	$L__BB4_39;
	ld.local.u8 	%rs145, [%rd7+4];
	setp.gt.u16 	%p43, %rs146, %rs145;
	@%p43 bra 	$L__BB4_39;
	ld.local.u8 	%rs144, [%rd7+5];
	setp.gt.u16 	%p44, %rs145, %rs144;
	@%p44 bra 	$L__BB4_39;
	ld.local.u8 	%rs143, [%rd7+6];
	setp.gt.u16 	%p45, %rs144, %rs143;
	@%p45 bra 	$L__BB4_39;
	ld.local.u8 	%rs142, [%rd7+7];
	setp.gt.u16 	%p46, %rs143, %rs142;
	@%p46 bra 	$L__BB4_39;
	ld.local.u8 	%rs141, [%rd7+8];
	setp.gt.u16 	%p47, %rs142, %rs141;
	@%p47 bra 	$L__BB4_39;
	ld.local.u8 	%rs140, [%rd7+9];
	setp.gt.u16 	%p48, %rs141, %rs140;
	@%p48 bra 	$L__BB4_39;
	ld.local.u8 	%rs139, [%rd7+10];
	setp.gt.u16 	%p49, %rs140, %rs139;
	@%p49 bra 	$L__BB4_39;
	ld.local.u8 	%rs138, [%rd7+11];
	setp.gt.u16 	%p50, %rs139, %rs138;
	@%p50 bra 	$L__BB4_39;
	ld.local.u8 	%rs137, [%rd7+12];
	setp.gt.u16 	%p51, %rs138, %rs137;
	@%p51 bra 	$L__BB4_39;
	ld.local.u8 	%rs136, [%rd7+13];
	setp.gt.u16 	%p52, %rs137, %rs136;
	@%p52 bra 	$L__BB4_39;
	ld.local.u8 	%rs135, [%rd7+14];
	setp.gt.u16 	%p53, %rs136, %rs135;
	@%p53 bra 	$L__BB4_39;
	ld.local.u8 	%rs134, [%rd7+15];
	setp.gt.u16 	%p54, %rs135, %rs134;
	@%p54 bra 	$L__BB4_39;
	ld.local.u8 	%rs133, [%rd7+16];
	setp.gt.u16 	%p55, %rs134, %rs133;
	@%p55 bra 	$L__BB4_39;
	ld.local.u8 	%rs132, [%rd7+17];
	setp.gt.u16 	%p56, %rs133, %rs132;
	@%p56 bra 	$L__BB4_39;
	ld.local.u8 	%rs131, [%rd7+18];
	setp.gt.u16 	%p57, %rs132, %rs131;
	@%p57 bra 	$L__BB4_39;
	ld.local.u8 	%rs130, [%rd7+19];
	setp.gt.u16 	%p58, %rs131, %rs130;
	@%p58 bra 	$L__BB4_39;
	ld.local.u8 	%rs129, [%rd7+20];
	setp.gt.u16 	%p59, %rs130, %rs129;
	@%p59 bra 	$L__BB4_39;
	ld.local.u8 	%rs128, [%rd7+21];
	setp.gt.u16 	%p60, %rs129, %rs128;
	@%p60 bra 	$L__BB4_39;
	ld.local.u8 	%rs127, [%rd7+22];
	setp.gt.u16 	%p61, %rs128, %rs127;
	@%p61 bra 	$L__BB4_39;
	ld.local.u8 	%rs126, [%rd7+23];
	setp.gt.u16 	%p62, %rs127, %rs126;
	@%p62 bra 	$L__BB4_39;
	ld.local.u8 	%rs125, [%rd7+24];
	setp.le.u16 	%p63, %rs126, %rs125;
	add.s32 	%r293, %r293, 1;
	setp.eq.s32 	%p64, %r293, 8;
	or.pred  	%p65, %p63, %p64;
	mov.u64 	%rd70, %rd6;
	mov.u64 	%rd71, %rd7;
	@%p65 bra 	$L__BB4_35;
	bra.uni 	$L__BB4_11;
$L__BB4_35:
	setp.eq.s64 	%p67, %rd6, %rd72;
	@%p67 bra 	$L__BB4_37;
	st.local.u8 	[%rd73], %rs149;
	st.local.u8 	[%rd73+1], %rs148;
	ld.local.u8 	%rs101, [%rd7+2];
	st.local.u8 	[%rd73+2], %rs101;
	ld.local.u8 	%rs102, [%rd7+3];
	st.local.u8 	[%rd73+3], %rs102;
	ld.local.u8 	%rs103, [%rd7+4];
	st.local.u8 	[%rd73+4], %rs103;
	ld.local.u8 	%rs104, [%rd7+5];
	st.local.u8 	[%rd73+5], %rs104;
	ld.local.u8 	%rs105, [%rd7+6];
	st.local.u8 	[%rd73+6], %rs105;
	ld.local.u8 	%rs106, [%rd7+7];
	st.local.u8 	[%rd73+7], %rs106;
	ld.local.u8 	%rs107, [%rd7+8];
	st.local.u8 	[%rd73+8], %rs107;
	ld.local.u8 	%rs108, [%rd7+9];
	st.local.u8 	[%rd73+9], %rs108;
	ld.local.u8 	%rs109, [%rd7+10];
	st.local.u8 	[%rd73+10], %rs109;
	ld.local.u8 	%rs110, [%rd7+11];
	st.local.u8 	[%rd73+11], %rs110;
	ld.local.u8 	%rs111, [%rd7+12];
	st.local.u8 	[%rd73+12], %rs111;
	ld.local.u8 	%rs112, [%rd7+13];
	st.local.u8 	[%rd73+13], %rs112;
	ld.local.u8 	%rs113, [%rd7+14];
	st.local.u8 	[%rd73+14], %rs113;
	ld.local.u8 	%rs114, [%rd7+15];
	st.local.u8 	[%rd73+15], %rs114;
	ld.local.u8 	%rs115, [%rd7+16];
	st.local.u8 	[%rd73+16], %rs115;
	ld.local.u8 	%rs116, [%rd7+17];
	st.local.u8 	[%rd73+17], %rs116;
	ld.local.u8 	%rs117, [%rd7+18];
	st.local.u8 	[%rd73+18], %rs117;
	ld.local.u8 	%rs118, [%rd7+19];
	st.local.u8 	[%rd73+19], %rs118;
	ld.local.u8 	%rs119, [%rd7+20];
	st.local.u8 	[%rd73+20], %rs119;
	ld.local.u8 	%rs120, [%rd7+21];
	st.local.u8 	[%rd73+21], %rs120;
	ld.local.u8 	%rs121, [%rd7+22];
	st.local.u8 	[%rd73+22], %rs121;
	ld.local.u8 	%rs122, [%rd7+23];
	st.local.u8 	[%rd73+23], %rs122;
	ld.local.u8 	%rs123, [%rd7+24];
	st.local.u8 	[%rd73+24], %rs123;
$L__BB4_37:
	ld.param.u32 	%r289, [_Z27medianFilterRadixSortKernelILi16ELi16ELi5EEvPhS0_ii_param_2];
	ld.param.u64 	%rd69, [_Z27medianFilterRadixSortKernelILi16ELi16ELi5EEvPhS0_ii_param_1];
	ld.local.u8 	%rs124, [%rd2+12];
	mov.u32 	%r277, %ctaid.y;
	shl.b32 	%r278, %r277, 4;
	mov.u32 	%r279, %tid.y;
	add.s32 	%r280, %r278, %r279;
	mov.u32 	%r281, %ctaid.x;
	shl.b32 	%r282, %r281, 4;
	mov.u32 	%r283, %tid.x;
	add.s32 	%r284, %r282, %r283;
	mad.lo.s32 	%r285, %r289, %r280, %r284;
	cvt.s64.s32 	%rd66, %r285;
	cvta.to.global.u64 	%rd67, %rd69;
	add.s64 	%rd68, %rd67, %rd66;
	st.global.u8 	[%rd68], %rs124;
$L__BB4_38:
	ret;
$L__BB4_39:
	add.s32 	%r293, %r293, 1;
	setp.eq.s32 	%p66, %r293, 8;
	@%p66 bra 	$L__BB4_35;
	ld.local.u8 	%rs147, [%rd7+2];
	ld.local.u8 	%rs146, [%rd7+3];
	ld.local.u8 	%rs145, [%rd7+4];
	ld.local.u8 	%rs144, [%rd7+5];
	ld.local.u8 	%rs143, [%rd7+6];
	ld.local.u8 	%rs142, [%rd7+7];
	ld.local.u8 	%rs141, [%rd7+8];
	ld.local.u8 	%rs140, [%rd7+9];
	ld.local.u8 	%rs139, [%rd7+10];
	ld.local.u8 	%rs138, [%rd7+11];
	ld.local.u8 	%rs137, [%rd7+12];
	ld.local.u8 	%rs136, [%rd7+13];
	ld.local.u8 	%rs135, [%rd7+14];
	ld.local.u8 	%rs134, [%rd7+15];
	ld.local.u8 	%rs133, [%rd7+16];
	ld.local.u8 	%rs132, [%rd7+17];
	ld.local.u8 	%rs131, [%rd7+18];
	ld.local.u8 	%rs130, [%rd7+19];
	ld.local.u8 	%rs129, [%rd7+20];
	ld.local.u8 	%rs128, [%rd7+21];
	ld.local.u8 	%rs127, [%rd7+22];
	ld.local.u8 	%rs126, [%rd7+23];
	ld.local.u8 	%rs125, [%rd7+24];
	mov.u64 	%rd70, %rd6;
	mov.u64 	%rd71, %rd7;
	bra.uni 	$L__BB4_11;

}
	// .globl	_Z27medianFilterRadixSortKernelILi16ELi16ELi7EEvPhS0_ii
.visible .entry _Z27medianFilterRadixSortKernelILi16ELi16ELi7EEvPhS0_ii(
	.param .u64 .ptr .align 1 _Z27medianFilterRadixSortKernelILi16ELi16ELi7EEvPhS0_ii_param_0,
	.param .u64 .ptr .align 1 _Z27medianFilterRadixSortKernelILi16ELi16ELi7EEvPhS0_ii_param_1,
	.param .u32 _Z27medianFilterRadixSortKernelILi16ELi16ELi7EEvPhS0_ii_param_2,
	.param .u32 _Z27medianFilterRadixSortKernelILi16ELi16ELi7EEvPhS0_ii_param_3
)
{
	.local .align 1 .b8 	__local_depot5[98];
	.reg .b64 	%SP;
	.reg .b64 	%SPL;
	.reg .pred 	%p<116>;
	.reg .b16 	%rs<294>;
	.reg .b32 	%r<534>;
	.reg .b64 	%rd<122>;
	// demoted variable
	.shared .align 1 .b8 _ZZ27medianFilterRadixSortKernelILi16ELi16ELi7EEvPhS0_iiE9sharedMem[484];
	mov.u64 	%SPL, __local_depot5;
	ld.param.u64 	%rd8, [_Z27medianFilterRadixSortKernelILi16ELi16ELi7EEvPhS0_ii_param_0];
	ld.param.u32 	%r21, [_Z27medianFilterRadixSortKernelILi16ELi16ELi7EEvPhS0_ii_param_3];
	add.u64 	%rd118, %SPL, 0;
	add.u64 	%rd2, %SPL, 49;
	mov.u32 	%r1, %tid.x;
	mov.u32 	%r2, %tid.y;
	mov.u32 	%r22, %ctaid.x;
	shl.b32 	%r23, %r22, 4;
	mov.u32 	%r24, %ctaid.y;
	shl.b32 	%r3, %r24, 4;
	add.s32 	%r4, %r23, %r1;
	add.s32 	%r5, %r3, %r2;
	setp.gt.u32 	%p1, %r2, 21;
	@%p1 bra 	$L__BB5_9;
	add.s32 	%r6, %r1, -3;
	cvta.to.global.u64 	%rd3, %rd8;
	mov.u32 	%r530, %r2;
$L__BB5_2:
	setp.gt.u32 	%p2, %r1, 21;
	@%p2 bra 	$L__BB5_8;
	ld.param.u32 	%r526, [_Z27medianFilterRadixSortKernelILi16ELi16ELi7EEvPhS0_ii_param_2];
	add.s32 	%r8, %r530, %r3;
	add.s32 	%r9, %r8, -3;
	mov.u32 	%r25, _ZZ27medianFilterRadixSortKernelILi16ELi16ELi7EEvPhS0_iiE9sharedMem;
	mad.lo.s32 	%r10, %r530, 22, %r25;
	mul.lo.s32 	%r11, %r9, %r526;
	cvt.s64.s32 	%rd12, %r11;
	mov.u32 	%r531, %r4;
	mov.u32 	%r532, %r6;
$L__BB5_4:
	ld.param.u32 	%r527, [_Z27medianFilterRadixSortKernelILi16ELi16ELi7EEvPhS0_ii_param_2];
	setp.ge.s32 	%p3, %r9, %r21;
	setp.lt.u32 	%p4, %r8, 3;
	add.s32 	%r26, %r531, -3;
	setp.lt.s32 	%p5, %r531, 3;
	setp.ge.s32 	%p6, %r26, %r527;
	or.pred  	%p7, %p5, %p6;
	or.pred  	%p8, %p7, %p4;
	or.pred  	%p9, %p8, %p3;
	@%p9 bra 	$L__BB5_6;
	cvt.u64.u32 	%rd13, %r531;
	add.s64 	%rd14, %rd13, %rd12;
	add.s64 	%rd15, %rd3, %rd14;
	ld.global.u8 	%rs196, [%rd15+-3];
	add.s32 	%r28, %r10, %r532;
	st.shared.u8 	[%r28+3], %rs196;
	bra.uni 	$L__BB5_7;
$L__BB5_6:
	add.s32 	%r27, %r10, %r532;
	mov.b16 	%rs195, 0;
	st.shared.u8 	[%r27+3], %rs195;
$L__BB5_7:
	add.s32 	%r14, %r532, 16;
	add.s32 	%r29, %r532, 3;
	add.s32 	%r531, %r531, 16;
	setp.lt.u32 	%p10, %r29, 6;
	mov.u32 	%r532, %r14;
	@%p10 bra 	$L__BB5_4;
$L__BB5_8:
	add.s32 	%r16, %r530, 16;
	setp.lt.u32 	%p11, %r530, 6;
	mov.u32 	%r530, %r16;
	@%p11 bra 	$L__BB5_2;
$L__BB5_9:
	ld.param.u32 	%r528, [_Z27medianFilterRadixSortKernelILi16ELi16ELi7EEvPhS0_ii_param_2];
	bar.sync 	0;
	setp.ge.s32 	%p12, %r4, %r528;
	setp.ge.s32 	%p13, %r5, %r21;
	or.pred  	%p14, %p12, %p13;
	@%p14 bra 	$L__BB5_62;
	mov.u32 	%r32, _ZZ27medianFilterRadixSortKernelILi16ELi16ELi7EEvPhS0_iiE9sharedMem;
	mad.lo.s32 	%r33, %r2, 22, %r32;
	add.s32 	%r34, %r33, %r1;
	ld.shared.u8 	%rs293, [%r34];
	st.local.u8 	[%rd118], %rs293;
	ld.shared.u8 	%rs292, [%r34+1];
	st.local.u8 	[%rd118+1], %rs292;
	ld.shared.u8 	%rs291, [%r34+2];
	st.local.u8 	[%rd118+2], %rs291;
	ld.shared.u8 	%rs290, [%r34+3];
	st.local.u8 	[%rd118+3], %rs290;
	ld.shared.u8 	%rs289, [%r34+4];
	st.local.u8 	[%rd118+4], %rs289;
	ld.shared.u8 	%rs288, [%r34+5];
	st.local.u8 	[%rd118+5], %rs288;
	ld.shared.u8 	%rs287, [%r34+6];
	st.local.u8 	[%rd118+6], %rs287;
	ld.shared.u8 	%rs286, [%r34+22];
	st.local.u8 	[%rd118+7], %rs286;
	ld.shared.u8 	%rs285, [%r34+23];
	st.local.u8 	[%rd118+8], %rs285;
	ld.shared.u8 	%rs284, [%r34+24];
	st.local.u8 	[%rd118+9], %rs284;
	ld.shared.u8 	%rs283, [%r34+25];
	st.local.u8 	[%rd118+10], %rs283;
	ld.shared.u8 	%rs282, [%r34+26];
	st.local.u8 	[%rd118+11], %rs282;
	ld.shared.u8 	%rs281, [%r34+27];
	st.local.u8 	[%rd118+12], %rs281;
	ld.shared.u8 	%rs280, [%r34+28];
	st.local.u8 	[%rd118+13], %rs280;
	ld.shared.u8 	%rs279, [%r34+44];
	st.local.u8 	[%rd118+14], %rs279;
	ld.shared.u8 	%rs278, [%r34+45];
	st.local.u8 	[%rd118+15], %rs278;
	ld.shared.u8 	%rs277, [%r34+46];
	st.local.u8 	[%rd118+16], %rs277;
	ld.shared.u8 	%rs276, [%r34+47];
	st.local.u8 	[%rd118+17], %rs276;
	ld.shared.u8 	%rs275, [%r34+48];
	st.local.u8 	[%rd118+18], %rs275;
	ld.shared.u8 	%rs274, [%r34+49];
	st.local.u8 	[%rd118+19], %rs274;
	ld.shared.u8 	%rs273, [%r34+50];
	st.local.u8 	[%rd118+20], %rs273;
	ld.shared.u8 	%rs272, [%r34+66];
	st.local.u8 	[%rd118+21], %rs272;
	ld.shared.u8 	%rs271, [%r34+67];
	st.local.u8 	[%rd118+22], %rs271;
	ld.shared.u8 	%rs270, [%r34+68];
	st.local.u8 	[%rd118+23], %rs270;
	ld.shared.u8 	%rs269, [%r34+69];
	st.local.u8 	[%rd118+24], %rs269;
	ld.shared.u8 	%rs268, [%r34+70];
	st.local.u8 	[%rd118+25], %rs268;
	ld.shared.u8 	%rs267, [%r34+71];
	st.local.u8 	[%rd118+26], %rs267;
	ld.shared.u8 	%rs266, [%r34+72];
	st.local.u8 	[%rd118+27], %rs266;
	ld.shared.u8 	%rs265, [%r34+88];
	st.local.u8 	[%rd118+28], %rs265;
	ld.shared.u8 	%rs264, [%r34+89];
	st.local.u8 	[%rd118+29], %rs264;
	ld.shared.u8 	%rs263, [%r34+90];
	st.local.u8 	[%rd118+30], %rs263;
	ld.shared.u8 	%rs262, [%r34+91];
	st.local.u8 	[%rd118+31], %rs262;
	ld.shared.u8 	%rs261, [%r34+92];
	st.local.u8 	[%rd118+32], %rs261;
	ld.shared.u8 	%rs260, [%r34+93];
	st.local.u8 	[%rd118+33], %rs260;
	ld.shared.u8 	%rs259, [%r34+94];
	st.local.u8 	[%rd118+34], %rs259;
	ld.shared.u8 	%rs258, [%r34+110];
	st.local.u8 	[%rd118+35], %rs258;
	ld.shared.u8 	%rs257, [%r34+111];
	st.local.u8 	[%rd118+36], %rs257;
	ld.shared.u8 	%rs256, [%r34+112];
	st.local.u8 	[%rd118+37], %rs256;
	ld.shared.u8 	%rs255, [%r34+113];
	st.local.u8 	[%rd118+38], %rs255;
	ld.shared.u8 	%rs254, [%r34+114];
	st.local.u8 	[%rd118+39], %rs254;
	ld.shared.u8 	%rs253, [%r34+115];
	st.local.u8 	[%rd118+40], %rs253;
	ld.shared.u8 	%rs252, [%r34+116];
	st.local.u8 	[%rd118+41], %rs252;
	ld.shared.u8 	%rs251, [%r34+132];
	st.local.u8 	[%rd118+42], %rs251;
	ld.shared.u8 	%rs250, [%r34+133];
	st.local.u8 	[%rd118+43], %rs250;
	ld.shared.u8 	%rs249, [%r34+134];
	st.local.u8 	[%rd118+44], %rs249;
	ld.shared.u8 	%rs248, [%r34+135];
	st.local.u8 	[%rd118+45], %rs248;
	ld.shared.u8 	%rs247, [%r34+136];
	st.local.u8 	[%rd118+46], %rs247;
	ld.shared.u8 	%rs246, [%r34+137];
	st.local.u8 	[%rd118+47], %rs246;
	ld.shared.u8 	%rs245, [%r34+138];
	st.local.u8 	[%rd118+48], %rs245;
	mov.b32 	%r533, 0;
	mov.u64 	%rd119, %rd118;
	mov.u64 	%rd120, %rd2;
	mov.u64 	%rd121, %rd2;
$L__BB5_11:
	mov.u64 	%rd7, %rd121;
	mov.u64 	%rd6, %rd120;
	mov.u64 	%rd121, %rd119;
	mov.u64 	%rd120, %rd118;
	cvt.u32.u16 	%r35, %rs293;
	and.b32  	%r36, %r35, 255;
	shr.u32 	%r37, %r36, %r533;
	not.b32 	%r38, %r37;
	and.b32  	%r39, %r38, 1;
	cvt.u32.u16 	%r40, %rs292;
	and.b32  	%r41, %r40, 255;
	shr.u32 	%r42, %r41, %r533;
	not.b32 	%r43, %r42;
	and.b32  	%r44, %r43, 1;
	cvt.u32.u16 	%r45, %rs291;
	and.b32  	%r46, %r45, 255;
	shr.u32 	%r47, %r46, %r533;
	not.b32 	%r48, %r47;
	and.b32  	%r49, %r48, 1;
	cvt.u32.u16 	%r50, %rs290;
	and.b32  	%r51, %r50, 255;
	shr.u32 	%r52, %r51, %r533;
	not.b32 	%r53, %r52;
	and.b32  	%r54, %r53, 1;
	cvt.u32.u16 	%r55, %rs289;
	and.b32  	%r56, %r55, 255;
	shr.u32 	%r57, %r56, %r533;
	not.b32 	%r58, %r57;
	and.b32  	%r59, %r58, 1;
	cvt.u32.u16 	%r60, %rs288;
	and.b32  	%r61, %r60, 255;
	shr.u32 	%r62, %r61, %r533;
	not.b32 	%r63, %r62;
	and.b32  	%r64, %r63, 1;
	cvt.u32.u16 	%r65, %rs287;
	and.b32  	%r66, %r65, 255;
	shr.u32 	%r67, %r66, %r533;
	not.b32 	%r68, %r67;
	and.b32  	%r69, %r68, 1;
	cvt.u32.u16 	%r70, %rs286;
	and.b32  	%r71, %r70, 255;
	shr.u32 	%r72, %r71, %r533;
	not.b32 	%r73, %r72;
	and.b32  	%r74, %r73, 1;
	cvt.u32.u16 	%r75, %rs285;
	and.b32  	%r76, %r75, 255;
	shr.u32 	%r77, %r76, %r533;
	not.b32 	%r78, %r77;
	and.b32  	%r79, %r78, 1;
	cvt.u32.u16 	%r80, %rs284;
	and.b32  	%r81, %r80, 255;
	shr.u32 	%r82, %r81, %r533;
	not.b32 	%r83, %r82;
	and.b32  	%r84, %r83, 1;
	cvt.u32.u16 	%r85, %rs283;
	and.b32  	%r86, %r85, 255;
	shr.u32 	%r87, %r86, %r533;
	not.b32 	%r88, %r87;
	and.b32  	%r89, %r88, 1;
	cvt.u32.u16 	%r90, %rs282;
	and.b32  	%r91, %r90, 255;
	shr.u32 	%r92, %r91, %r533;
	not.b32 	%r93, %r92;
	and.b32  	%r94, %r93, 1;
	cvt.u32.u16 	%r95, %rs281;
	and.b32  	%r96, %r95, 255;
	shr.u32 	%r97, %r96, %r533;
	not.b32 	%r98, %r97;
	and.b32  	%r99, %r98, 1;
	cvt.u32.u16 	%r100, %rs280;
	and.b32  	%r101, %r100, 255;
	shr.u32 	%r102, %r101, %r533;
	not.b32 	%r103, %r102;
	and.b32  	%r104, %r103, 1;
	cvt.u32.u16 	%r105, %rs279;
	and.b32  	%r106, %r105, 255;
	shr.u32 	%r107, %r106, %r533;
	not.b32 	%r108, %r107;
	and.b32  	%r109, %r108, 1;
	cvt.u32.u16 	%r110, %rs278;
	and.b32  	%r111, %r110, 255;
	shr.u32 	%r112, %r111, %r533;
	not.b32 	%r113, %r112;
	and.b32  	%r114, %r113, 1;
	cvt.u32.u16 	%r115, %rs277;
	and.b32  	%r116, %r115, 255;
	shr.u32 	%r117, %r116, %r533;
	not.b32 	%r118, %r117;
	and.b32  	%r119, %r118, 1;
	cvt.u32.u16 	%r120, %rs276;
	and.b32  	%r121, %r120, 255;
	shr.u32 	%r122, %r121, %r533;
	not.b32 	%r123, %r122;
	and.b32  	%r124, %r123, 1;
	cvt.u32.u16 	%r125, %rs275;
	and.b32  	%r126, %r125, 255;
	shr.u32 	%r127, %r126, %r533;
	not.b32 	%r128, %r127;
	and.b32  	%r129, %r128, 1;
	cvt.u32.u16 	%r130, %rs274;
	and.b32  	%r131, %r130, 255;
	shr.u32 	%r132, %r131, %r533;
	not.b32 	%r133, %r132;
	and.b32  	%r134, %r133, 1;
	cvt.u32.u16 	%r135, %rs273;
	and.b32  	%r136, %r135, 255;
	shr.u32 	%r137, %r136, %r533;
	not.b32 	%r138, %r137;
	and.b32  	%r139, %r138, 1;
	cvt.u32.u16 	%r140, %rs272;
	and.b32  	%r141, %r140, 255;
	shr.u32 	%r142, %r141, %r533;
	not.b32 	%r143, %r142;
	and.b32  	%r144, %r143, 1;
	cvt.u32.u16 	%r145, %rs271;
	and.b32  	%r146, %r145, 255;
	shr.u32 	%r147, %r146, %r533;
	not.b32 	%r148, %r147;
	and.b32  	%r149, %r148, 1;
	cvt.u32.u16 	%r150, %rs270;
	and.b32  	%r151, %r150, 255;
	shr.u32 	%r152, %r151, %r533;
	not.b32 	%r153, %r152;
	and.b32  	%r154, %r153, 1;
	cvt.u32.u16 	%r155, %rs269;
	and.b32  	%r156, %r155, 255;
	shr.u32 	%r157, %r156, %r533;
	not.b32 	%r158, %r157;
	and.b32  	%r159, %r158, 1;
	cvt.u32.u16 	%r160, %rs268;
	and.b32  	%r161, %r160, 255;
	shr.u32 	%r162, %r161, %r533;
	not.b32 	%r163, %r162;
	and.b32  	%r164, %r163, 1;
	cvt.u32.u16 	%r165, %rs267;
	and.b32  	%r166, %r165, 255;
	shr.u32 	%r167, %r166, %r533;
	not.b32 	%r168, %r167;
	and.b32  	%r169, %r168, 1;
	cvt.u32.u16 	%r170, %rs266;
	and.b32  	%r171, %r170, 255;
	shr.u32 	%r172, %r171, %r533;
	not.b32 	%r173, %r172;
	and.b32  	%r174, %r173, 1;
	cvt.u32.u16 	%r175, %rs265;
	and.b32  	%r176, %r175, 255;
	shr.u32 	%r177, %r176, %r533;
	not.b32 	%r178, %r177;
	and.b32  	%r179, %r178, 1;
	cvt.u32.u16 	%r180, %rs264;
	and.b32  	%r181, %r180, 255;
	shr.u32 	%r182, %r181, %r533;
	not.b32 	%r183, %r182;
	and.b32  	%r184, %r183, 1;
	cvt.u32.u16 	%r185, %rs263;
	and.b32  	%r186, %r185, 255;
	shr.u32 	%r187, %r186, %r533;
	not.b32 	%r188, %r187;
	and.b32  	%r189, %r188, 1;
	cvt.u32.u16 	%r190, %rs262;
	and.b32  	%r191, %r190, 255;
	shr.u32 	%r192, %r191, %r533;
	not.b32 	%r193, %r192;
	and.b32  	%r194, %r193, 1;
	cvt.u32.u16 	%r195, %rs261;
	and.b32  	%r196, %r195, 255;
	shr.u32 	%r197, %r196, %r533;
	not.b32 	%r198, %r197;
	and.b32  	%r199, %r198, 1;
	cvt.u32.u16 	%r200, %rs260;
	and.b32  	%r201, %r200, 255;
	shr.u32 	%r202, %r201, %r533;
	not.b32 	%r203, %r202;
	and.b32  	%r204, %r203, 1;
	cvt.u32.u16 	%r205, %rs259;
	and.b32  	%r206, %r205, 255;
	shr.u32 	%r207, %r206, %r533;
	not.b32 	%r208, %r207;
	and.b32  	%r209, %r208, 1;
	cvt.u32.u16 	%r210, %rs258;
	and.b32  	%r211, %r210, 255;
	shr.u32 	%r212, %r211, %r533;
	not.b32 	%r213, %r212;
	and.b32  	%r214, %r213, 1;
	cvt.u32.u16 	%r215, %rs257;
	and.b32  	%r216, %r215, 255;
	shr.u32 	%r217, %r216, %r533;
	not.b32 	%r218, %r217;
	and.b32  	%r219, %r218, 1;
	cvt.u32.u16 	%r220, %rs256;
	and.b32  	%r221, %r220, 255;
	shr.u32 	%r222, %r221, %r533;
	not.b32 	%r223, %r222;
	and.b32  	%r224, %r223, 1;
	cvt.u32.u16 	%r225, %rs255;
	and.b32  	%r226, %r225, 255;
	shr.u32 	%r227, %r226, %r533;
	not.b32 	%r228, %r227;
	and.b32  	%r229, %r228, 1;
	cvt.u32.u16 	%r230, %rs254;
	and.b32  	%r231, %r230, 255;
	shr.u32 	%r232, %r231, %r533;
	not.b32 	%r233, %r232;
	and.b32  	%r234, %r233, 1;
	cvt.u32.u16 	%r235, %rs253;
	and.b32  	%r236, %r235, 255;
	shr.u32 	%r237, %r236, %r533;
	not.b32 	%r238, %r237;
	and.b32  	%r239, %r238, 1;
	cvt.u32.u16 	%r240, %rs252;
	and.b32  	%r241, %r240, 255;
	shr.u32 	%r242, %r241, %r533;
	not.b32 	%r243, %r242;
	and.b32  	%r244, %r243, 1;
	cvt.u32.u16 	%r245, %rs251;
	and.b32  	%r246, %r245, 255;
	shr.u32 	%r247, %r246, %r533;
	not.b32 	%r248, %r247;
	and.b32  	%r249, %r248, 1;
	cvt.u32.u16 	%r250, %rs250;
	and.b32  	%r251, %r250, 255;
	shr.u32 	%r252, %r251, %r533;
	not.b32 	%r253, %r252;
	and.b32  	%r254, %r253, 1;
	cvt.u32.u16 	%r255, %rs249;
	and.b32  	%r256, %r255, 255;
	shr.u32 	%r257, %r256, %r533;
	not.b32 	%r258, %r257;
	and.b32  	%r259, %r258, 1;
	cvt.u32.u16 	%r260, %rs248;
	and.b32  	%r261, %r260, 255;
	shr.u32 	%r262, %r261, %r533;
	not.b32 	%r263, %r262;
	and.b32  	%r264, %r263, 1;
	cvt.u32.u16 	%r265, %rs247;
	and.b32  	%r266, %r265, 255;
	shr.u32 	%r267, %r266, %r533;
	not.b32 	%r268, %r267;
	and.b32  	%r269, %r268, 1;
	cvt.u32.u16 	%r270, %rs246;
	and.b32  	%r271, %r270, 255;
	shr.u32 	%r272, %r271, %r533;
	and.b32  	%r273, %r272, 1;
	xor.b32  	%r274, %r273, 1;
	add.s32 	%r275, %r44, %r39;
	add.s32 	%r276, %r49, %r275;
	add.s32 	%r277, %r54, %r276;
	add.s32 	%r278, %r59, %r277;
	add.s32 	%r279, %r64, %r278;
	add.s32 	%r280, %r69, %r279;
	add.s32 	%r281, %r74, %r280;
	add.s32 	%r282, %r79, %r281;
	add.s32 	%r283, %r84, %r282;
	add.s32 	%r284, %r89, %r283;
	add.s32 	%r285, %r94, %r284;
	add.s32 	%r286, %r99, %r285;
	add.s32 	%r287, %r104, %r286;
	add.s32 	%r288, %r109, %r287;
	add.s32 	%r289, %r114, %r288;
	add.s32 	%r290, %r119, %r289;
	add.s32 	%r291, %r124, %r290;
	add.s32 	%r292, %r129, %r291;
	add.s32 	%r293, %r134, %r292;
	add.s32 	%r294, %r139, %r293;
	add.s32 	%r295, %r144, %r294;
	add.s32 	%r296, %r149, %r295;
	add.s32 	%r297, %r154, %r296;
	add.s32 	%r298, %r159, %r297;
	add.s32 	%r299, %r164, %r298;
	add.s32 	%r300, %r169, %r299;
	add.s32 	%r301, %r174, %r300;
	add.s32 	%r302, %r179, %r301;
	add.s32 	%r303, %r184, %r302;
	add.s32 	%r304, %r189, %r303;
	add.s32 	%r305, %r194, %r304;
	add.s32 	%r306, %r199, %r305;
	add.s32 	%r307, %r204, %r306;
	add.s32 	%r308, %r209, %r307;
	add.s32 	%r309, %r214, %r308;
	add.s32 	%r310, %r219, %r309;
	add.s32 	%r311, %r224, %r310;
	add.s32 	%r312, %r229, %r311;
	add.s32 	%r313, %r234, %r312;
	add.s32 	%r314, %r239, %r313;
	add.s32 	%r315, %r244, %r314;
	add.s32 	%r316, %r249, %r315;
	add.s32 	%r317, %r254, %r316;
	add.s32 	%r318, %r259, %r317;
	add.s32 	%r319, %r264, %r318;
	add.s32 	%r320, %r269, %r319;
	add.s32 	%r321, %r274, %r320;
	mov.b32 	%r322, 1;
	shl.b32 	%r323, %r322, %r533;
	and.b32  	%r324, %r323, %r36;
	setp.eq.s32 	%p15, %r324, 0;
	selp.b32 	%r325, 0, %r321, %p15;
	cvt.u64.u32 	%rd16, %r325;
	add.s64 	%rd17, %rd7, %rd16;
	st.local.u8 	[%rd17], %rs293;
	and.b32  	%r326, %r323, %r41;
	setp.eq.s32 	%p16, %r326, 0;
	sub.s32 	%r327, %r321, %r39;
	add.s32 	%r328, %r327, 1;
	selp.b32 	%r329, %r39, %r328, %p16;
	cvt.u64.u32 	%rd18, %r329;
	add.s64 	%rd19, %rd7, %rd18;
	st.local.u8 	[%rd19], %rs292;
	and.b32  	%r330, %r323, %r46;
	setp.eq.s32 	%p17, %r330, 0;
	sub.s32 	%r331, %r321, %r275;
	add.s32 	%r332, %r331, 2;
	selp.b32 	%r333, %r275, %r332, %p17;
	cvt.u64.u32 	%rd20, %r333;
	add.s64 	%rd21, %rd7, %rd20;
	st.local.u8 	[%rd21], %rs291;
	and.b32  	%r334, %r323, %r51;
	setp.eq.s32 	%p18, %r334, 0;
	sub.s32 	%r335, %r321, %r276;
	add.s32 	%r336, %r335, 3;
	selp.b32 	%r337, %r276, %r336, %p18;
	cvt.u64.u32 	%rd22, %r337;
	add.s64 	%rd23, %rd7, %rd22;
	st.local.u8 	[%rd23], %rs290;
	and.b32  	%r338, %r323, %r56;
	setp.eq.s32 	%p19, %r338, 0;
	sub.s32 	%r339, %r321, %r277;
	add.s32 	%r340, %r339, 4;
	selp.b32 	%r341, %r277, %r340, %p19;
	cvt.u64.u32 	%rd24, %r341;
	add.s64 	%rd25, %rd7, %rd24;
	st.local.u8 	[%rd25], %rs289;
	and.b32  	%r342, %r323, %r61;
	setp.eq.s32 	%p20, %r342, 0;
	sub.s32 	%r343, %r321, %r278;
	add.s32 	%r344, %r343, 5;
	selp.b32 	%r345, %r278, %r344, %p20;
	cvt.u64.u32 	%rd26, %r345;
	add.s64 	%rd27, %rd7, %rd26;
	st.local.u8 	[%rd27], %rs288;
	and.b32  	%r346, %r323, %r66;
	setp.eq.s32 	%p21, %r346, 0;
	sub.s32 	%r347, %r321, %r279;
	add.s32 	%r348, %r347, 6;
	selp.b32 	%r349, %r279, %r348, %p21;
	cvt.u64.u32 	%rd28, %r349;
	add.s64 	%rd29, %rd7, %rd28;
	st.local.u8 	[%rd29], %rs287;
	and.b32  	%r350, %r323, %r71;
	setp.eq.s32 	%p22, %r350, 0;
	sub.s32 	%r351, %r321, %r280;
	add.s32 	%r352, %r351, 7;
	selp.b32 	%r353, %r280, %r352, %p22;
	cvt.u64.u32 	%rd30, %r353;
	add.s64 	%rd31, %rd7, %rd30;
	st.local.u8 	[%rd31], %rs286;
	and.b32  	%r354, %r323, %r76;
	setp.eq.s32 	%p23, %r354, 0;
	sub.s32 	%r355, %r321, %r281;
	add.s32 	%r356, %r355, 8;
	selp.b32 	%r357, %r281, %r356, %p23;
	cvt.u64.u32 	%rd32, %r357;
	add.s64 	%rd33, %rd7, %rd32;
	st.local.u8 	[%rd33], %rs285;
	and.b32  	%r358, %r323, %r81;
	setp.eq.s32 	%p24, %r358, 0;
	sub.s32 	%r359, %r321, %r282;
	add.s32 	%r360, %r359, 9;
	selp.b32 	%r361, %r282, %r360, %p24;
	cvt.u64.u32 	%rd34, %r361;
	add.s64 	%rd35, %rd7, %rd34;
	st.local.u8 	[%rd35], %rs284;
	and.b32  	%r362, %r323, %r86;
	setp.eq.s32 	%p25, %r362, 0;
	sub.s32 	%r363, %r321, %r283;
	add.s32 	%r364, %r363, 10;
	selp.b32 	%r365, %r283, %r364, %p25;
	cvt.u64.u32 	%rd36, %r365;
	add.s64 	%rd37, %rd7, %rd36;
	st.local.u8 	[%rd37], %rs283;
	and.b32  	%r366, %r323, %r91;
	setp.eq.s32 	%p26, %r366, 0;
	sub.s32 	%r367, %r321, %r284;
	add.s32 	%r368, %r367, 11;
	selp.b32 	%r369, %r284, %r368, %p26;
	cvt.u64.u32 	%rd38, %r369;
	add.s64 	%rd39, %rd7, %rd38;
	st.local.u8 	[%rd39], %rs282;
	and.b32  	%r370, %r323, %r96;
	setp.eq.s32 	%p27, %r370, 0;
	sub.s32 	%r371, %r321, %r285;
	add.s32 	%r372, %r371, 12;
	selp.b32 	%r373, %r285, %r372, %p27;
	cvt.u64.u32 	%rd40, %r373;
	add.s64 	%rd41, %rd7, %rd40;
	st.local.u8 	[%rd41], %rs281;
	and.b32  	%r374, %r323, %r101;
	setp.eq.s32 	%p28, %r374, 0;
	sub.s32 	%r375, %r321, %r286;
	add.s32 	%r376, %r375, 13;
	selp.b32 	%r377, %r286, %r376, %p28;
	cvt.u64.u32 	%rd42, %r377;
	add.s64 	%rd43, %rd7, %rd42;
	st.local.u8 	[%rd43], %rs280;
	and.b32  	%r378, %r323, %r106;
	setp.eq.s32 	%p29, %r378, 0;
	sub.s32 	%r379, %r321, %r287;
	add.s32 	%r380, %r379, 14;
	selp.b32 	%r381, %r287, %r380, %p29;
	cvt.u64.u32 	%rd44, %r381;
	add.s64 	%rd45, %rd7, %rd44;
	st.local.u8 	[%rd45], %rs279;
	and.b32  	%r382, %r323, %r111;
	setp.eq.s32 	%p30, %r382, 0;
	sub.s32 	%r383, %r321, %r288;
	add.s32 	%r384, %r383, 15;
	selp.b32 	%r385, %r288, %r384, %p30;
	cvt.u64.u32 	%rd46, %r385;
	add.s64 	%rd47, %rd7, %rd46;
	st.local.u8 	[%rd47], %rs278;
	and.b32  	%r386, %r323, %r116;
	setp.eq.s32 	%p31, %r386, 0;
	sub.s32 	%r387, %r321, %r289;
	add.s32 	%r388, %r387, 16;
	selp.b32 	%r389, %r289, %r388, %p31;
	cvt.u64.u32 	%rd48, %r389;
	add.s64 	%rd49, %rd7, %rd48;
	st.local.u8 	[%rd49], %rs277;
	and.b32  	%r390, %r323, %r121;
	setp.eq.s32 	%p32, %r390, 0;
	sub.s32 	%r391, %r321, %r290;
	add.s32 	%r392, %r391, 17;
	selp.b32 	%r393, %r290, %r392, %p32;
	cvt.u64.u32 	%rd50, %r393;
	add.s64 	%rd51, %rd7, %rd50;
	st.local.u8 	[%rd51], %rs276;
	and.b32  	%r394, %r323, %r126;
	setp.eq.s32 	%p33, %r394, 0;
	sub.s32 	%r395, %r321, %r291;
	add.s32 	%r396, %r395, 18;
	selp.b32 	%r397, %r291, %r396, %p33;
	cvt.u64.u32 	%rd52, %r397;
	add.s64 	%rd53, %rd7, %rd52;
	st.local.u8 	[%rd53], %rs275;
	and.b32  	%r398, %r323, %r131;
	setp.eq.s32 	%p34, %r398, 0;
	sub.s32 	%r399, %r321, %r292;
	add.s32 	%r400, %r399, 19;
	selp.b32 	%r401, %r292, %r400, %p34;
	cvt.u64.u32 	%rd54, %r401;
	add.s64 	%rd55, %rd7, %rd54;
	st.local.u8 	[%rd55], %rs274;
	and.b32  	%r402, %r323, %r136;
	setp.eq.s32 	%p35, %r402, 0;
	sub.s32 	%r403, %r321, %r293;
	add.s32 	%r404, %r403, 20;
	selp.b32 	%r405, %r293, %r404, %p35;
	cvt.u64.u32 	%rd56, %r405;
	add.s64 	%rd57, %rd7, %rd56;
	st.local.u8 	[%rd57], %rs273;
	and.b32  	%r406, %r323, %r141;
	setp.eq.s32 	%p36, %r406, 0;
	sub.s32 	%r407, %r321, %r294;
	add.s32 	%r408, %r407, 21;
	selp.b32 	%r409, %r294, %r408, %p36;
	cvt.u64.u32 	%rd58, %r409;
	add.s64 	%rd59, %rd7, %rd58;
	st.local.u8 	[%rd59], %rs272;
	and.b32  	%r410, %r323, %r146;
	setp.eq.s32 	%p37, %r410, 0;
	sub.s32 	%r411, %r321, %r295;
	add.s32 	%r412, %r411, 22;
	selp.b32 	%r413, %r295, %r412, %p37;
	cvt.u64.u32 	%rd60, %r413;
	add.s64 	%rd61, %rd7, %rd60;
	st.local.u8 	[%rd61], %rs271;
	and.b32  	%r414, %r323, %r151;
	setp.eq.s32 	%p38, %r414, 0;
	sub.s32 	%r415, %r321, %r296;
	add.s32 	%r416, %r415, 23;
	selp.b32 	%r417, %r296, %r416, %p38;
	cvt.u64.u32 	%rd62, %r417;
	add.s64 	%rd63, %rd7, %rd62;
	st.local.u8 	[%rd63], %rs270;
	and.b32  	%r418, %r323, %r156;
	setp.eq.s32 	%p39, %r418, 0;
	sub.s32 	%r419, %r321, %r297;
	add.s32 	%r420, %r419, 24;
	selp.b32 	%r421, %r297, %r420, %p39;
	cvt.u64.u32 	%rd64, %r421;
	add.s64 	%rd65, %rd7, %rd64;
	st.local.u8 	[%rd65], %rs269;
	and.b32  	%r422, %r323, %r161;
	setp.eq.s32 	%p40, %r422, 0;
	sub.s32 	%r423, %r321, %r298;
	add.s32 	%r424, %r423, 25;
	selp.b32 	%r425, %r298, %r424, %p40;
	cvt.u64.u32 	%rd66, %r425;
	add.s64 	%rd67, %rd7, %rd66;
	st.local.u8 	[%rd67], %rs268;
	and.b32  	%r426, %r323, %r166;
	setp.eq.s32 	%p41, %r426, 0;
	sub.s32 	%r427, %r321, %r299;
	add.s32 	%r428, %r427, 26;
	selp.b32 	%r429, %r299, %r428, %p41;
	cvt.u64.u32 	%rd68, %r429;
	add.s64 	%rd69, %rd7, %rd68;
	st.local.u8 	[%rd69], %rs267;
	and.b32  	%r430, %r323, %r171;
	setp.eq.s32 	%p42, %r430, 0;
	sub.s32 	%r431, %r321, %r300;
	add.s32 	%r432, %r431, 27;
	selp.b32 	%r433, %r300, %r432, %p42;
	cvt.u64.u32 	%rd70, %r433;
	add.s64 	%rd71, %rd7, %rd70;
	st.local.u8 	[%rd71], %rs266;
	and.b32  	%r434, %r323, %r176;
	setp.eq.s32 	%p43, %r434, 0;
	sub.s32 	%r435, %r321, %r301;
	add.s32 	%r436, %r435, 28;
	selp.b32 	%r437, %r301, %r436, %p43;
	cvt.u64.u32 	%rd72, %r437;
	add.s64 	%rd73, %rd7, %rd72;
	st.local.u8 	[%rd73], %rs265;
	and.b32  	%r438, %r323, %r181;
	setp.eq.s32 	%p44, %r438, 0;
	sub.s32 	%r439, %r321, %r302;
	add.s32 	%r440, %r439, 29;
	selp.b32 	%r441, %r302, %r440, %p44;
	cvt.u64.u32 	%rd74, %r441;
	add.s64 	%rd75, %rd7, %rd74;
	st.local.u8 	[%rd75], %rs264;
	and.b32  	%r442, %r323, %r186;
	setp.eq.s32 	%p45, %r442, 0;
	sub.s32 	%r443, %r321, %r303;
	add.s32 	%r444, %r443, 30;
	selp.b32 	%r445, %r303, %r444, %p45;
	cvt.u64.u32 	%rd76, %r445;
	add.s64 	%rd77, %rd7, %rd76;
	st.local.u8 	[%rd77], %rs263;
	and.b32  	%r446, %r323, %r191;
	setp.eq.s32 	%p46, %r446, 0;
	sub.s32 	%r447, %r321, %r304;
	add.s32 	%r448, %r447, 31;
	selp.b32 	%r449, %r304, %r448, %p46;
	cvt.u64.u32 	%rd78, %r449;
	add.s64 	%rd79, %rd7, %rd78;
	st.local.u8 	[%rd79], %rs262;
	and.b32  	%r450, %r323, %r196;
	setp.eq.s32 	%p47, %r450, 0;
	sub.s32 	%r451, %r321, %r305;
	add.s32 	%r452, %r451, 32;
	selp.b32 	%r453, %r305, %r452, %p47;
	cvt.u64.u32 	%rd80, %r453;
	add.s64 	%rd81, %rd7, %rd80;
	st.local.u8 	[%rd81], %rs261;
	and.b32  	%r454, %r323, %r201;
	setp.eq.s32 	%p48, %r454, 0;
	sub.s32 	%r455, %r321, %r306;
	add.s32 	%r456, %r455, 33;
	selp.b32 	%r457, %r306, %r456, %p48;
	cvt.u64.u32 	%rd82, %r457;
	add.s64 	%rd83, %rd7, %rd82;
	st.local.u8 	[%rd83], %rs260;
	and.b32  	%r458, %r323, %r206;
	setp.eq.s32 	%p49, %r458, 0;
	sub.s32 	%r459, %r321, %r307;
	add.s32 	%r460, %r459, 34;
	selp.b32 	%r461, %r307, %r460, %p49;
	cvt.u64.u32 	%rd84, %r461;
	add.s64 	%rd85, %rd7, %rd84;
	st.local.u8 	[%rd85], %rs259;
	and.b32  	%r462, %r323, %r211;
	setp.eq.s32 	%p50, %r462, 0;
	sub.s32 	%r463, %r321, %r308;
	add.s32 	%r464, %r463, 35;
	selp.b32 	%r465, %r308, %r464, %p50;
	cvt.u64.u32 	%rd86, %r465;
	add.s64 	%rd87, %rd7, %rd86;
	st.local.u8 	[%rd87], %rs258;
	and.b32  	%r466, %r323, %r216;
	setp.eq.s32 	%p51, %r466, 0;
	sub.s32 	%r467, %r321, %r309;
	add.s32 	%r468, %r467, 36;
	selp.b32 	%r469, %r309, %r468, %p51;
	cvt.u64.u32 	%rd88, %r469;
	add.s64 	%rd89, %rd7, %rd88;
	st.local.u8 	[%rd89], %rs257;
	and.b32  	%r470, %r323, %r221;
	setp.eq.s32 	%p52, %r470, 0;
	sub.s32 	%r471, %r321, %r310;
	add.s32 	%r472, %r471, 37;
	selp.b32 	%r473, %r310, %r472, %p52;
	cvt.u64.u32 	%rd90, %r473;
	add.s64 	%rd91, %rd7, %rd90;
	st.local.u8 	[%rd91], %rs256;
	and.b32  	%r474, %r323, %r226;
	setp.eq.s32 	%p53, %r474, 0;
	sub.s32 	%r475, %r321, %r311;
	add.s32 	%r476, %r475, 38;
	selp.b32 	%r477, %r311, %r476, %p53;
	cvt.u64.u32 	%rd92, %r477;
	add.s64 	%rd93, %rd7, %rd92;
	st.local.u8 	[%rd93], %rs255;
	and.b32  	%r478, %r323, %r231;
	setp.eq.s32 	%p54, %r478, 0;
	sub.s32 	%r479, %r321, %r312;
	add.s32 	%r480, %r479, 39;
	selp.b32 	%r481, %r312, %r480, %p54;
	cvt.u64.u32 	%rd94, %r481;
	add.s64 	%rd95, %rd7, %rd94;
	st.local.u8 	[%rd95], %rs254;
	and.b32  	%r482, %r323, %r236;
	setp.eq.s32 	%p55, %r482, 0;
	sub.s32 	%r483, %r321, %r313;
	add.s32 	%r484, %r483, 40;
	selp.b32 	%r485, %r313, %r484, %p55;
	cvt.u64.u32 	%rd96, %r485;
	add.s64 	%rd97, %rd7, %rd96;
	st.local.u8 	[%rd97], %rs253;
	and.b32  	%r486, %r323, %r241;
	setp.eq.s32 	%p56, %r486, 0;
	sub.s32 	%r487, %r321, %r314;
	add.s32 	%r488, %r487, 41;
	selp.b32 	%r489, %r314, %r488, %p56;
	cvt.u64.u32 	%rd98, %r489;
	add.s64 	%rd99, %rd7, %rd98;
	st.local.u8 	[%rd99], %rs252;
	and.b32  	%r490, %r323, %r246;
	setp.eq.s32 	%p57, %r490, 0;
	sub.s32 	%r491, %r321, %r315;
	add.s32 	%r492, %r491, 42;
	selp.b32 	%r493, %r315, %r492, %p57;
	cvt.u64.u32 	%rd100, %r493;
	add.s64 	%rd101, %rd7, %rd100;
	st.local.u8 	[%rd101], %rs251;
	and.b32  	%r494, %r323, %r251;
	setp.eq.s32 	%p58, %r494, 0;
	sub.s32 	%r495, %r321, %r316;
	add.s32 	%r496, %r495, 43;
	selp.b32 	%r497, %r316, %r496, %p58;
	cvt.u64.u32 	%rd102, %r497;
	add.s64 	%rd103, %rd7, %rd102;
	st.local.u8 	[%rd103], %rs250;
	and.b32  	%r498, %r323, %r256;
	setp.eq.s32 	%p59, %r498, 0;
	sub.s32 	%r499, %r321, %r317;
	add.s32 	%r500, %r499, 44;
	selp.b32 	%r501, %r317, %r500, %p59;
	cvt.u64.u32 	%rd104, %r501;
	add.s64 	%rd105, %rd7, %rd104;
	st.local.u8 	[%rd105], %rs249;
	and.b32  	%r502, %r323, %r261;
	setp.eq.s32 	%p60, %r502, 0;
	sub.s32 	%r503, %r321, %r318;
	add.s32 	%r504, %r503, 45;
	selp.b32 	%r505, %r318, %r504, %p60;
	cvt.u64.u32 	%rd106, %r505;
	add.s64 	%rd107, %rd7, %rd106;
	st.local.u8 	[%rd107], %rs248;
	and.b32  	%r506, %r323, %r266;
	setp.eq.s32 	%p61, %r506, 0;
	add.s32 	%r507, %r274, %r269;
	add.s32 	%r508, %r507, 46;
	selp.b32 	%r509, %r319, %r508, %p61;
	cvt.u64.u32 	%rd108, %r509;
	add.s64 	%rd109, %rd7, %rd108;
	st.local.u8 	[%rd109], %rs247;
	and.b32  	%r510, %r323, %r271;
	setp.eq.s32 	%p62, %r510, 0;
	sub.s32 	%r511, 48, %r273;
	selp.b32 	%r512, %r320, %r511, %p62;
	cvt.u64.u32 	%rd110, %r512;
	add.s64 	%rd111, %rd7, %rd110;
	st.local.u8 	[%rd111], %rs246;
	cvt.u32.u16 	%r513, %rs245;
	and.b32  	%r514, %r513, %r323;
	and.b32  	%r515, %r514, 255;
	setp.eq.s32 	%p63, %r515, 0;
	selp.b32 	%r516, %r321, 48, %p63;
	cvt.u64.u32 	%rd112, %r516;
	add.s64 	%rd113, %rd7, %rd112;
	st.local.u8 	[%rd113], %rs245;
	ld.local.u8 	%rs293, [%rd7];
	ld.local.u8 	%rs292, [%rd7+1];
	setp.gt.u16 	%p64, %rs293, %rs292;
	@%p64 bra 	$L__BB5_63;
	ld.local.u8 	%rs291, [%rd7+2];
	setp.gt.u16 	%p65, %rs292, %rs291;
	@%p65 bra 	$L__BB5_63;
	ld.local.u8 	%rs290, [%rd7+3];
	setp.gt.u16 	%p66, %rs291, %rs290;
	@%p66 bra 	$L__BB5_63;
	ld.local.u8 	%rs289, [%rd7+4];
	setp.gt.u16 	%p67, %rs290, %rs289;
	@%p67 bra 	$L__BB5_63;
	ld.local.u8 	%rs288, [%rd7+5];
	setp.gt.u16 	%p68, %rs289, %rs288;
	@%p68 bra 	$L__BB5_63;
	ld.local.u8 	%rs287, [%rd7+6];
	setp.gt.u16 	%p69, %rs288, %rs287;
	@%p69 bra 	$L__BB5_63;
	ld.local.u8 	%rs286, [%rd7+7];
	setp.gt.u16 	%p70, %rs287, %rs286;
	@%p70 bra 	$L__BB5_63;
	ld.local.u8 	%rs285, [%rd7+8];
	setp.gt.u16 	%p71, %rs286, %rs285;
	@%p71 bra 	$L__BB5_63;
	ld.local.u8 	%rs284, [%rd7+9];
	setp.gt.u16 	%p72, %rs285, %rs284;
	@%p72 bra 	$L__BB5_63;
	ld.local.u8 	%rs283, [%rd7+10];
	setp.gt.u16 	%p73, %rs284, %rs283;
	@%p73 bra 	$L__BB5_63;
	ld.local.u8 	%rs282, [%rd7+11];
	setp.gt.u16 	%p74, %rs283, %rs282;
	@%p74 bra 	$L__BB5_63;
	ld.local.u8 	%rs281, [%rd7+12];
	setp.gt.u16 	%p75, %rs282, %rs281;
	@%p75 bra 	$L__BB5_63;
	ld.local.u8 	%rs280, [%rd7+13];
	setp.gt.u16 	%p76, %rs281, %rs280;
	@%p76 bra 	$L__BB5_63;
	ld.local.u8 	%rs279, [%rd7+14];
	setp.gt.u16 	%p77, %rs280, %rs279;
	@%p77 bra 	$L__BB5_63;
	ld.local.u8 	%rs278, [%rd7+15];
	setp.gt.u16 	%p78, %rs279, %rs278;
	@%p78 bra 	$L__BB5_63;
	ld.local.u8 	%rs277, [%rd7+16];
	setp.gt.u16 	%p79, %rs278, %rs277;
	@%p79 bra 	$L__BB5_63;
	ld.local.u8 	%rs276, [%rd7+17];
	setp.gt.u16 	%p80, %rs277, %rs276;
	@%p80 bra 	$L__BB5_63;
	ld.local.u8 	%rs275, [%rd7+18];
	setp.gt.u16 	%p81, %rs276, %rs275;
	@%p81 bra 	$L__BB5_63;
	ld.local.u8 	%rs274, [%rd7+19];
	setp.gt.u16 	%p82, %rs275, %rs274;
	@%p82 bra 	$L__BB5_63;
	ld.local.u8 	%rs273, [%rd7+20];
	setp.gt.u16 	%p83, %rs274, %rs273;
	@%p83 bra 	$L__BB5_63;
	ld.local.u8 	%rs272, [%rd7+21];
	setp.gt.u16 	%p84, %rs273, %rs272;
	@%p84 bra 	$L__BB5_63;
	ld.local.u8 	%rs271, [%rd7+22];
	setp.gt.u16 	%p85, %rs272, %rs271;
	@%p85 bra 	$L__BB5_63;
	ld.local.u8 	%rs270, [%rd7+23];
	setp.gt.u16 	%p86, %rs271, %rs270;
	@%p86 bra 	$L__BB5_63;
	ld.local.u8 	%rs269, [%rd7+24];
	setp.gt.u16 	%p87, %rs270, %rs269;
	@%p87 bra 	$L__BB5_63;
	ld.local.u8 	%rs268, [%rd7+25];
	setp.gt.u16 	%p88, %rs269, %rs268;
	@%p88 bra 	$L__BB5_63;
	ld.local.u8 	%rs267, [%rd7+26];
	setp.gt.u16 	%p89, %rs268, %rs267;
	@%p89 bra 	$L__BB5_63;
	ld.local.u8 	%rs266, [%rd7+27];
	setp.gt.u16 	%p90, %rs267, %rs266;
	@%p90 bra 	$L__BB5_63;
	ld.local.u8 	%rs265, [%rd7+28];
	setp.gt.u16 	%p91, %rs266, %rs265;
	@%p91 bra 	$L__BB5_63;
	ld.local.u8 	%rs264, [%rd7+29];
	setp.gt.u16 	%p92, %rs265, %rs264;
	@%p92 bra 	$L__BB5_63;
	ld.local.u8 	%rs263, [%rd7+30];
	setp.gt.u16 	%p93, %rs264, %rs263;
	@%p93 bra 	$L__BB5_63;
	ld.local.u8 	%rs262, [%rd7+31];
	setp.gt.u16 	%p94, %rs263, %rs262;
	@%p94 bra 	$L__BB5_63;
	ld.local.u8 	%rs261, [%rd7+32];
	setp.gt.u16 	%p95, %rs262, %rs261;
	@%p95 bra 	$L__BB5_63;
	ld.local.u8 	%rs260, [%rd7+33];
	setp.gt.u16 	%p96, %rs261, %rs260;
	@%p96 bra 	$L__BB5_63;
	ld.local.u8 	%rs259, [%rd7+34];
	setp.gt.u16 	%p97, %rs260, %rs259;
	@%p97 bra 	$L__BB5_63;
	ld.local.u8 	%rs258, [%rd7+35];
	setp.gt.u16 	%p98, %rs259, %rs258;
	@%p98 bra 	$L__BB5_63;
	ld.local.u8 	%rs257, [%rd7+36];
	setp.gt.u16 	%p99, %rs258, %rs257;
	@%p99 bra 	$L__BB5_63;
	ld.local.u8 	%rs256, [%rd7+37];
	setp.gt.u16 	%p100, %rs257, %rs256;
	@%p100 bra 	$L__BB5_63;
	ld.local.u8 	%rs255, [%rd7+38];
	setp.gt.u16 	%p101, %rs256, %rs255;
	@%p101 bra 	$L__BB5_63;
	ld.local.u8 	%rs254, [%rd7+39];
	setp.gt.u16 	%p102, %rs255, %rs254;
	@%p102 bra 	$L__BB5_63;
	ld.local.u8 	%rs253, [%rd7+40];
	setp.gt.u16 	%p103, %rs254, %rs253;
	@%p103 bra 	$L__BB5_63;
	ld.local.u8 	%rs252, [%rd7+41];
	setp.gt.u16 	%p104, %rs253, %rs252;
	@%p104 bra 	$L__BB5_63;
	ld.local.u8 	%rs251, [%rd7+42];
	setp.gt.u16 	%p105, %rs252, %rs251;
	@%p105 bra 	$L__BB5_63;
	ld.local.u8 	%rs250, [%rd7+43];
	setp.gt.u16 	%p106, %rs251, %rs250;
	@%p106 bra 	$L__BB5_63;
	ld.local.u8 	%rs249, [%rd7+44];
	setp.gt.u16 	%p107, %rs250, %rs249;
	@%p107 bra 	$L__BB5_63;
	ld.local.u8 	%rs248, [%rd7+45];
	setp.gt.u16 	%p108, %rs249, %rs248;
	@%p108 bra 	$L__BB5_63;
	ld.local.u8 	%rs247, [%rd7+46];
	setp.gt.u16 	%p109, %rs248, %rs247;
	@%p109 bra 	$L__BB5_63;
	ld.local.u8 	%rs246, [%rd7+47];
	setp.gt.u16 	%p110, %rs247, %rs246;
	@%p110 bra 	$L__BB5_63;
	ld.local.u8 	%rs245, [%rd7+48];
	setp.le.u16 	%p111, %rs246, %rs245;
	add.s32 	%r533, %r533, 1;
	setp.eq.s32 	%p112, %r533, 8;
	or.pred  	%p113, %p111, %p112;
	mov.u64 	%rd118, %rd6;
	mov.u64 	%rd119, %rd7;
	@%p113 bra 	$L__BB5_59;
	bra.uni 	$L__BB5_11;
$L__BB5_59:
	setp.eq.s64 	%p115, %rd6, %rd120;
	@%p115 bra 	$L__BB5_61;
	st.local.u8 	[%rd121], %rs293;
	st.local.u8 	[%rd121+1], %rs292;
	ld.local.u8 	%rs197, [%rd7+2];
	st.local.u8 	[%rd121+2], %rs197;
	ld.local.u8 	%rs198, [%rd7+3];
	st.local.u8 	[%rd121+3], %rs198;
	ld.local.u8 	%rs199, [%rd7+4];
	st.local.u8 	[%rd121+4], %rs199;
	ld.local.u8 	%rs200, [%rd7+5];
	st.local.u8 	[%rd121+5], %rs200;
	ld.local.u8 	%rs201, [%rd7+6];
	st.local.u8 	[%rd121+6], %rs201;
	ld.local.u8 	%rs202, [%rd7+7];
	st.local.u8 	[%rd121+7], %rs202;
	ld.local.u8 	%rs203, [%rd7+8];
	st.local.u8 	[%rd121+8], %rs203;
	ld.local.u8 	%rs204, [%rd7+9];
	st.local.u8 	[%rd121+9], %rs204;
	ld.local.u8 	%rs205, [%rd7+10];
	st.local.u8 	[%rd121+10], %rs205;
	ld.local.u8 	%rs206, [%rd7+11];
	st.local.u8 	[%rd121+11], %rs206;
	ld.local.u8 	%rs207, [%rd7+12];
	st.local.u8 	[%rd121+12], %rs207;
	ld.local.u8 	%rs208, [%rd7+13];
	st.local.u8 	[%rd121+13], %rs208;
	ld.local.u8 	%rs209, [%rd7+14];
	st.local.u8 	[%rd121+14], %rs209;
	ld.local.u8 	%rs210, [%rd7+15];
	st.local.u8 	[%rd121+15], %rs210;
	ld.local.u8 	%rs211, [%rd7+16];
	st.local.u8 	[%rd121+16], %rs211;
	ld.local.u8 	%rs212, [%rd7+17];
	st.local.u8 	[%rd121+17], %rs212;
	ld.local.u8 	%rs213, [%rd7+18];
	st.local.u8 	[%rd121+18], %rs213;
	ld.local.u8 	%rs214, [%rd7+19];
	st.local.u8 	[%rd121+19], %rs214;
	ld.local.u8 	%rs215, [%rd7+20];
	st.local.u8 	[%rd121+20], %rs215;
	ld.local.u8 	%rs216, [%rd7+21];
	st.local.u8 	[%rd121+21], %rs216;
	ld.local.u8 	%rs217, [%rd7+22];
	st.local.u8 	[%rd121+22], %rs217;
	ld.local.u8 	%rs218, [%rd7+23];
	st.local.u8 	[%rd121+23], %rs218;
	ld.local.u8 	%rs219, [%rd7+24];
	st.local.u8 	[%rd121+24], %rs219;
	ld.local.u8 	%rs220, [%rd7+25];
	st.local.u8 	[%rd121+25], %rs220;
	ld.local.u8 	%rs221, [%rd7+26];
	st.local.u8 	[%rd121+26], %rs221;
	ld.local.u8 	%rs222, [%rd7+27];
	st.local.u8 	[%rd121+27], %rs222;
	ld.local.u8 	%rs223, [%rd7+28];
	st.local.u8 	[%rd121+28], %rs223;
	ld.local.u8 	%rs224, [%rd7+29];
	st.local.u8 	[%rd121+29], %rs224;
	ld.local.u8 	%rs225, [%rd7+30];
	st.local.u8 	[%rd121+30], %rs225;
	ld.local.u8 	%rs226, [%rd7+31];
	st.local.u8 	[%rd121+31], %rs226;
	ld.local.u8 	%rs227, [%rd7+32];
	st.local.u8 	[%rd121+32], %rs227;
	ld.local.u8 	%rs228, [%rd7+33];
	st.local.u8 	[%rd121+33], %rs228;
	ld.local.u8 	%rs229, [%rd7+34];
	st.local.u8 	[%rd121+34], %rs229;
	ld.local.u8 	%rs230, [%rd7+35];
	st.local.u8 	[%rd121+35], %rs230;
	ld.local.u8 	%rs231, [%rd7+36];
	st.local.u8 	[%rd121+36], %rs231;
	ld.local.u8 	%rs232, [%rd7+37];
	st.local.u8 	[%rd121+37], %rs232;
	ld.local.u8 	%rs233, [%rd7+38];
	st.local.u8 	[%rd121+38], %rs233;
	ld.local.u8 	%rs234, [%rd7+39];
	st.local.u8 	[%rd121+39], %rs234;
	ld.local.u8 	%rs235, [%rd7+40];
	st.local.u8 	[%rd121+40], %rs235;
	ld.local.u8 	%rs236, [%rd7+41];
	st.local.u8 	[%rd121+41], %rs236;
	ld.local.u8 	%rs237, [%rd7+42];
	st.local.u8 	[%rd121+42], %rs237;
	ld.local.u8 	%rs238, [%rd7+43];
	st.local.u8 	[%rd121+43], %rs238;
	ld.local.u8 	%rs239, [%rd7+44];
	st.local.u8 	[%rd121+44], %rs239;
	ld.local.u8 	%rs240, [%rd7+45];
	st.local.u8 	[%rd121+45], %rs240;
	ld.local.u8 	%rs241, [%rd7+46];
	st.local.u8 	[%rd121+46], %rs241;
	ld.local.u8 	%rs242, [%rd7+47];
	st.local.u8 	[%rd121+47], %rs242;
	ld.local.u8 	%rs243, [%rd7+48];
	st.local.u8 	[%rd121+48], %rs243;
$L__BB5_61:
	ld.param.u32 	%r529, [_Z27medianFilterRadixSortKernelILi16ELi16ELi7EEvPhS0_ii_param_2];
	ld.param.u64 	%rd117, [_Z27medianFilterRadixSortKernelILi16ELi16ELi7EEvPhS0_ii_param_1];
	ld.local.u8 	%rs244, [%rd2+24];
	mov.u32 	%r517, %ctaid.y;
	shl.b32 	%r518, %r517, 4;
	mov.u32 	%r519, %tid.y;
	add.s32 	%r520, %r518, %r519;
	mov.u32 	%r521, %ctaid.x;
	shl.b32 	%r522, %r521, 4;
	mov.u32 	%r523, %tid.x;
	add.s32 	%r524, %r522, %r523;
	mad.lo.s32 	%r525, %r529, %r520, %r524;
	cvt.s64.s32 	%rd114, %r525;
	cvta.to.global.u64 	%rd115, %rd117;
	add.s64 	%rd116, %rd115, %rd114;
	st.global.u8 	[%rd116], %rs244;
$L__BB5_62:
	ret;
$L__BB5_63:
	add.s32 	%r533, %r533, 1;
	setp.eq.s32 	%p114, %r533, 8;
	@%p114 bra 	$L__BB5_59;
	ld.local.u8 	%rs291, [%rd7+2];
	ld.local.u8 	%rs290, [%rd7+3];
	ld.local.u8 	%rs289, [%rd7+4];
	ld.local.u8 	%rs288, [%rd7+5];
	ld.local.u8 	%rs287, [%rd7+6];
	ld.local.u8 	%rs286, [%rd7+7];
	ld.local.u8 	%rs285, [%rd7+8];
	ld.local.u8 	%rs284, [%rd7+9];
	ld.local.u8 	%rs283, [%rd7+10];
	ld.local.u8 	%rs282, [%rd7+11];
	ld.local.u8 	%rs281, [%rd7+12];
	ld.local.u8 	%rs280, [%rd7+13];
	ld.local.u8 	%rs279, [%rd7+14];
	ld.local.u8 	%rs278, [%rd7+15];
	ld.local.u8 	%rs277, [%rd7+16];
	ld.local.u8 	%rs276, [%rd7+17];
	ld.local.u8 	%rs275, [%rd7+18];
	ld.local.u8 	%rs274, [%rd7+19];
	ld.local.u8 	%rs273, [%rd7+20];
	ld.local.u8 	%rs272, [%rd7+21];
	ld.local.u8 	%rs271, [%rd7+22];
	ld.local.u8 	%rs270, [%rd7+23];
	ld.local.u8 	%rs269, [%rd7+24];
	ld.local.u8 	%rs268, [%rd7+25];
	ld.local.u8 	%rs267, [%rd7+26];
	ld.local.u8 	%rs266, [%rd7+27];
	ld.local.u8 	%rs265, [%rd7+28];
	ld.local.u8 	%rs264, [%rd7+29];
	ld.local.u8 	%rs263, [%rd7+30];
	ld.local.u8 	%rs262, [%rd7+31];
	ld.local.u8 	%rs261, [%rd7+32];
	ld.local.u8 	%rs260, [%rd7+33];
	ld.local.u8 	%rs259, [%rd7+34];
	ld.local.u8 	%rs258, [%rd7+35];
	ld.local.u8 	%rs257, [%rd7+36];
	ld.local.u8 	%rs256, [%rd7+37];
	ld.local.u8 	%rs255, [%rd7+38];
	ld.local.u8 	%rs254, [%rd7+39];
	ld.local.u8 	%rs253, [%rd7+40];
	ld.local.u8 	%rs252, [%rd7+41];
	ld.local.u8 	%rs251, [%rd7+42];
	ld.local.u8 	%rs250, [%rd7+43];
	ld.local.u8 	%rs249, [%rd7+44];
	ld.local.u8 	%rs248, [%rd7+45];
	ld.local.u8 	%rs247, [%rd7+46];
	ld.local.u8 	%rs246, [%rd7+47];
	ld.local.u8 	%rs245, [%rd7+48];
	mov.u64 	%rd118, %rd6;
	mov.u64 	%rd119, %rd7;
	bra.uni 	$L__BB5_11;

}
	// .globl	_Z27medianFilterRadixSortKernelILi16ELi16ELi9EEvPhS0_ii
.visible .entry _Z27medianFilterRadixSortKernelILi16ELi16ELi9EEvPhS0_ii(
	.param .u64 .ptr .align 1 _Z27medianFilterRadixSortKernelILi16ELi16ELi9EEvPhS0_ii_param_0,
	.param .u64 .ptr .align 1 _Z27medianFilterRadixSortKernelILi16ELi16ELi9EEvPhS0_ii_param_1,
	.param .u32 _Z27medianFilterRadixSortKernelILi16ELi16ELi9EEvPhS0_ii_param_2,
	.param .u32 _Z27medianFilterRadixSortKernelILi16ELi16ELi9EEvPhS0_ii_param_3
)
{
	.local .align 1 .b8 	__local_depot6[162];
	.reg .b64 	%SP;
	.reg .b64 	%SPL;
	.reg .pred 	%p<180>;
	.reg .b16 	%rs<486>;
	.reg .b32 	%r<854>;
	.reg .b64 	%rd<186>;
	// demoted variable
	.shared .align 1 .b8 _ZZ27medianFilterRadixSortKernelILi16ELi16ELi9EEvPhS0_iiE9sharedMem[576];
	mov.u64 	%SPL, __local_depot6;
	ld.param.u64 	%rd8, [_Z27medianFilterRadixSortKernelILi16ELi16ELi9EEvPhS0_ii_param_0];
	ld.param.u32 	%r21, [_Z27medianFilterRadixSortKernelILi16ELi16ELi9EEvPhS0_ii_param_3];
	add.u64 	%rd182, %SPL, 0;
	add.u64 	%rd2, %SPL, 81;
	mov.u32 	%r1, %tid.x;
	mov.u32 	%r2, %tid.y;
	mov.u32 	%r22, %ctaid.x;
	shl.b32 	%r23, %r22, 4;
	mov.u32 	%r24, %ctaid.y;
	shl.b32 	%r3, %r24, 4;
	add.s32 	%r4, %r23, %r1;
	add.s32 	%r5, %r3, %r2;
	setp.gt.u32 	%p1, %r2, 23;
	@%p1 bra 	$L__BB6_9;
	add.s32 	%r6, %r1, -4;
	cvta.to.global.u64 	%rd3, %rd8;
	mov.u32 	%r850, %r2;
$L__BB6_2:
	setp.gt.u32 	%p2, %r1, 23;
	@%p2 bra 	$L__BB6_8;
	ld.param.u32 	%r846, [_Z27medianFilterRadixSortKernelILi16ELi16ELi9EEvPhS0_ii_param_2];
	add.s32 	%r8, %r850, %r3;
	add.s32 	%r9, %r8, -4;
	mov.u32 	%r25, _ZZ27medianFilterRadixSortKernelILi16ELi16ELi9EEvPhS0_iiE9sharedMem;
	mad.lo.s32 	%r10, %r850, 24, %r25;
	mul.lo.s32 	%r11, %r9, %r846;
	cvt.s64.s32 	%rd12, %r11;
	mov.u32 	%r851, %r4;
	mov.u32 	%r852, %r6;
$L__BB6_4:
	ld.param.u32 	%r847, [_Z27medianFilterRadixSortKernelILi16ELi16ELi9EEvPhS0_ii_param_2];
	setp.ge.s32 	%p3, %r9, %r21;
	setp.lt.u32 	%p4, %r8, 4;
	add.s32 	%r26, %r851, -4;
	setp.lt.s32 	%p5, %r851, 4;
	setp.ge.s32 	%p6, %r26, %r847;
	or.pred  	%p7, %p5, %p6;
	or.pred  	%p8, %p7, %p4;
	or.pred  	%p9, %p8, %p3;
	@%p9 bra 	$L__BB6_6;
	cvt.u64.u32 	%rd13, %r851;
	add.s64 	%rd14, %rd13, %rd12;
	add.s64 	%rd15, %rd3, %rd14;
	ld.global.u8 	%rs324, [%rd15+-4];
	add.s32 	%r28, %r10, %r852;
	st.shared.u8 	[%r28+4], %rs324;
	bra.uni 	$L__BB6_7;
$L__BB6_6:
	add.s32 	%r27, %r10, %r852;
	mov.b16 	%rs323, 0;
	st.shared.u8 	[%r27+4], %rs323;
$L__BB6_7:
	add.s32 	%r14, %r852, 16;
	add.s32 	%r29, %r852, 4;
	add.s32 	%r851, %r851, 16;
	setp.lt.u32 	%p10, %r29, 8;
	mov.u32 	%r852, %r14;
	@%p10 bra 	$L__BB6_4;
$L__BB6_8:
	add.s32 	%r16, %r850, 16;
	setp.lt.u32 	%p11, %r850, 8;
	mov.u32 	%r850, %r16;
	@%p11 bra 	$L__BB6_2;
$L__BB6_9:
	ld.param.u32 	%r848, [_Z27medianFilterRadixSortKernelILi16ELi16ELi9EEvPhS0_ii_param_2];
	bar.sync 	0;
	setp.ge.s32 	%p12, %r4, %r848;
	setp.ge.s32 	%p13, %r5, %r21;
	or.pred  	%p14, %p12, %p13;
	@%p14 bra 	$L__BB6_94;
	mov.u32 	%r32, _ZZ27medianFilterRadixSortKernelILi16ELi16ELi9EEvPhS0_iiE9sharedMem;
	mad.lo.s32 	%r33, %r2, 24, %r32;
	add.s32 	%r34, %r33, %r1;
	ld.shared.u8 	%rs485, [%r34];
	st.local.u8 	[%rd182], %rs485;
	ld.shared.u8 	%rs484, [%r34+1];
	st.local.u8 	[%rd182+1], %rs484;
	ld.shared.u8 	%rs483, [%r34+2];
	st.local.u8 	[%rd182+2], %rs483;
	ld.shared.u8 	%rs482, [%r34+3];
	st.local.u8 	[%rd182+3], %rs482;
	ld.shared.u8 	%rs481, [%r34+4];
	st.local.u8 	[%rd182+4], %rs481;
	ld.shared.u8 	%rs480, [%r34+5];
	st.local.u8 	[%rd182+5], %rs480;
	ld.shared.u8 	%rs479, [%r34+6];
	st.local.u8 	[%rd182+6], %rs479;
	ld.shared.u8 	%rs478, [%r34+7];
	st.local.u8 	[%rd182+7], %rs478;
	ld.shared.u8 	%rs477, [%r34+8];
	st.local.u8 	[%rd182+8], %rs477;
	ld.shared.u8 	%rs476, [%r34+24];
	st.local.u8 	[%rd182+9], %rs476;
	ld.shared.u8 	%rs475, [%r34+25];
	st.local.u8 	[%rd182+10], %rs475;
	ld.shared.u8 	%rs474, [%r34+26];
	st.local.u8 	[%rd182+11], %rs474;
	ld.shared.u8 	%rs473, [%r34+27];
	st.local.u8 	[%rd182+12], %rs473;
	ld.shared.u8 	%rs472, [%r34+28];
	st.local.u8 	[%rd182+13], %rs472;
	ld.shared.u8 	%rs471, [%r34+29];
	st.local.u8 	[%rd182+14], %rs471;
	ld.shared.u8 	%rs470, [%r34+30];
	st.local.u8 	[%rd182+15], %rs470;
	ld.shared.u8 	%rs469, [%r34+31];
	st.local.u8 	[%rd182+16], %rs469;
	ld.shared.u8 	%rs468, [%r34+32];
	st.local.u8 	[%rd182+17], %rs468;
	ld.shared.u8 	%rs467, [%r34+48];
	st.local.u8 	[%rd182+18], %rs467;
	ld.shared.u8 	%rs466, [%r34+49];
	st.local.u8 	[%rd182+19], %rs466;
	ld.shared.u8 	%rs465, [%r34+50];
	st.local.u8 	[%rd182+20], %rs465;
	ld.shared.u8 	%rs464, [%r34+51];
	st.local.u8 	[%rd182+21], %rs464;
	ld.shared.u8 	%rs463, [%r34+52];
	st.local.u8 	[%rd182+22], %rs463;
	ld.shared.u8 	%rs462, [%r34+53];
	st.local.u8 	[%rd182+23], %rs462;
	ld.shared.u8 	%rs461, [%r34+54];
	st.local.u8 	[%rd182+24], %rs461;
	ld.shared.u8 	%rs460, [%r34+55];
	st.local.u8 	[%rd182+25], %rs460;
	ld.shared.u8 	%rs459, [%r34+56];
	st.local.u8 	[%rd182+26], %rs459;
	ld.shared.u8 	%rs458, [%r34+72];
	st.local.u8 	[%rd182+27], %rs458;
	ld.shared.u8 	%rs457, [%r34+73];
	st.local.u8 	[%rd182+28], %rs457;
	ld.shared.u8 	%rs456, [%r34+74];
	st.local.u8 	[%rd182+29], %rs456;
	ld.shared.u8 	%rs455, [%r34+75];
	st.local.u8 	[%rd182+30], %rs455;
	ld.shared.u8 	%rs454, [%r34+76];
	st.local.u8 	[%rd182+31], %rs454;
	ld.shared.u8 	%rs453, [%r34+77];
	st.local.u8 	[%rd182+32], %rs453;
	ld.shared.u8 	%rs452, [%r34+78];
	st.local.u8 	[%rd182+33], %rs452;
	ld.shared.u8 	%rs451, [%r34+79];
	st.local.u8 	[%rd182+34], %rs451;
	ld.shared.u8 	%rs450, [%r34+80];
	st.local.u8 	[%rd182+35], %rs450;
	ld.shared.u8 	%rs449, [%r34+96];
	st.local.u8 	[%rd182+36], %rs449;
	ld.shared.u8 	%rs448, [%r34+97];
	st.local.u8 	[%rd182+37], %rs448;
	ld.shared.u8 	%rs447, [%r34+98];
	st.local.u8 	[%rd182+38], %rs447;
	ld.shared.u8 	%rs446, [%r34+99];
	st.local.u8 	[%rd182+39], %rs446;
	ld.shared.u8 	%rs445, [%r34+100];
	st.local.u8 	[%rd182+40], %rs445;
	ld.shared.u8 	%rs444, [%r34+101];
	st.local.u8 	[%rd182+41], %rs444;
	ld.shared.u8 	%rs443, [%r34+102];
	st.local.u8 	[%rd182+42], %rs443;
	ld.shared.u8 	%rs442, [%r34+103];
	st.local.u8 	[%rd182+43], %rs442;
	ld.shared.u8 	%rs441, [%r34+104];
	st.local.u8 	[%rd182+44], %rs441;
	ld.shared.u8 	%rs440, [%r34+120];
	st.local.u8 	[%rd182+45], %rs440;
	ld.shared.u8 	%rs439, [%r34+121];
	st.local.u8 	[%rd182+46], %rs439;
	ld.shared.u8 	%rs438, [%r34+122];
	st.local.u8 	[%rd182+47], %rs438;
	ld.shared.u8 	%rs437, [%r34+123];
	st.local.u8 	[%rd182+48], %rs437;
	ld.shared.u8 	%rs436, [%r34+124];
	st.local.u8 	[%rd182+49], %rs436;
	ld.shared.u8 	%rs435, [%r34+125];
	st.local.u8 	[%rd182+50], %rs435;
	ld.shared.u8 	%rs434, [%r34+126];
	st.local.u8 	[%rd182+51], %rs434;
	ld.shared.u8 	%rs433, [%r34+127];
	st.local.u8 	[%rd182+52], %rs433;
	ld.shared.u8 	%rs432, [%r34+128];
	st.local.u8 	[%rd182+53], %rs432;
	ld.shared.u8 	%rs431, [%r34+144];
	st.local.u8 	[%rd182+54], %rs431;
	ld.shared.u8 	%rs430, [%r34+145];
	st.local.u8 	[%rd182+55], %rs430;
	ld.shared.u8 	%rs429, [%r34+146];
	st.local.u8 	[%rd182+56], %rs429;
	ld.shared.u8 	%rs428, [%r34+147];
	st.local.u8 	[%rd182+57], %rs428;
	ld.shared.u8 	%rs427, [%r34+148];
	st.local.u8 	[%rd182+58], %rs427;
	ld.shared.u8 	%rs426, [%r34+149];
	st.local.u8 	[%rd182+59], %rs426;
	ld.shared.u8 	%rs425, [%r34+150];
	st.local.u8 	[%rd182+60], %rs425;
	ld.shared.u8 	%rs424, [%r34+151];
	st.local.u8 	[%rd182+61], %rs424;
	ld.shared.u8 	%rs423, [%r34+152];
	st.local.u8 	[%rd182+62], %rs423;
	ld.shared.u8 	%rs422, [%r34+168];
	st.local.u8 	[%rd182+63], %rs422;
	ld.shared.u8 	%rs421, [%r34+169];
	st.local.u8 	[%rd182+64], %rs421;
	ld.shared.u8 	%rs420, [%r34+170];
	st.local.u8 	[%rd182+65], %rs420;
	ld.shared.u8 	%rs419, [%r34+171];
	st.local.u8 	[%rd182+66], %rs419;
	ld.shared.u8 	%rs418, [%r34+172];
	st.local.u8 	[%rd182+67], %rs418;
	ld.shared.u8 	%rs417, [%r34+173];
	st.local.u8 	[%rd182+68], %rs417;
	ld.shared.u8 	%rs416, [%r34+174];
	st.local.u8 	[%rd182+69], %rs416;
	ld.shared.u8 	%rs415, [%r34+175];
	st.local.u8 	[%rd182+70], %rs415;
	ld.shared.u8 	%rs414, [%r34+176];
	st.local.u8 	[%rd182+71], %rs414;
	ld.shared.u8 	%rs413, [%r34+192];
	st.local.u8 	[%rd182+72], %rs413;
	ld.shared.u8 	%rs412, [%r34+193];
	st.local.u8 	[%rd182+73], %rs412;
	ld.shared.u8 	%rs411, [%r34+194];
	st.local.u8 	[%rd182+74], %rs411;
	ld.shared.u8 	%rs410, [%r34+195];
	st.local.u8 	[%rd182+75], %rs410;
	ld.shared.u8 	%rs409, [%r34+196];
	st.local.u8 	[%rd182+76], %rs409;
	ld.shared.u8 	%rs408, [%r34+197];
	st.local.u8 	[%rd182+77], %rs408;
	ld.shared.u8 	%rs407, [%r34+198];
	st.local.u8 	[%rd182+78], %rs407;
	ld.shared.u8 	%rs406, [%r34+199];
	st.local.u8 	[%rd182+79], %rs406;
	ld.shared.u8 	%rs405, [%r34+200];
	st.local.u8 	[%rd182+80], %rs405;
	mov.b32 	%r853, 0;
	mov.u64 	%rd183, %rd182;
	mov.u64 	%rd184, %rd2;
	mov.u64 	%rd185, %rd2;
$L__BB6_11:
	mov.u64 	%rd7, %rd185;
	mov.u64 	%rd6, %rd184;
	mov.u64 	%rd185, %rd183;
	mov.u64 	%rd184, %rd182;
	cvt.u32.u16 	%r35, %rs485;
	and.b32  	%r36, %r35, 255;
	shr.u32 	%r37, %r36, %r853;
	not.b32 	%r38, %r37;
	and.b32  	%r39, %r38, 1;
	cvt.u32.u16 	%r40, %rs484;
	and.b32  	%r41, %r40, 255;
	shr.u32 	%r42, %r41, %r853;
	not.b32 	%r43, %r42;
	and.b32  	%r44, %r43, 1;
	cvt.u32.u16 	%r45, %rs483;
	and.b32  	%r46, %r45, 255;
	shr.u32 	%r47, %r46, %r853;
	not.b32 	%r48, %r47;
	and.b32  	%r49, %r48, 1;
	cvt.u32.u16 	%r50, %rs482;
	and.b32  	%r51, %r50, 255;
	shr.u32 	%r52, %r51, %r853;
	not.b32 	%r53, %r52;
	and.b32  	%r54, %r53, 1;
	cvt.u32.u16 	%r55, %rs481;
	and.b32  	%r56, %r55, 255;
	shr.u32 	%r57, %r56, %r853;
	not.b32 	%r58, %r57;
	and.b32  	%r59, %r58, 1;
	cvt.u32.u16 	%r60, %rs480;
	and.b32  	%r61, %r60, 255;
	shr.u32 	%r62, %r61, %r853;
	not.b32 	%r63, %r62;
	and.b32  	%r64, %r63, 1;
	cvt.u32.u16 	%r65, %rs479;
	and.b32  	%r66, %r65, 255;
	shr.u32 	%r67, %r66, %r853;
	not.b32 	%r68, %r67;
	and.b32  	%r69, %r68, 1;
	cvt.u32.u16 	%r70, %rs478;
	and.b32  	%r71, %r70, 255;
	shr.u32 	%r72, %r71, %r853;
	not.b32 	%r73, %r72;
	and.b32  	%r74, %r73, 1;
	cvt.u32.u16 	%r75, %rs477;
	and.b32  	%r76, %r75, 255;
	shr.u32 	%r77, %r76, %r853;
	not.b32 	%r78, %r77;
	and.b32  	%r79, %r78, 1;
	cvt.u32.u16 	%r80, %rs476;
	and.b32  	%r81, %r80, 255;
	shr.u32 	%r82, %r81, %r853;
	not.b32 	%r83, %r82;
	and.b32  	%r84, %r83, 1;
	cvt.u32.u16 	%r85, %rs475;
	and.b32  	%r86, %r85, 255;
	shr.u32 	%r87, %r86, %r853;
	not.b32 	%r88, %r87;
	and.b32  	%r89, %r88, 1;
	cvt.u32.u16 	%r90, %rs474;
	and.b32  	%r91, %r90, 255;
	shr.u32 	%r92, %r91, %r853;
	not.b32 	%r93, %r92;
	and.b32  	%r94, %r93, 1;
	cvt.u32.u16 	%r95, %rs473;
	and.b32  	%r96, %r95, 255;
	shr.u32 	%r97, %r96, %r853;
	not.b32 	%r98, %r97;
	and.b32  	%r99, %r98, 1;
	cvt.u32.u16 	%r100, %rs472;
	and.b32  	%r101, %r100, 255;
	shr.u32 	%r102, %r101, %r853;
	not.b32 	%r103, %r102;
	and.b32  	%r104, %r103, 1;
	cvt.u32.u16 	%r105, %rs471;
	and.b32  	%r106, %r105, 255;
	shr.u32 	%r107, %r106, %r853;
	not.b32 	%r108, %r107;
	and.b32  	%r109, %r108, 1;
	cvt.u32.u16 	%r110, %rs470;
	and.b32  	%r111, %r110, 255;
	shr.u32 	%r112, %r111, %r853;
	not.b32 	%r113, %r112;
	and.b32  	%r114, %r113, 1;
	cvt.u32.u16 	%r115, %rs469;
	and.b32  	%r116, %r115, 255;
	shr.u32 	%r117, %r116, %r853;
	not.b32 	%r118, %r117;
	and.b32  	%r119, %r118, 1;
	cvt.u32.u16 	%r120, %rs468;
	and.b32  	%r121, %r120, 255;
	shr.u32 	%r122, %r121, %r853;
	not.b32 	%r123, %r122;
	and.b32  	%r124, %r123, 1;
	cvt.u32.u16 	%r125, %rs467;
	and.b32  	%r126, %r125, 255;
	shr.u32 	%r127, %r126, %r853;
	not.b32 	%r128, %r127;
	and.b32  	%r129, %r128, 1;
	cvt.u32.u16 	%r130, %rs466;
	and.b32  	%r131, %r130, 255;
	shr.u32 	%r132, %r131, %r853;
	not.b32 	%r133, %r132;
	and.b32  	%r134, %r133, 1;
	cvt.u32.u16 	%r135, %rs465;
	and.b32  	%r136, %r135, 255;
	shr.u32 	%r137, %r136, %r853;
	not.b32 	%r138, %r137;
	and.b32  	%r139, %r138, 1;
	cvt.u32.u16 	%r140, %rs464;
	and.b32  	%r141, %r140, 255;
	shr.u32 	%r142, %r141, %r853;
	not.b32 	%r143, %r142;
	and.b32  	%r144, %r143, 1;
	cvt.u32.u16 	%r145, %rs463;
	and.b32  	%r146, %r145, 255;
	shr.u32 	%r147, %r146, %r853;
	not.b32 	%r148, %r147;
	and.b32  	%r149, %r148, 1;
	cvt.u32.u16 	%r150, %rs462;
	and.b32  	%r151, %r150, 255;
	shr.u32 	%r152, %r151, %r853;
	not.b32 	%r153, %r152;
	and.b32  	%r154, %r153, 1;
	cvt.u32.u16 	%r155, %rs461;
	and.b32  	%r156, %r155, 255;
	shr.u32 	%r157, %r156, %r853;
	not.b32 	%r158, %r157;
	and.b32  	%r159, %r158, 1;
	cvt.u32.u16 	%r160, %rs460;
	and.b32  	%r161, %r160, 255;
	shr.u32 	%r162, %r161, %r853;
	not.b32 	%r163, %r162;
	and.b32  	%r164, %r163, 1;
	cvt.u32.u16 	%r165, %rs459;
	and.b32  	%r166, %r165, 255;
	shr.u32 	%r167, %r166, %r853;
	not.b32 	%r168, %r167;
	and.b32  	%r169, %r168, 1;
	cvt.u32.u16 	%r170, %rs458;
	and.b32  	%r171, %r170, 255;
	shr.u32 	%r172, %r171, %r853;
	not.b32 	%r173, %r172;
	and.b32  	%r174, %r173, 1;
	cvt.u32.u16 	%r175, %rs457;
	and.b32  	%r176, %r175, 255;
	shr.u32 	%r177, %r176, %r853;
	not.b32 	%r178, %r177;
	and.b32  	%r179, %r178, 1;
	cvt.u32.u16 	%r180, %rs456;
	and.b32  	%r181, %r180, 255;
	shr.u32 	%r182, %r181, %r853;
	not.b32 	%r183, %r182;
	and.b32  	%r184, %r183, 1;
	cvt.u32.u16 	%r185, %rs455;
	and.b32  	%r186, %r185, 255;
	shr.u32 	%r187, %r186, %r853;
	not.b32 	%r188, %r187;
	and.b32  	%r189, %r188, 1;
	cvt.u32.u16 	%r190, %rs454;
	and.b32  	%r191, %r190, 255;
	shr.u32 	%r192, %r191, %r853;
	not.b32 	%r193, %r192;
	and.b32  	%r194, %r193, 1;
	cvt.u32.u16 	%r195, %rs453;
	and.b32  	%r196, %r195, 255;
	shr.u32 	%r197, %r196, %r853;
	not.b32 	%r198, %r197;
	and.b32  	%r199, %r198, 1;
	cvt.u32.u16 	%r200, %rs452;
	and.b32  	%r201, %r200, 255;
	shr.u32 	%r202, %r201, %r853;
	not.b32 	%r203, %r202;
	and.b32  	%r204, %r203, 1;
	cvt.u32.u16 	%r205, %rs451;
	and.b32  	%r206, %r205, 255;
	shr.u32 	%r207, %r206, %r853;
	not.b32 	%r208, %r207;
	and.b32  	%r209, %r208, 1;
	cvt.u32.u16 	%r210, %rs450;
	and.b32  	%r211, %r210, 255;
	shr.u32 	%r212, %r211, %r853;
	not.b32 	%r213, %r212;
	and.b32  	%r214, %r213, 1;
	cvt.u32.u16 	%r215, %rs449;
	and.b32  	%r216, %r215, 255;
	shr.u32 	%r217, %r216, %r853;
	not.b32 	%r218, %r217;
	and.b32  	%r219, %r218, 1;
	cvt.u32.u16 	%r220, %rs448;
	and.b32  	%r221, %r220, 255;
	shr.u32 	%r222, %r221, %r853;
	not.b32 	%r223, %r222;
	and.b32  	%r224, %r223, 1;
	cvt.u32.u16 	%r225, %rs447;
	and.b32  	%r226, %r225, 255;
	shr.u32 	%r227, %r226, %r853;
	not.b32 	%r228, %r227;
	and.b32  	%r229, %r228, 1;
	cvt.u32.u16 	%r230, %rs446;
	and.b32  	%r231, %r230, 255;
	shr.u32 	%r232, %r231, %r853;
	not.b32 	%r233, %r232;
	and.b32  	%r234, %r233, 1;
	cvt.u32.u16 	%r235, %rs445;
	and.b32  	%r236, %r235, 255;
	shr.u32 	%r237, %r236, %r853;
	not.b32 	%r238, %r237;
	and.b32  	%r239, %r238, 1;
	cvt.u32.u16 	%r240, %rs444;
	and.b32  	%r241, %r240, 255;
	shr.u32 	%r242, %r241, %r853;
	not.b32 	%r243, %r242;
	and.b32  	%r244, %r243, 1;
	cvt.u32.u16 	%r245, %rs443;
	and.b32  	%r246, %r245, 255;
	shr.u32 	%r247, %r246, %r853;
	not.b32 	%r248, %r247;
	and.b32  	%r249, %r248, 1;
	cvt.u32.u16 	%r250, %rs442;
	and.b32  	%r251, %r250, 255;
	shr.u32 	%r252, %r251, %r853;
	not.b32 	%r253, %r252;
	and.b32  	%r254, %r253, 1;
	cvt.u32.u16 	%r255, %rs441;
	and.b32  	%r256, %r255, 255;
	shr.u32 	%r257, %r256, %r853;
	not.b32 	%r258, %r257;
	and.b32  	%r259, %r258, 1;
	cvt.u32.u16 	%r260, %rs440;
	and.b32  	%r261, %r260, 255;
	shr.u32 	%r262, %r261, %r853;
	not.b32 	%r263, %r262;
	and.b32  	%r264, %r263, 1;
	cvt.u32.u16 	%r265, %rs439;
	and.b32  	%r266, %r265, 255;
	shr.u32 	%r267, %r266, %r853;
	not.b32 	%r268, %r267;
	and.b32  	%r269, %r268, 1;
	cvt.u32.u16 	%r270, %rs438;
	and.b32  	%r271, %r270, 255;
	shr.u32 	%r272, %r271, %r853;
	not.b32 	%r273, %r272;
	and.b32  	%r274, %r273, 1;
	cvt.u32.u16 	%r275, %rs437;
	and.b32  	%r276, %r275, 255;
	shr.u32 	%r277, %r276, %r853;
	not.b32 	%r278, %r277;
	and.b32  	%r279, %r278, 1;
	cvt.u32.u16 	%r280, %rs436;
	and.b32  	%r281, %r280, 255;
	shr.u32 	%r282, %r281, %r853;
	not.b32 	%r283, %r282;
	and.b32  	%r284, %r283, 1;
	cvt.u32.u16 	%r285, %rs435;
	and.b32  	%r286, %r285, 255;
	shr.u32 	%r287, %r286, %r853;
	not.b32 	%r288, %r287;
	and.b32  	%r289, %r288, 1;
	cvt.u32.u16 	%r290, %rs434;
	and.b32  	%r291, %r290, 255;
	shr.u32 	%r292, %r291, %r853;
	not.b32 	%r293, %r292;
	and.b32  	%r294, %r293, 1;
	cvt.u32.u16 	%r295, %rs433;
	and.b32  	%r296, %r295, 255;
	shr.u32 	%r297, %r296, %r853;
	not.b32 	%r298, %r297;
	and.b32  	%r299, %r298, 1;
	cvt.u32.u16 	%r300, %rs432;
	and.b32  	%r301, %r300, 255;
	shr.u32 	%r302, %r301, %r853;
	not.b32 	%r303, %r302;
	and.b32  	%r304, %r303, 1;
	cvt.u32.u16 	%r305, %rs431;
	and.b32  	%r306, %r305, 255;
	shr.u32 	%r307, %r306, %r853;
	not.b32 	%r308, %r307;
	and.b32  	%r309, %r308, 1;
	cvt.u32.u16 	%r310, %rs430;
	and.b32  	%r311, %r310, 255;
	shr.u32 	%r312, %r311, %r853;
	not.b32 	%r313, %r312;
	and.b32  	%r314, %r313, 1;
	cvt.u32.u16 	%r315, %rs429;
	and.b32  	%r316, %r315, 255;
	shr.u32 	%r317, %r316, %r853;
	not.b32 	%r318, %r317;
	and.b32  	%r319, %r318, 1;
	cvt.u32.u16 	%r320, %rs428;
	and.b32  	%r321, %r320, 255;
	shr.u32 	%r322, %r321, %r853;
	not.b32 	%r323, %r322;
	and.b32  	%r324, %r323, 1;
	cvt.u32.u16 	%r325, %rs427;
	and.b32  	%r326, %r325, 255;
	shr.u32 	%r327, %r326, %r853;
	not.b32 	%r328, %r327;
	and.b32  	%r329, %r328, 1;
	cvt.u32.u16 	%r330, %rs426;
	and.b32  	%r331, %r330, 255;
	shr.u32 	%r332, %r331, %r853;
	not.b32 	%r333, %r332;
	and.b32  	%r334, %r333, 1;
	cvt.u32.u16 	%r335, %rs425;
	and.b32  	%r336, %r335, 255;
	shr.u32 	%r337, %r336, %r853;
	not.b32 	%r338, %r337;
	and.b32  	%r339, %r338, 1;
	cvt.u32.u16 	%r340, %rs424;
	and.b32  	%r341, %r340, 255;
	shr.u32 	%r342, %r341, %r853;
	not.b32 	%r343, %r342;
	and.b32  	%r344, %r343, 1;
	cvt.u32.u16 	%r345, %rs423;
	and.b32  	%r346, %r345, 255;
	shr.u32 	%r347, %r346, %r853;
	not.b32 	%r348, %r347;
	and.b32  	%r349, %r348, 1;
	cvt.u32.u16 	%r350, %rs422;
	and.b32  	%r351, %r350, 255;
	shr.u32 	%r352, %r351, %r853;
	not.b32 	%r353, %r352;
	and.b32  	%r354, %r353, 1;
	cvt.u32.u16 	%r355, %rs421;
	and.b32  	%r356, %r355, 255;
	shr.u32 	%r357, %r356, %r853;
	not.b32 	%r358, %r357;
	and.b32  	%r359, %r358, 1;
	cvt.u32.u16 	%r360, %rs420;
	and.b32  	%r361, %r360, 255;
	shr.u32 	%r362, %r361, %r853;
	not.b32 	%r363, %r362;
	and.b32  	%r364, %r363, 1;
	cvt.u32.u16 	%r365, %rs419;
	and.b32  	%r366, %r365, 255;
	shr.u32 	%r367, %r366, %r853;
	not.b32 	%r368, %r367;
	and.b32  	%r369, %r368, 1;
	cvt.u32.u16 	%r370, %rs418;
	and.b32  	%r371, %r370, 255;
	shr.u32 	%r372, %r371, %r853;
	not.b32 	%r373, %r372;
	and.b32  	%r374, %r373, 1;
	cvt.u32.u16 	%r375, %rs417;
	and.b32  	%r376, %r375, 255;
	shr.u32 	%r377, %r376, %r853;
	not.b32 	%r378, %r377;
	and.b32  	%r379, %r378, 1;
	cvt.u32.u16 	%r380, %rs416;
	and.b32  	%r381, %r380, 255;
	shr.u32 	%r382, %r381, %r853;
	not.b32 	%r383, %r382;
	and.b32  	%r384, %r383, 1;
	cvt.u32.u16 	%r385, %rs415;
	and.b32  	%r386, %r385, 255;
	shr.u32 	%r387, %r386, %r853;
	not.b32 	%r388, %r387;
	and.b32  	%r389, %r388, 1;
	cvt.u32.u16 	%r390, %rs414;
	and.b32  	%r391, %r390, 255;
	shr.u32 	%r392, %r391, %r853;
	not.b32 	%r393, %r392;
	and.b32  	%r394, %r393, 1;
	cvt.u32.u16 	%r395, %rs413;
	and.b32  	%r396, %r395, 255;
	shr.u32 	%r397, %r396, %r853;
	not.b32 	%r398, %r397;
	and.b32  	%r399, %r398, 1;
	cvt.u32.u16 	%r400, %rs412;
	and.b32  	%r401, %r400, 255;
	shr.u32 	%r402, %r401, %r853;
	not.b32 	%r403, %r402;
	and.b32  	%r404, %r403, 1;
	cvt.u32.u16 	%r405, %rs411;
	and.b32  	%r406, %r405, 255;
	shr.u32 	%r407, %r406, %r853;
	not.b32 	%r408, %r407;
	and.b32  	%r409, %r408, 1;
	cvt.u32.u16 	%r410, %rs410;
	and.b32  	%r411, %r410, 255;
	shr.u32 	%r412, %r411, %r853;
	not.b32 	%r413, %r412;
	and.b32  	%r414, %r413, 1;
	cvt.u32.u16 	%r415, %rs409;
	and.b32  	%r416, %r415, 255;
	shr.u32 	%r417, %r416, %r853;
	not.b32 	%r418, %r417;
	and.b32  	%r419, %r418, 1;
	cvt.u32.u16 	%r420, %rs408;
	and.b32  	%r421, %r420, 255;
	shr.u32 	%r422, %r421, %r853;
	not.b32 	%r423, %r422;
	and.b32  	%r424, %r423, 1;
	cvt.u32.u16 	%r425, %rs407;
	and.b32  	%r426, %r425, 255;
	shr.u32 	%r427, %r426, %r853;
	not.b32 	%r428, %r427;
	and.b32  	%r429, %r428, 1;
	cvt.u32.u16 	%r430, %rs406;
	and.b32  	%r431, %r430, 255;
	shr.u32 	%r432, %r431, %r853;
	and.b32  	%r433, %r432, 1;
	xor.b32  	%r434, %r433, 1;
	add.s32 	%r435, %r44, %r39;
	add.s32 	%r436, %r49, %r435;
	add.s32 	%r437, %r54, %r436;
	add.s32 	%r438, %r59, %r437;
	add.s32 	%r439, %r64, %r438;
	add.s32 	%r440, %r69, %r439;
	add.s32 	%r441, %r74, %r440;
	add.s32 	%r442, %r79, %r441;
	add.s32 	%r443, %r84, %r442;
	add.s32 	%r444, %r89, %r443;
	add.s32 	%r445, %r94, %r444;
	add.s32 	%r446, %r99, %r445;
	add.s32 	%r447, %r104, %r446;
	add.s32 	%r448, %r109, %r447;
	add.s32 	%r449, %r114, %r448;
	add.s32 	%r450, %r119, %r449;
	add.s32 	%r451, %r124, %r450;
	add.s32 	%r452, %r129, %r451;
	add.s32 	%r453, %r134, %r452;
	add.s32 	%r454, %r139, %r453;
	add.s32 	%r455, %r144, %r454;
	add.s32 	%r456, %r149, %r455;
	add.s32 	%r457, %r154, %r456;
	add.s32 	%r458, %r159, %r457;
	add.s32 	%r459, %r164, %r458;
	add.s32 	%r460, %r169, %r459;
	add.s32 	%r461, %r174, %r460;
	add.s32 	%r462, %r179, %r461;
	add.s32 	%r463, %r184, %r462;
	add.s32 	%r464, %r189, %r463;
	add.s32 	%r465, %r194, %r464;
	add.s32 	%r466, %r199, %r465;
	add.s32 	%r467, %r204, %r466;
	add.s32 	%r468, %r209, %r467;
	add.s32 	%r469, %r214, %r468;
	add.s32 	%r470, %r219, %r469;
	add.s32 	%r471, %r224, %r470;
	add.s32 	%r472, %r229, %r471;
	add.s32 	%r473, %r234, %r472;
	add.s32 	%r474, %r239, %r473;
	add.s32 	%r475, %r244, %r474;
	add.s32 	%r476, %r249, %r475;
	add.s32 	%r477, %r254, %r476;
	add.s32 	%r478, %r259, %r477;
	add.s32 	%r479, %r264, %r478;
	add.s32 	%r480, %r269, %r479;
	add.s32 	%r481, %r274, %r480;
	add.s32 	%r482, %r279, %r481;
	add.s32 	%r483, %r284, %r482;
	add.s32 	%r484, %r289, %r483;
	add.s32 	%r485, %r294, %r484;
	add.s32 	%r486, %r299, %r485;
	add.s32 	%r487, %r304, %r486;
	add.s32 	%r488, %r309, %r487;
	add.s32 	%r489, %r314, %r488;
	add.s32 	%r490, %r319, %r489;
	add.s32 	%r491, %r324, %r490;
	add.s32 	%r492, %r329, %r491;
	add.s32 	%r493, %r334, %r492;
	add.s32 	%r494, %r339, %r493;
	add.s32 	%r495, %r344, %r494;
	add.s32 	%r496, %r349, %r495;
	add.s32 	%r497, %r354, %r496;
	add.s32 	%r498, %r359, %r497;
	add.s32 	%r499, %r364, %r498;
	add.s32 	%r500, %r369, %r499;
	add.s32 	%r501, %r374, %r500;
	add.s32 	%r502, %r379, %r501;
	add.s32 	%r503, %r384, %r502;
	add.s32 	%r504, %r389, %r503;
	add.s32 	%r505, %r394, %r504;
	add.s32 	%r506, %r399, %r505;
	add.s32 	%r507, %r404, %r506;
	add.s32 	%r508, %r409, %r507;
	add.s32 	%r509, %r414, %r508;
	add.s32 	%r510, %r419, %r509;
	add.s32 	%r511, %r424, %r510;
	add.s32 	%r512, %r429, %r511;
	add.s32 	%r513, %r434, %r512;
	mov.b32 	%r514, 1;
	shl.b32 	%r515, %r514, %r853;
	and.b32  	%r516, %r515, %r36;
	setp.eq.s32 	%p15, %r516, 0;
	selp.b32 	%r517, 0, %r513, %p15;
	cvt.u64.u32 	%rd16, %r517;
	add.s64 	%rd17, %rd7, %rd16;
	st.local.u8 	[%rd17], %rs485;
	and.b32  	%r518, %r515, %r41;
	setp.eq.s32 	%p16, %r518, 0;
	sub.s32 	%r519, %r513, %r39;
	add.s32 	%r520, %r519, 1;
	selp.b32 	%r521, %r39, %r520, %p16;
	cvt.u64.u32 	%rd18, %r521;
	add.s64 	%rd19, %rd7, %rd18;
	st.local.u8 	[%rd19], %rs484;
	and.b32  	%r522, %r515, %r46;
	setp.eq.s32 	%p17, %r522, 0;
	sub.s32 	%r523, %r513, %r435;
	add.s32 	%r524, %r523, 2;
	selp.b32 	%r525, %r435, %r524, %p17;
	cvt.u64.u32 	%rd20, %r525;
	add.s64 	%rd21, %rd7, %rd20;
	st.local.u8 	[%rd21], %rs483;
	and.b32  	%r526, %r515, %r51;
	setp.eq.s32 	%p18, %r526, 0;
	sub.s32 	%r527, %r513, %r436;
	add.s32 	%r528, %r527, 3;
	selp.b32 	%r529, %r436, %r528, %p18;
	cvt.u64.u32 	%rd22, %r529;
	add.s64 	%rd23, %rd7, %rd22;
	st.local.u8 	[%rd23], %rs482;
	and.b32  	%r530, %r515, %r56;
	setp.eq.s32 	%p19, %r530, 0;
	sub.s32 	%r531, %r513, %r437;
	add.s32 	%r532, %r531, 4;
	selp.b32 	%r533, %r437, %r532, %p19;
	cvt.u64.u32 	%rd24, %r533;
	add.s64 	%rd25, %rd7, %rd24;
	st.local.u8 	[%rd25], %rs481;
	and.b32  	%r534, %r515, %r61;
	setp.eq.s32 	%p20, %r534, 0;
	sub.s32 	%r535, %r513, %r438;
	add.s32 	%r536, %r535, 5;
	selp.b32 	%r537, %r438, %r536, %p20;
	cvt.u64.u32 	%rd26, %r537;
	add.s64 	%rd27, %rd7, %rd26;
	st.local.u8 	[%rd27], %rs480;
	and.b32  	%r538, %r515, %r66;
	setp.eq.s32 	%p21, %r538, 0;
	sub.s32 	%r539, %r513, %r439;
	add.s32 	%r540, %r539, 6;
	selp.b32 	%r541, %r439, %r540, %p21;
	cvt.u64.u32 	%rd28, %r541;
	add.s64 	%rd29, %rd7, %rd28;
	st.local.u8 	[%rd29], %rs479;
	and.b32  	%r542, %r515, %r71;
	setp.eq.s32 	%p22, %r542, 0;
	sub.s32 	%r543, %r513, %r440;
	add.s32 	%r544, %r543, 7;
	selp.b32 	%r545, %r440, %r544, %p22;
	cvt.u64.u32 	%rd30, %r545;
	add.s64 	%rd31, %rd7, %rd30;
	st.local.u8 	[%rd31], %rs478;
	and.b32  	%r546, %r515, %r76;
	setp.eq.s32 	%p23, %r546, 0;
	sub.s32 	%r547, %r513, %r441;
	add.s32 	%r548, %r547, 8;
	selp.b32 	%r549, %r441, %r548, %p23;
	cvt.u64.u32 	%rd32, %r549;
	add.s64 	%rd33, %rd7, %rd32;
	st.local.u8 	[%rd33], %rs477;
	and.b32  	%r550, %r515, %r81;
	setp.eq.s32 	%p24, %r550, 0;
	sub.s32 	%r551, %r513, %r442;
	add.s32 	%r552, %r551, 9;
	selp.b32 	%r553, %r442, %r552, %p24;
	cvt.u64.u32 	%rd34, %r553;
	add.s64 	%rd35, %rd7, %rd34;
	st.local.u8 	[%rd35], %rs476;
	and.b32  	%r554, %r515, %r86;
	setp.eq.s32 	%p25, %r554, 0;
	sub.s32 	%r555, %r513, %r443;
	add.s32 	%r556, %r555, 10;
	selp.b32 	%r557, %r443, %r556, %p25;
	cvt.u64.u32 	%rd36, %r557;
	add.s64 	%rd37, %rd7, %rd36;
	st.local.u8 	[%rd37], %rs475;
	and.b32  	%r558, %r515, %r91;
	setp.eq.s32 	%p26, %r558, 0;
	sub.s32 	%r559, %r513, %r444;
	add.s32 	%r560, %r559, 11;
	selp.b32 	%r561, %r444, %r560, %p26;
	cvt.u64.u32 	%rd38, %r561;
	add.s64 	%rd39, %rd7, %rd38;
	st.local.u8 	[%rd39], %rs474;
	and.b32  	%r562, %r515, %r96;
	setp.eq.s32 	%p27, %r562, 0;
	sub.s32 	%r563, %r513, %r445;
	add.s32 	%r564, %r563, 12;
	selp.b32 	%r565, %r445, %r564, %p27;
	cvt.u64.u32 	%rd40, %r565;
	add.s64 	%rd41, %rd7, %rd40;
	st.local.u8 	[%rd41], %rs473;
	and.b32  	%r566, %r515, %r101;
	setp.eq.s32 	%p28, %r566, 0;
	sub.s32 	%r567, %r513, %r446;
	add.s32 	%r568, %r567, 13;
	selp.b32 	%r569, %r446, %r568, %p28;
	cvt.u64.u32 	%rd42, %r569;
	add.s64 	%rd43, %rd7, %rd42;
	st.local.u8 	[%rd43], %rs472;
	and.b32  	%r570, %r515, %r106;
	setp.eq.s32 	%p29, %r570, 0;
	sub.s32 	%r571, %r513, %r447;
	add.s32 	%r572, %r571, 14;
	selp.b32 	%r573, %r447, %r572, %p29;
	cvt.u64.u32 	%rd44, %r573;
	add.s64 	%rd45, %rd7, %rd44;
	st.local.u8 	[%rd45], %rs471;
	and.b32  	%r574, %r515, %r111;
	setp.eq.s32 	%p30, %r574, 0;
	sub.s32 	%r575, %r513, %r448;
	add.s32 	%r576, %r575, 15;
	selp.b32 	%r577, %r448, %r576, %p30;
	cvt.u64.u32 	%rd46, %r577;
	add.s64 	%rd47, %rd7, %rd46;
	st.local.u8 	[%rd47], %rs470;
	and.b32  	%r578, %r515, %r116;
	setp.eq.s32 	%p31, %r578, 0;
	sub.s32 	%r579, %r513, %r449;
	add.s32 	%r580, %r579, 16;
	selp.b32 	%r581, %r449, %r580, %p31;
	cvt.u64.u32 	%rd48, %r581;
	add.s64 	%rd49, %rd7, %rd48;
	st.local.u8 	[%rd49], %rs469;
	and.b32  	%r582, %r515, %r121;
	setp.eq.s32 	%p32, %r582, 0;
	sub.s32 	%r583, %r513, %r450;
	add.s32 	%r584, %r583, 17;
	selp.b32 	%r585, %r450, %r584, %p32;
	cvt.u64.u32 	%rd50, %r585;
	add.s64 	%rd51, %rd7, %rd50;
	st.local.u8 	[%rd51], %rs468;
	and.b32  	%r586, %r515, %r126;
	setp.eq.s32 	%p33, %r586, 0;
	sub.s32 	%r587, %r513, %r451;
	add.s32 	%r588, %r587, 18;
	selp.b32 	%r589, %r451, %r588, %p33;
	cvt.u64.u32 	%rd52, %r589;
	add.s64 	%rd53, %rd7, %rd52;
	st.local.u8 	[%rd53], %rs467;
	and.b32  	%r590, %r515, %r131;
	setp.eq.s32 	%p34, %r590, 0;
	sub.s32 	%r591, %r513, %r452;
	add.s32 	%r592, %r591, 19;
	selp.b32 	%r593, %r452, %r592, %p34;
	cvt.u64.u32 	%rd54, %r593;
	add.s64 	%rd55, %rd7, %rd54;
	st.local.u8 	[%rd55], %rs466;
	and.b32  	%r594, %r515, %r136;
	setp.eq.s32 	%p35, %r594, 0;
	sub.s32 	%r595, %r513, %r453;
	add.s32 	%r596, %r595, 20;
	selp.b32 	%r597, %r453, %r596, %p35;
	cvt.u64.u32 	%rd56, %r597;
	add.s64 	%rd57, %rd7, %rd56;
	st.local.u8 	[%rd57], %rs465;
	and.b32  	%r598, %r515, %r141;
	setp.eq.s32 	%p36, %r598, 0;
	sub.s32 	%r599, %r513, %r454;
	add.s32 	%r600, %r599, 21;
	selp.b32 	%r601, %r454, %r600, %p36;
	cvt.u64.u32 	%rd58, %r601;
	add.s64 	%rd59, %rd7, %rd58;
	st.local.u8 	[%rd59], %rs464;
	and.b32  	%r602, %r515, %r146;
	setp.eq.s32 	%p37, %r602, 0;
	sub.s32 	%r603, %r513, %r455;
	add.s32 	%r604, %r603, 22;
	selp.b32 	%r605, %r455, %r604, %p37;
	cvt.u64.u32 	%rd60, %r605;
	add.s64 	%rd61, %rd7, %rd60;
	st.local.u8 	[%rd61], %rs463;
	and.b32  	%r606, %r515, %r151;
	setp.eq.s32 	%p38, %r606, 0;
	sub.s32 	%r607, %r513, %r456;
	add.s32 	%r608, %r607, 23;
	selp.b32 	%r609, %r456, %r608, %p38;
	cvt.u64.u32 	%rd62, %r609;
	add.s64 	%rd63, %rd7, %rd62;
	st.local.u8 	[%rd63], %rs462;
	and.b32  	%r610, %r515, %r156;
	setp.eq.s32 	%p39, %r610, 0;
	sub.s32 	%r611, %r513, %r457;
	add.s32 	%r612, %r611, 24;
	selp.b32 	%r613, %r457, %r612, %p39;
	cvt.u64.u32 	%rd64, %r613;
	add.s64 	%rd65, %rd7, %rd64;
	st.local.u8 	[%rd65], %rs461;
	and.b32  	%r614, %r515, %r161;
	setp.eq.s32 	%p40, %r614, 0;
	sub.s32 	%r615, %r513, %r458;
	add.s32 	%r616, %r615, 25;
	selp.b32 	%r617, %r458, %r616, %p40;
	cvt.u64.u32 	%rd66, %r617;
	add.s64 	%rd67, %rd7, %rd66;
	st.local.u8 	[%rd67], %rs460;
	and.b32  	%r618, %r515, %r166;
	setp.eq.s32 	%p41, %r618, 0;
	sub.s32 	%r619, %r513, %r459;
	add.s32 	%r620, %r619, 26;
	selp.b32 	%r621, %r459, %r620, %p41;
	cvt.u64.u32 	%rd68, %r621;
	add.s64 	%rd69, %rd7, %rd68;
	st.local.u8 	[%rd69], %rs459;
	and.b32  	%r622, %r515, %r171;
	setp.eq.s32 	%p42, %r622, 0;
	sub.s32 	%r623, %r513, %r460;
	add.s32 	%r624, %r623, 27;
	selp.b32 	%r625, %r460, %r624, %p42;
	cvt.u64.u32 	%rd70, %r625;
	add.s64 	%rd71, %rd7, %rd70;
	st.local.u8 	[%rd71], %rs458;
	and.b32  	%r626, %r515, %r176;
	setp.eq.s32 	%p43, %r626, 0;
	sub.s32 	%r627, %r513, %r461;
	add.s32 	%r628, %r627, 28;
	selp.b32 	%r629, %r461, %r628, %p43;
	cvt.u64.u32 	%rd72, %r629;
	add.s64 	%rd73, %rd7, %rd72;
	st.local.u8 	[%rd73], %rs457;
	and.b32  	%r630, %r515, %r181;
	setp.eq.s32 	%p44, %r630, 0;
	sub.s32 	%r631, %r513, %r462;
	add.s32 	%r632, %r631, 29;
	selp.b32 	%r633, %r462, %r632, %p44;
	cvt.u64.u32 	%rd74, %r633;
	add.s64 	%rd75, %rd7, %rd74;
	st.local.u8 	[%rd75], %rs456;
	and.b32  	%r634, %r515, %r186;
	setp.eq.s32 	%p45, %r634, 0;
	sub.s32 	%r635, %r513, %r463;
	add.s32 	%r636, %r635, 30;
	selp.b32 	%r637, %r463, %r636, %p45;
	cvt.u64.u32 	%rd76, %r637;
	add.s64 	%rd77, %rd7, %rd76;
	st.local.u8 	[%rd77], %rs455;
	and.b32  	%r638, %r515, %r191;
	setp.eq.s32 	%p46, %r638, 0;
	sub.s32 	%r639, %r513, %r464;
	add.s32 	%r640, %r639, 31;
	selp.b32 	%r641, %r464, %r640, %p46;
	cvt.u64.u32 	%rd78, %r641;
	add.s64 	%rd79, %rd7, %rd78;
	st.local.u8 	[%rd79], %rs454;
	and.b32  	%r642, %r515, %r196;
	setp.eq.s32 	%p47, %r642, 0;
	sub.s32 	%r643, %r513, %r465;
	add.s32 	%r644, %r643, 32;
	selp.b32 	%r645, %r465, %r644, %p47;
	cvt.u64.u32 	%rd80, %r645;
	add.s64 	%rd81, %rd7, %rd80;
	st.local.u8 	[%rd81], %rs453;
	and.b32  	%r646, %r515, %r201;
	setp.eq.s32 	%p48, %r646, 0;
	sub.s32 	%r647, %r513, %r466;
	add.s32 	%r648, %r647, 33;
	selp.b32 	%r649, %r466, %r648, %p48;
	cvt.u64.u32 	%rd82, %r649;
	add.s64 	%rd83, %rd7, %rd82;
	st.local.u8 	[%rd83], %rs452;
	and.b32  	%r650, %r515, %r206;
	setp.eq.s32 	%p49, %r650, 0;
	sub.s32 	%r651, %r513, %r467;
	add.s32 	%r652, %r651, 34;
	selp.b32 	%r653, %r467, %r652, %p49;
	cvt.u64.u32 	%rd84, %r653;
	add.s64 	%rd85, %rd7, %rd84;
	st.local.u8 	[%rd85], %rs451;
	and.b32  	%r654, %r515, %r211;
	setp.eq.s32 	%p50, %r654, 0;
	sub.s32 	%r655, %r513, %r468;
	add.s32 	%r656, %r655, 35;
	selp.b32 	%r657, %r468, %r656, %p50;
	cvt.u64.u32 	%rd86, %r657;
	add.s64 	%rd87, %rd7, %rd86;
	st.local.u8 	[%rd87], %rs450;
	and.b32  	%r658, %r515, %r216;
	setp.eq.s32 	%p51, %r658, 0;
	sub.s32 	%r659, %r513, %r469;
	add.s32 	%r660, %r659, 36;
	selp.b32 	%r661, %r469, %r660, %p51;
	cvt.u64.u32 	%rd88, %r661;
	add.s64 	%rd89, %rd7, %rd88;
	st.local.u8 	[%rd89], %rs449;
	and.b32  	%r662, %r515, %r221;
	setp.eq.s32 	%p52, %r662, 0;
	sub.s32 	%r663, %r513, %r470;
	add.s32 	%r664, %r663, 37;
	selp.b32 	%r665, %r470, %r664, %p52;
	cvt.u64.u32 	%rd90, %r665;
	add.s64 	%rd91, %rd7, %rd90;
	st.local.u8 	[%rd91], %rs448;
	and.b32  	%r666, %r515, %r226;
	setp.eq.s32 	%p53, %r666, 0;
	sub.s32 	%r667, %r513, %r471;
	add.s32 	%r668, %r667, 38;
	selp.b32 	%r669, %r471, %r668, %p53;
	cvt.u64.u32 	%rd92, %r669;
	add.s64 	%rd93, %rd7, %rd92;
	st.local.u8 	[%rd93], %rs447;
	and.b32  	%r670, %r515, %r231;
	setp.eq.s32 	%p54, %r670, 0;
	sub.s32 	%r671, %r513, %r472;
	add.s32 	%r672, %r671, 39;
	selp.b32 	%r673, %r472, %r672, %p54;
	cvt.u64.u32 	%rd94, %r673;
	add.s64 	%rd95, %rd7, %rd94;
	st.local.u8 	[%rd95], %rs446;
	and.b32  	%r674, %r515, %r236;
	setp.eq.s32 	%p55, %r674, 0;
	sub.s32 	%r675, %r513, %r473;
	add.s32 	%r676, %r675, 40;
	selp.b32 	%r677, %r473, %r676, %p55;
	cvt.u64.u32 	%rd96, %r677;
	add.s64 	%rd97, %rd7, %rd96;
	st.local.u8 	[%rd97], %rs445;
	and.b32  	%r678, %r515, %r241;
	setp.eq.s32 	%p56, %r678, 0;
	sub.s32 	%r679, %r513, %r474;
	add.s32 	%r680, %r679, 41;
	selp.b32 	%r681, %r474, %r680, %p56;
	cvt.u64.u32 	%rd98, %r681;
	add.s64 	%rd99, %rd7, %rd98;
	st.local.u8 	[%rd99], %rs444;
	and.b32  	%r682, %r515, %r246;
	setp.eq.s32 	%p57, %r682, 0;
	sub.s32 	%r683, %r513, %r475;
	add.s32 	%r684, %r683, 42;
	selp.b32 	%r685, %r475, %r684, %p57;
	cvt.u64.u32 	%rd100, %r685;
	add.s64 	%rd101, %rd7, %rd100;
	st.local.u8 	[%rd101], %rs443;
	and.b32  	%r686, %r515, %r251;
	setp.eq.s32 	%p58, %r686, 0;
	sub.s32 	%r687, %r513, %r476;
	add.s32 	%r688, %r687, 43;
	selp.b32 	%r689, %r476, %r688, %p58;
	cvt.u64.u32 	%rd102, %r689;
	add.s64 	%rd103, %rd7, %rd102;
	st.local.u8 	[%rd103], %rs442;
	and.b32  	%r690, %r515, %r256;
	setp.eq.s32 	%p59, %r690, 0;
	sub.s32 	%r691, %r513, %r477;
	add.s32 	%r692, %r691, 44;
	selp.b32 	%r693, %r477, %r692, %p59;
	cvt.u64.u32 	%rd104, %r693;
	add.s64 	%rd105, %rd7, %rd104;
	st.local.u8 	[%rd105], %rs441;
	and.b32  	%r694, %r515, %r261;
	setp.eq.s32 	%p60, %r694, 0;
	sub.s32 	%r695, %r513, %r478;
	add.s32 	%r696, %r695, 45;
	selp.b32 	%r697, %r478, %r696, %p60;
	cvt.u64.u32 	%rd106, %r697;
	add.s64 	%rd107, %rd7, %rd106;
	st.local.u8 	[%rd107], %rs440;
	and.b32  	%r698, %r515, %r266;
	setp.eq.s32 	%p61, %r698, 0;
	sub.s32 	%r699, %r513, %r479;
	add.s32 	%r700, %r699, 46;
	selp.b32 	%r701, %r479, %r700, %p61;
	cvt.u64.u32 	%rd108, %r701;
	add.s64 	%rd109, %rd7, %rd108;
	st.local.u8 	[%rd109], %rs439;
	and.b32  	%r702, %r515, %r271;
	setp.eq.s32 	%p62, %r702, 0;
	sub.s32 	%r703, %r513, %r480;
	add.s32 	%r704, %r703, 47;
	selp.b32 	%r705, %r480, %r704, %p62;
	cvt.u64.u32 	%rd110, %r705;
	add.s64 	%rd111, %rd7, %rd110;
	st.local.u8 	[%rd111], %rs438;
	and.b32  	%r706, %r515, %r276;
	setp.eq.s32 	%p63, %r706, 0;
	sub.s32 	%r707, %r513, %r481;
	add.s32 	%r708, %r707, 48;
	selp.b32 	%r709, %r481, %r708, %p63;
	cvt.u64.u32 	%rd112, %r709;
	add.s64 	%rd113, %rd7, %rd112;
	st.local.u8 	[%rd113], %rs437;
	and.b32  	%r710, %r515, %r281;
	setp.eq.s32 	%p64, %r710, 0;
	sub.s32 	%r711, %r513, %r482;
	add.s32 	%r712, %r711, 49;
	selp.b32 	%r713, %r482, %r712, %p64;
	cvt.u64.u32 	%rd114, %r713;
	add.s64 	%rd115, %rd7, %rd114;
	st.local.u8 	[%rd115], %rs436;
	and.b32  	%r714, %r515, %r286;
	setp.eq.s32 	%p65, %r714, 0;
	sub.s32 	%r715, %r513, %r483;
	add.s32 	%r716, %r715, 50;
	selp.b32 	%r717, %r483, %r716, %p65;
	cvt.u64.u32 	%rd116, %r717;
	add.s64 	%rd117, %rd7, %rd116;
	st.local.u8 	[%rd117], %rs435;
	and.b32  	%r718, %r515, %r291;
	setp.eq.s32 	%p66, %r718, 0;
	sub.s32 	%r719, %r513, %r484;
	add.s32 	%r720, %r719, 51;
	selp.b32 	%r721, %r484, %r720, %p66;
	cvt.u64.u32 	%rd118, %r721;
	add.s64 	%rd119, %rd7, %rd118;
	st.local.u8 	[%rd119], %rs434;
	and.b32  	%r722, %r515, %r296;
	setp.eq.s32 	%p67, %r722, 0;
	sub.s32 	%r723, %r513, %r485;
	add.s32 	%r724, %r723, 52;
	selp.b32 	%r725, %r485, %r724, %p67;
	cvt.u64.u32 	%rd120, %r725;
	add.s64 	%rd121, %rd7, %rd120;
	st.local.u8 	[%rd121], %rs433;
	and.b32  	%r726, %r515, %r301;
	setp.eq.s32 	%p68, %r726, 0;
	sub.s32 	%r727, %r513, %r486;
	add.s32 	%r728, %r727, 53;
	selp.b32 	%r729, %r486, %r728, %p68;
	cvt.u64.u32 	%rd122, %r729;
	add.s64 	%rd123, %rd7, %rd122;
	st.local.u8 	[%rd123], %rs432;
	and.b32  	%r730, %r515, %r306;
	setp.eq.s32 	%p69, %r730, 0;
	sub.s32 	%r731, %r513, %r487;
	add.s32 	%r732, %r731, 54;
	selp.b32 	%r733, %r487, %r732, %p69;
	cvt.u64.u32 	%rd124, %r733;
	add.s64 	%rd125, %rd7, %rd124;
	st.local.u8 	[%rd125], %rs431;
	and.b32  	%r734, %r515, %r311;
	setp.eq.s32 	%p70, %r734, 0;
	sub.s32 	%r735, %r513, %r488;
	add.s32 	%r736, %r735, 55;
	selp.b32 	%r737, %r488, %r736, %p70;
	cvt.u64.u32 	%rd126, %r737;
	add.s64 	%rd127, %rd7, %rd126;
	st.local.u8 	[%rd127], %rs430;
	and.b32  	%r738, %r515, %r316;
	setp.eq.s32 	%p71, %r738, 0;
	sub.s32 	%r739, %r513, %r489;
	add.s32 	%r740, %r739, 56;
	selp.b32 	%r741, %r489, %r740, %p71;
	cvt.u64.u32 	%rd128, %r741;
	add.s64 	%rd129, %rd7, %rd128;
	st.local.u8 	[%rd129], %rs429;
	and.b32  	%r742, %r515, %r321;
	setp.eq.s32 	%p72, %r742, 0;
	sub.s32 	%r743, %r513, %r490;
	add.s32 	%r744, %r743, 57;
	selp.b32 	%r745, %r490, %r744, %p72;
	cvt.u64.u32 	%rd130, %r745;
	add.s64 	%rd131, %rd7, %rd130;
	st.local.u8 	[%rd131], %rs428;
	and.b32  	%r746, %r515, %r326;
	setp.eq.s32 	%p73, %r746, 0;
	sub.s32 	%r747, %r513, %r491;
	add.s32 	%r748, %r747, 58;
	selp.b32 	%r749, %r491, %r748, %p73;
	cvt.u64.u32 	%rd132, %r749;
	add.s64 	%rd133, %rd7, %rd132;
	st.local.u8 	[%rd133], %rs427;
	and.b32  	%r750, %r515, %r331;
	setp.eq.s32 	%p74, %r750, 0;
	sub.s32 	%r751, %r513, %r492;
	add.s32 	%r752, %r751, 59;
	selp.b32 	%r753, %r492, %r752, %p74;
	cvt.u64.u32 	%rd134, %r753;
	add.s64 	%rd135, %rd7, %rd134;
	st.local.u8 	[%rd135], %rs426;
	and.b32  	%r754, %r515, %r336;
	setp.eq.s32 	%p75, %r754, 0;
	sub.s32 	%r755, %r513, %r493;
	add.s32 	%r756, %r755, 60;
	selp.b32 	%r757, %r493, %r756, %p75;
	cvt.u64.u32 	%rd136, %r757;
	add.s64 	%rd137, %rd7, %rd136;
	st.local.u8 	[%rd137], %rs425;
	and.b32  	%r758, %r515, %r341;
	setp.eq.s32 	%p76, %r758, 0;
	sub.s32 	%r759, %r513, %r494;
	add.s32 	%r760, %r759, 61;
	selp.b32 	%r761, %r494, %r760, %p76;
	cvt.u64.u32 	%rd138, %r761;
	add.s64 	%rd139, %rd7, %rd138;
	st.local.u8 	[%rd139], %rs424;
	and.b32  	%r762, %r515, %r346;
	setp.eq.s32 	%p77, %r762, 0;
	sub.s32 	%r763, %r513, %r495;
	add.s32 	%r764, %r763, 62;
	selp.b32 	%r765, %r495, %r764, %p77;
	cvt.u64.u32 	%rd140, %r765;
	add.s64 	%rd141, %rd7, %rd140;
	st.local.u8 	[%rd141], %rs423;
	and.b32  	%r766, %r515, %r351;
	setp.eq.s32 	%p78, %r766, 0;
	sub.s32 	%r767, %r513, %r496;
	add.s32 	%r768, %r767, 63;
	selp.b32 	%r769, %r496, %r768, %p78;
	cvt.u64.u32 	%rd142, %r769;
	add.s64 	%rd143, %rd7, %rd142;
	st.local.u8 	[%rd143], %rs422;
	and.b32  	%r770, %r515, %r356;
	setp.eq.s32 	%p79, %r770, 0;
	sub.s32 	%r771, %r513, %r497;
	add.s32 	%r772, %r771, 64;
	selp.b32 	%r773, %r497, %r772, %p79;
	cvt.u64.u32 	%rd144, %r773;
	add.s64 	%rd145, %rd7, %rd144;
	st.local.u8 	[%rd145], %rs421;
	and.b32  	%r774, %r515, %r361;
	setp.eq.s32 	%p80, %r774, 0;
	sub.s32 	%r775, %r513, %r498;
	add.s32 	%r776, %r775, 65;
	selp.b32 	%r777, %r498, %r776, %p80;
	cvt.u64.u32 	%rd146, %r777;
	add.s64 	%rd147, %rd7, %rd146;
	st.local.u8 	[%rd147], %rs420;
	and.b32  	%r778, %r515, %r366;
	setp.eq.s32 	%p81, %r778, 0;
	sub.s32 	%r779, %r513, %r499;
	add.s32 	%r780, %r779, 66;
	selp.b32 	%r781, %r499, %r780, %p81;
	cvt.u64.u32 	%rd148, %r781;
	add.s64 	%rd149, %rd7, %rd148;
	st.local.u8 	[%rd149], %rs419;
	and.b32  	%r782, %r515, %r371;
	setp.eq.s32 	%p82, %r782, 0;
	sub.s32 	%r783, %r513, %r500;
	add.s32 	%r784, %r783, 67;
	selp.b32 	%r785, %r500, %r784, %p82;
	cvt.u64.u32 	%rd150, %r785;
	add.s64 	%rd151, %rd7, %rd150;
	st.local.u8 	[%rd151], %rs418;
	and.b32  	%r786, %r515, %r376;
	setp.eq.s32 	%p83, %r786, 0;
	sub.s32 	%r787, %r513, %r501;
	add.s32 	%r788, %r787, 68;
	selp.b32 	%r789, %r501, %r788, %p83;
	cvt.u64.u32 	%rd152, %r789;
	add.s64 	%rd153, %rd7, %rd152;
	st.local.u8 	[%rd153], %rs417;
	and.b32  	%r790, %r515, %r381;
	setp.eq.s32 	%p84, %r790, 0;
	sub.s32 	%r791, %r513, %r502;
	add.s32 	%r792, %r791, 69;
	selp.b32 	%r793, %r502, %r792, %p84;
	cvt.u64.u32 	%rd154, %r793;
	add.s64 	%rd155, %rd7, %rd154;
	st.local.u8 	[%rd155], %rs416;
	and.b32  	%r794, %r515, %r386;
	setp.eq.s32 	%p85, %r794, 0;
	sub.s32 	%r795, %r513, %r503;
	add.s32 	%r796, %r795, 70;
	selp.b32 	%r797, %r503, %r796, %p85;
	cvt.u64.u32 	%rd156, %r797;
	add.s64 	%rd157, %rd7, %rd156;
	st.local.u8 	[%rd157], %rs415;
	and.b32  	%r798, %r515, %r391;
	setp.eq.s32 	%p86, %r798, 0;
	sub.s32 	%r799, %r513, %r504;
	add.s32 	%r800, %r799, 71;
	selp.b32 	%r801, %r504, %r800, %p86;
	cvt.u64.u32 	%rd158, %r801;
	add.s64 	%rd159, %rd7, %rd158;
	st.local.u8 	[%rd159], %rs414;
	and.b32  	%r802, %r515, %r396;
	setp.eq.s32 	%p87, %r802, 0;
	sub.s32 	%r803, %r513, %r505;
	add.s32 	%r804, %r803, 72;
	selp.b32 	%r805, %r505, %r804, %p87;
	cvt.u64.u32 	%rd160, %r805;
	add.s64 	%rd161, %rd7, %rd160;
	st.local.u8 	[%rd161], %rs413;
	and.b32  	%r806, %r515, %r401;
	setp.eq.s32 	%p88, %r806, 0;
	sub.s32 	%r807, %r513, %r506;
	add.s32 	%r808, %r807, 73;
	selp.b32 	%r809, %r506, %r808, %p88;
	cvt.u64.u32 	%rd162, %r809;
	add.s64 	%rd163, %rd7, %rd162;
	st.local.u8 	[%rd163], %rs412;
	and.b32  	%r810, %r515, %r406;
	setp.eq.s32 	%p89, %r810, 0;
	sub.s32 	%r811, %r513, %r507;
	add.s32 	%r812, %r811, 74;
	selp.b32 	%r813, %r507, %r812, %p89;
	cvt.u64.u32 	%rd164, %r813;
	add.s64 	%rd165, %rd7, %rd164;
	st.local.u8 	[%rd165], %rs411;
	and.b32  	%r814, %r515, %r411;
	setp.eq.s32 	%p90, %r814, 0;
	sub.s32 	%r815, %r513, %r508;
	add.s32 	%r816, %r815, 75;
	selp.b32 	%r817, %r508, %r816, %p90;
	cvt.u64.u32 	%rd166, %r817;
	add.s64 	%rd167, %rd7, %rd166;
	st.local.u8 	[%rd167], %rs410;
	and.b32  	%r818, %r515, %r416;
	setp.eq.s32 	%p91, %r818, 0;
	sub.s32 	%r819, %r513, %r509;
	add.s32 	%r820, %r819, 76;
	selp.b32 	%r821, %r509, %r820, %p91;
	cvt.u64.u32 	%rd168, %r821;
	add.s64 	%rd169, %rd7, %rd168;
	st.local.u8 	[%rd169], %rs409;
	and.b32  	%r822, %r515, %r421;
	setp.eq.s32 	%p92, %r822, 0;
	sub.s32 	%r823, %r513, %r510;
	add.s32 	%r824, %r823, 77;
	selp.b32 	%r825, %r510, %r824, %p92;
	cvt.u64.u32 	%rd170, %r825;
	add.s64 	%rd171, %rd7, %rd170;
	st.local.u8 	[%rd171], %rs408;
	and.b32  	%r826, %r515, %r426;
	setp.eq.s32 	%p93, %r826, 0;
	add.s32 	%r827, %r434, %r429;
	add.s32 	%r828, %r827, 78;
	selp.b32 	%r829, %r511, %r828, %p93;
	cvt.u64.u32 	%rd172, %r829;
	add.s64 	%rd173, %rd7, %rd172;
	st.local.u8 	[%rd173], %rs407;
	and.b32  	%r830, %r515, %r431;
	setp.eq.s32 	%p94, %r830, 0;
	sub.s32 	%r831, 80, %r433;
	selp.b32 	%r832, %r512, %r831, %p94;
	cvt.u64.u32 	%rd174, %r832;
	add.s64 	%rd175, %rd7, %rd174;
	st.local.u8 	[%rd175], %rs406;
	cvt.u32.u16 	%r833, %rs405;
	and.b32  	%r834, %r833, %r515;
	and.b32  	%r835, %r834, 255;
	setp.eq.s32 	%p95, %r835, 0;
	selp.b32 	%r836, %r513, 80, %p95;
	cvt.u64.u32 	%rd176, %r836;
	add.s64 	%rd177, %rd7, %rd176;
	st.local.u8 	[%rd177], %rs405;
	ld.local.u8 	%rs485, [%rd7];
	ld.local.u8 	%rs484, [%rd7+1];
	setp.gt.u16 	%p96, %rs485, %rs484;
	@%p96 bra 	$L__BB6_95;
	ld.local.u8 	%rs483, [%rd7+2];
	setp.gt.u16 	%p97, %rs484, %rs483;
	@%p97 bra 	$L__BB6_95;
	ld.local.u8 	%rs482, [%rd7+3];
	setp.gt.u16 	%p98, %rs483, %rs482;
	@%p98 bra 	$L__BB6_95;
	ld.local.u8 	%rs481, [%rd7+4];
	setp.gt.u16 	%p99, %rs482, %rs481;
	@%p99 bra 	$L__BB6_95;
	ld.local.u8 	%rs480, [%rd7+5];
	setp.gt.u16 	%p100, %rs481, %rs480;
	@%p100 bra 	$L__BB6_95;
	ld.local.u8 	%rs479, [%rd7+6];
	setp.gt.u16 	%p101, %rs480, %rs479;
	@%p101 bra 	$L__BB6_95;
	ld.local.u8 	%rs478, [%rd7+7];
	setp.gt.u16 	%p102, %rs479, %rs478;
	@%p102 bra 	$L__BB6_95;
	ld.local.u8 	%rs477, [%rd7+8];
	setp.gt.u16 	%p103, %rs478, %rs477;
	@%p103 bra 	$L__BB6_95;
	ld.local.u8 	%rs476, [%rd7+9];
	setp.gt.u16 	%p104, %rs477, %rs476;
	@%p104 bra 	$L__BB6_95;
	ld.local.u8 	%rs475, [%rd7+10];
	setp.gt.u16 	%p105, %rs476, %rs475;
	@%p105 bra 	$L__BB6_95;
	ld.local.u8 	%rs474, [%rd7+11];
	setp.gt.u16 	%p106, %rs475, %rs474;
	@%p106 bra 	$L__BB6_95;
	ld.local.u8 	%rs473, [%rd7+12];
	setp.gt.u16 	%p107, %rs474, %rs473;
	@%p107 bra 	$L__BB6_95;
	ld.local.u8 	%rs472, [%rd7+13];
	setp.gt.u16 	%p108, %rs473, %rs472;
	@%p108 bra 	$L__BB6_95;
	ld.local.u8 	%rs471, [%rd7+14];
	setp.gt.u16 	%p109, %rs472, %rs471;
	@%p109 bra 	$L__BB6_95;
	ld.local.u8 	%rs470, [%rd7+15];
	setp.gt.u16 	%p110, %rs471, %rs470;
	@%p110 bra 	$L__BB6_95;
	ld.local.u8 	%rs469, [%rd7+16];
	setp.gt.u16 	%p111, %rs470, %rs469;
	@%p111 bra 	$L__BB6_95;
	ld.local.u8 	%rs468, [%rd7+17];
	setp.gt.u16 	%p112, %rs469, %rs468;
	@%p112 bra 	$L__BB6_95;
	ld.local.u8 	%rs467, [%rd7+18];
	setp.gt.u16 	%p113, %rs468, %rs467;
	@%p113 bra 	$L__BB6_95;
	ld.local.u8 	%rs466, [%rd7+19];
	setp.gt.u16 	%p114, %rs467, %rs466;
	@%p114 bra 	$L__BB6_95;
	ld.local.u8 	%rs465, [%rd7+20];
	setp.gt.u16 	%p115, %rs466, %rs465;
	@%p115 bra 	$L__BB6_95;
	ld.local.u8 	%rs464, [%rd7+21];
	setp.gt.u16 	%p116, %rs465, %rs464;
	@%p116 bra 	$L__BB6_95;
	ld.local.u8 	%rs463, [%rd7+22];
	setp.gt.u16 	%p117, %rs464, %rs463;
	@%p117 bra 	$L__BB6_95;
	ld.local.u8 	%rs462, [%rd7+23];
	setp.gt.u16 	%p118, %rs463, %rs462;
	@%p118 bra 	$L__BB6_95;
	ld.local.u8 	%rs461, [%rd7+24];
	setp.gt.u16 	%p119, %rs462, %rs461;
	@%p119 bra 	$L__BB6_95;
	ld.local.u8 	%rs460, [%rd7+25];
	setp.gt.u16 	%p120, %rs461, %rs460;
	@%p120 bra 	$L__BB6_95;
	ld.local.u8 	%rs459, [%rd7+26];
	setp.gt.u16 	%p121, %rs460, %rs459;
	@%p121 bra 	$L__BB6_95;
	ld.local.u8 	%rs458, [%rd7+27];
	setp.gt.u16 	%p122, %rs459, %rs458;
	@%p122 bra 	$L__BB6_95;
	ld.local.u8 	%rs457, [%rd7+28];
	setp.gt.u16 	%p123, %rs458, %rs457;
	@%p123 bra 	$L__BB6_95;
	ld.local.u8 	%rs456, [%rd7+29];
	setp.gt.u16 	%p124, %rs457, %rs456;
	@%p124 bra 	$L__BB6_95;
	ld.local.u8 	%rs455, [%rd7+30];
	setp.gt.u16 	%p125, %rs456, %rs455;
	@%p125 bra 	$L__BB6_95;
	ld.local.u8 	%rs454, [%rd7+31];
	setp.gt.u16 	%p126, %rs455, %rs454;
	@%p126 bra 	$L__BB6_95;
	ld.local.u8 	%rs453, [%rd7+32];
	setp.gt.u16 	%p127, %rs454, %rs453;
	@%p127 bra 	$L__BB6_95;
	ld.local.u8 	%rs452, [%rd7+33];
	setp.gt.u16 	%p128, %rs453, %rs452;
	@%p128 bra 	$L__BB6_95;
	ld.local.u8 	%rs451, [%rd7+34];
	setp.gt.u16 	%p129, %rs452, %rs451;
	@%p129 bra 	$L__BB6_95;
	ld.local.u8 	%rs450, [%rd7+35];
	setp.gt.u16 	%p130, %rs451, %rs450;
	@%p130 bra 	$L__BB6_95;
	ld.local.u8 	%rs449, [%rd7+36];
	setp.gt.u16 	%p131, %rs450, %rs449;
	@%p131 bra 	$L__BB6_95;
	ld.local.u8 	%rs448, [%rd7+37];
	setp.gt.u16 	%p132, %rs449, %rs448;
	@%p132 bra 	$L__BB6_95;
	ld.local.u8 	%rs447, [%rd7+38];
	setp.gt.u16 	%p133, %rs448, %rs447;
	@%p133 bra 	$L__BB6_95;
	ld.local.u8 	%rs446, [%rd7+39];
	setp.gt.u16 	%p134, %rs447, %rs446;
	@%p134 bra 	$L__BB6_95;
	ld.local.u8 	%rs445, [%rd7+40];
	setp.gt.u16 	%p135, %rs446, %rs445;
	@%p135 bra 	$L__BB6_95;
	ld.local.u8 	%rs444, [%rd7+41];
	setp.gt.u16 	%p136, %rs445, %rs444;
	@%p136 bra 	$L__BB6_95;
	ld.local.u8 	%rs443, [%rd7+42];
	setp.gt.u16 	%p137, %rs444, %rs443;
	@%p137 bra 	$L__BB6_95;
	ld.local.u8 	%rs442, [%rd7+43];
	setp.gt.u16 	%p138, %rs443, %rs442;
	@%p138 bra 	$L__BB6_95;
	ld.local.u8 	%rs441, [%rd7+44];
	setp.gt.u16 	%p139, %rs442, %rs441;
	@%p139 bra 	$L__BB6_95;
	ld.local.u8 	%rs440, [%rd7+45];
	setp.gt.u16 	%p140, %rs441, %rs440;
	@%p140 bra 	$L__BB6_95;
	ld.local.u8 	%rs439, [%rd7+46];
	setp.gt.u16 	%p141, %rs440, %rs439;
	@%p141 bra 	$L__BB6_95;
	ld.local.u8 	%rs438, [%rd7+47];
	setp.gt.u16 	%p142, %rs439, %rs438;
	@%p142 bra 	$L__BB6_95;
	ld.local.u8 	%rs437, [%rd7+48];
	setp.gt.u16 	%p143, %rs438, %rs437;
	@%p143 bra 	$L__BB6_95;
	ld.local.u8 	%rs436, [%rd7+49];
	setp.gt.u16 	%p144, %rs437, %rs436;
	@%p144 bra 	$L__BB6_95;
	ld.local.u8 	%rs435, [%rd7+50];
	setp.gt.u16 	%p145, %rs436, %rs435;
	@%p145 bra 	$L__BB6_95;
	ld.local.u8 	%rs434, [%rd7+51];
	setp.gt.u16 	%p146, %rs435, %rs434;
	@%p146 bra 	$L__BB6_95;
	ld.local.u8 	%rs433, [%rd7+52];
	setp.gt.u16 	%p147, %rs434, %rs433;
	@%p147 bra 	$L__BB6_95;
	ld.local.u8 	%rs432, [%rd7+53];
	setp.gt.u16 	%p148, %rs433, %rs432;
	@%p148 bra 	$L__BB6_95;
	ld.local.u8 	%rs431, [%rd7+54];
	setp.gt.u16 	%p149, %rs432, %rs431;
	@%p149 bra 	$L__BB6_95;
	ld.local.u8 	%rs430, [%rd7+55];
	setp.gt.u16 	%p150, %rs431, %rs430;
	@%p150 bra 	$L__BB6_95;
	ld.local.u8 	%rs429, [%rd7+56];
	setp.gt.u16 	%p151, %rs430, %rs429;
	@%p151 bra 	$L__BB6_95;
	ld.local.u8 	%rs428, [%rd7+57];
	setp.gt.u16 	%p152, %rs429, %rs428;
	@%p152 bra 	$L__BB6_95;
	ld.local.u8 	%rs427, [%rd7+58];
	setp.gt.u16 	%p153, %rs428, %rs427;
	@%p153 bra 	$L__BB6_95;
	ld.local.u8 	%rs426, [%rd7+59];
	setp.gt.u16 	%p154, %rs427, %rs426;
	@%p154 bra 	$L__BB6_95;
	ld.local.u8 	%rs425, [%rd7+60];
	setp.gt.u16 	%p155, %rs426, %rs425;
	@%p155 bra 	$L__BB6_95;
	ld.local.u8 	%rs424, [%rd7+61];
	setp.gt.u16 	%p156, %rs425, %rs424;
	@%p156 bra 	$L__BB6_95;
	ld.local.u8 	%rs423, [%rd7+62];
	setp.gt.u16 	%p157, %rs424, %rs423;
	@%p157 bra 	$L__BB6_95;
	ld.local.u8 	%rs422, [%rd7+63];
	setp.gt.u16 	%p158, %rs423, %rs422;
	@%p158 bra 	$L__BB6_95;
	ld.local.u8 	%rs421, [%rd7+64];
	setp.gt.u16 	%p159, %rs422, %rs421;
	@%p159 bra 	$L__BB6_95;
	ld.local.u8 	%rs420, [%rd7+65];
	setp.gt.u16 	%p160, %rs421, %rs420;
	@%p160 bra 	$L__BB6_95;
	ld.local.u8 	%rs419, [%rd7+66];
	setp.gt.u16 	%p161, %rs420, %rs419;
	@%p161 bra 	$L__BB6_95;
	ld.local.u8 	%rs418, [%rd7+67];
	setp.gt.u16 	%p162, %rs419, %rs418;
	@%p162 bra 	$L__BB6_95;
	ld.local.u8 	%rs417, [%rd7+68];
	setp.gt.u16 	%p163, %rs418, %rs417;
	@%p163 bra 	$L__BB6_95;
	ld.local.u8 	%rs416, [%rd7+69];
	setp.gt.u16 	%p164, %rs417, %rs416;
	@%p164 bra 	$L__BB6_95;
	ld.local.u8 	%rs415, [%rd7+70];
	setp.gt.u16 	%p165, %rs416, %rs415;
	@%p165 bra 	$L__BB6_95;
	ld.local.u8 	%rs414, [%rd7+71];
	setp.gt.u16 	%p166, %rs415, %rs414;
	@%p166 bra 	$L__BB6_95;
	ld.local.u8 	%rs413, [%rd7+72];
	setp.gt.u16 	%p167, %rs414, %rs413;
	@%p167 bra 	$L__BB6_95;
	ld.local.u8 	%rs412, [%rd7+73];
	setp.gt.u16 	%p168, %rs413, %rs412;
	@%p168 bra 	$L__BB6_95;
	ld.local.u8 	%rs411, [%rd7+74];
	setp.gt.u16 	%p169, %rs412, %rs411;
	@%p169 bra 	$L__BB6_95;
	ld.local.u8 	%rs410, [%rd7+75];
	setp.gt.u16 	%p170, %rs411, %rs410;
	@%p170 bra 	$L__BB6_95;
	ld.local.u8 	%rs409, [%rd7+76];
	setp.gt.u16 	%p171, %rs410, %rs409;
	@%p171 bra 	$L__BB6_95;
	ld.local.u8 	%rs408, [%rd7+77];
	setp.gt.u16 	%p172, %rs409, %rs408;
	@%p172 bra 	$L__BB6_95;
	ld.local.u8 	%rs407, [%rd7+78];
	setp.gt.u16 	%p173, %rs408, %rs407;
	@%p173 bra 	$L__BB6_95;
	ld.local.u8 	%rs406, [%rd7+79];
	setp.gt.u16 	%p174, %rs407, %rs406;
	@%p174 bra 	$L__BB6_95;
	ld.local.u8 	%rs405, [%rd7+80];
	setp.le.u16 	%p175, %rs406, %rs405;
	add.s32 	%r853, %r853, 1;
	setp.eq.s32 	%p176, %r853, 8;
	or.pred  	%p177, %p175, %p176;
	mov.u64 	%rd182, %rd6;
	mov.u64 	%rd183, %rd7;
	@%p177 bra 	$L__BB6_91;
	bra.uni 	$L__BB6_11;
$L__BB6_91:
	setp.eq.s64 	%p179, %rd6, %rd184;
	@%p179 bra 	$L__BB6_93;
	st.local.u8 	[%rd185], %rs485;
	st.local.u8 	[%rd185+1], %rs484;
	ld.local.u8 	%rs325, [%rd7+2];
	st.local.u8 	[%rd185+2], %rs325;
	ld.local.u8 	%rs326, [%rd7+3];
	st.local.u8 	[%rd185+3], %rs326;
	ld.local.u8 	%rs327, [%rd7+4];
	st.local.u8 	[%rd185+4], %rs327;
	ld.local.u8 	%rs328, [%rd7+5];
	st.local.u8 	[%rd185+5], %rs328;
	ld.local.u8 	%rs329, [%rd7+6];
	st.local.u8 	[%rd185+6], %rs329;
	ld.local.u8 	%rs330, [%rd7+7];
	st.local.u8 	[%rd185+7], %rs330;
	ld.local.u8 	%rs331, [%rd7+8];
	st.local.u8 	[%rd185+8], %rs331;
	ld.local.u8 	%rs332, [%rd7+9];
	st.local.u8 	[%rd185+9], %rs332;
	ld.local.u8 	%rs333, [%rd7+10];
	st.local.u8 	[%rd185+10], %rs333;
	ld.local.u8 	%rs334, [%rd7+11];
	st.local.u8 	[%rd185+11], %rs334;
	ld.local.u8 	%rs335, [%rd7+12];
	st.local.u8 	[%rd185+12], %rs335;
	ld.local.u8 	%rs336, [%rd7+13];
	st.local.u8 	[%rd185+13], %rs336;
	ld.local.u8 	%rs337, [%rd7+14];
	st.local.u8 	[%rd185+14], %rs337;
	ld.local.u8 	%rs338, [%rd7+15];
	st.local.u8 	[%rd185+15], %rs338;
	ld.local.u8 	%rs339, [%rd7+16];
	st.local.u8 	[%rd185+16], %rs339;
	ld.local.u8 	%rs340, [%rd7+17];
	st.local.u8 	[%rd185+17], %rs340;
	ld.local.u8 	%rs341, [%rd7+18];
	st.local.u8 	[%rd185+18], %rs341;
	ld.local.u8 	%rs342, [%rd7+19];
	st.local.u8 	[%rd185+19], %rs342;
	ld.local.u8 	%rs343, [%rd7+20];
	st.local.u8 	[%rd185+20], %rs343;
	ld.local.u8 	%rs344, [%rd7+21];
	st.local.u8 	[%rd185+21], %rs344;
	ld.local.u8 	%rs345, [%rd7+22];
	st.local.u8 	[%rd185+22], %rs345;
	ld.local.u8 	%rs346, [%rd7+23];
	st.local.u8 	[%rd185+23], %rs346;
	ld.local.u8 	%rs347, [%rd7+24];
	st.local.u8 	[%rd185+24], %rs347;
	ld.local.u8 	%rs348, [%rd7+25];
	st.local.u8 	[%rd185+25], %rs348;
	ld.local.u8 	%rs349, [%rd7+26];
	st.local.u8 	[%rd185+26], %rs349;
	ld.local.u8 	%rs350, [%rd7+27];
	st.local.u8 	[%rd185+27], %rs350;
	ld.local.u8 	%rs351, [%rd7+28];
	st.local.u8 	[%rd185+28], %rs351;
	ld.local.u8 	%rs352, [%rd7+29];
	st.local.u8 	[%rd185+29], %rs352;
	ld.local.u8 	%rs353, [%rd7+30];
	st.local.u8 	[%rd185+30], %rs353;
	ld.local.u8 	%rs354, [%rd7+31];
	st.local.u8 	[%rd185+31], %rs354;
	ld.local.u8 	%rs355, [%rd7+32];
	st.local.u8 	[%rd185+32], %rs355;
	ld.local.u8 	%rs356, [%rd7+33];
	st.local.u8 	[%rd185+33], %rs356;
	ld.local.u8 	%rs357, [%rd7+34];
	st.local.u8 	[%rd185+34], %rs357;
	ld.local.u8 	%rs358, [%rd7+35];
	st.local.u8 	[%rd185+35], %rs358;
	ld.local.u8 	%rs359, [%rd7+36];
	st.local.u8 	[%rd185+36], %rs359;
	ld.local.u8 	%rs360, [%rd7+37];
	st.local.u8 	[%rd185+37], %rs360;
	ld.local.u8 	%rs361, [%rd7+38];
	st.local.u8 	[%rd185+38], %rs361;
	ld.local.u8 	%rs362, [%rd7+39];
	st.local.u8 	[%rd185+39], %rs362;
	ld.local.u8 	%rs363, [%rd7+40];
	st.local.u8 	[%rd185+40], %rs363;
	ld.local.u8 	%rs364, [%rd7+41];
	st.local.u8 	[%rd185+41], %rs364;
	ld.local.u8 	%rs365, [%rd7+42];
	st.local.u8 	[%rd185+42], %rs365;
	ld.local.u8 	%rs366, [%rd7+43];
	st.local.u8 	[%rd185+43], %rs366;
	ld.local.u8 	%rs367, [%rd7+44];
	st.local.u8 	[%rd185+44], %rs367;
	ld.local.u8 	%rs368, [%rd7+45];
	st.local.u8 	[%rd185+45], %rs368;
	ld.local.u8 	%rs369, [%rd7+46];
	st.local.u8 	[%rd185+46], %rs369;
	ld.local.u8 	%rs370, [%rd7+47];
	st.local.u8 	[%rd185+47], %rs370;
	ld.local.u8 	%rs371, [%rd7+48];
	st.local.u8 	[%rd185+48], %rs371;
	ld.local.u8 	%rs372, [%rd7+49];
	st.local.u8 	[%rd185+49], %rs372;
	ld.local.u8 	%rs373, [%rd7+50];
	st.local.u8 	[%rd185+50], %rs373;
	ld.local.u8 	%rs374, [%rd7+51];
	st.local.u8 	[%rd185+51], %rs374;
	ld.local.u8 	%rs375, [%rd7+52];
	st.local.u8 	[%rd185+52], %rs375;
	ld.local.u8 	%rs376, [%rd7+53];
	st.local.u8 	[%rd185+53], %rs376;
	ld.local.u8 	%rs377, [%rd7+54];
	st.local.u8 	[%rd185+54], %rs377;
	ld.local.u8 	%rs378, [%rd7+55];
	st.local.u8 	[%rd185+55], %rs378;
	ld.local.u8 	%rs379, [%rd7+56];
	st.local.u8 	[%rd185+56], %rs379;
	ld.local.u8 	%rs380, [%rd7+57];
	st.local.u8 	[%rd185+57], %rs380;
	ld.local.u8 	%rs381, [%rd7+58];
	st.local.u8 	[%rd185+58], %rs381;
	ld.local.u8 	%rs382, [%rd7+59];
	st.local.u8 	[%rd185+59], %rs382;
	ld.local.u8 	%rs383, [%rd7+60];
	st.local.u8 	[%rd185+60], %rs383;
	ld.local.u8 	%rs384, [%rd7+61];
	st.local.u8 	[%rd185+61], %rs384;
	ld.local.u8 	%rs385, [%rd7+62];
	st.local.u8 	[%rd185+62], %rs385;
	ld.local.u8 	%rs386, [%rd7+63];
	st.local.u8 	[%rd185+63], %rs386;
	ld.local.u8 	%rs387, [%rd7+64];
	st.local.u8 	[%rd185+64], %rs387;
	ld.local.u8 	%rs388, [%rd7+65];
	st.local.u8 	[%rd185+65], %rs388;
	ld.local.u8 	%rs389, [%rd7+66];
	st.local.u8 	[%rd185+66], %rs389;
	ld.local.u8 	%rs390, [%rd7+67];
	st.local.u8 	[%rd185+67], %rs390;
	ld.local.u8 	%rs391, [%rd7+68];
	st.local.u8 	[%rd185+68], %rs391;
	ld.local.u8 	%rs392, [%rd7+69];
	st.local.u8 	[%rd185+69], %rs392;
	ld.local.u8 	%rs393, [%rd7+70];
	st.local.u8 	[%rd185+70], %rs393;
	ld.local.u8 	%rs394, [%rd7+71];
	st.local.u8 	[%rd185+71], %rs394;
	ld.local.u8 	%rs395, [%rd7+72];
	st.local.u8 	[%rd185+72], %rs395;
	ld.local.u8 	%rs396, [%rd7+73];
	st.local.u8 	[%rd185+73], %rs396;
	ld.local.u8 	%rs397, [%rd7+74];
	st.local.u8 	[%rd185+74], %rs397;
	ld.local.u8 	%rs398, [%rd7+75];
	st.local.u8 	[%rd185+75], %rs398;
	ld.local.u8 	%rs399, [%rd7+76];
	st.local.u8 	[%rd185+76], %rs399;
	ld.local.u8 	%rs400, [%rd7+77];
	st.local.u8 	[%rd185+77], %rs400;
	ld.local.u8 	%rs401, [%rd7+78];
	st.local.u8 	[%rd185+78], %rs401;
	ld.local.u8 	%rs402, [%rd7+79];
	st.local.u8 	[%rd185+79], %rs402;
	ld.local.u8 	%rs403, [%rd7+80];
	st.local.u8 	[%rd185+80], %rs403;
$L__BB6_93:
	ld.param.u32 	%r849, [_Z27medianFilterRadixSortKernelILi16ELi16ELi9EEvPhS0_ii_param_2];
	ld.param.u64 	%rd181, [_Z27medianFilterRadixSortKernelILi16ELi16ELi9EEvPhS0_ii_param_1];
	ld.local.u8 	%rs404, [%rd2+40];
	mov.u32 	%r837, %ctaid.y;
	shl.b32 	%r838, %r837, 4;
	mov.u32 	%r839, %tid.y;
	add.s32 	%r840, %r838, %r839;
	mov.u32 	%r841, %ctaid.x;
	shl.b32 	%r842, %r841, 4;
	mov.u32 	%r843, %tid.x;
	add.s32 	%r844, %r842, %r843;
	mad.lo.s32 	%r845, %r849, %r840, %r844;
	cvt.s64.s32 	%rd178, %r845;
	cvta.to.global.u64 	%rd179, %rd181;
	add.s64 	%rd180, %rd179, %rd178;
	st.global.u8 	[%rd180], %rs404;
$L__BB6_94:
	ret;
$L__BB6_95:
	add.s32 	%r853, %r853, 1;
	setp.eq.s32 	%p178, %r853, 8;
	@%p178 bra 	$L__BB6_91;
	ld.local.u8 	%rs483, [%rd7+2];
	ld.local.u8 	%rs482, [%rd7+3];
	ld.local.u8 	%rs481, [%rd7+4];
	ld.local.u8 	%rs480, [%rd7+5];
	ld.local.u8 	%rs479, [%rd7+6];
	ld.local.u8 	%rs478, [%rd7+7];
	ld.local.u8 	%rs477, [%rd7+8];
	ld.local.u8 	%rs476, [%rd7+9];
	ld.local.u8 	%rs475, [%rd7+10];
	ld.local.u8 	%rs474, [%rd7+11];
	ld.local.u8 	%rs473, [%rd7+12];
	ld.local.u8 	%rs472, [%rd7+13];
	ld.local.u8 	%rs471, [%rd7+14];
	ld.local.u8 	%rs470, [%rd7+15];
	ld.local.u8 	%rs469, [%rd7+16];
	ld.local.u8 	%rs468, [%rd7+17];
	ld.local.u8 	%rs467, [%rd7+18];
	ld.local.u8 	%rs466, [%rd7+19];
	ld.local.u8 	%rs465, [%rd7+20];
	ld.local.u8 	%rs464, [%rd7+21];
	ld.local.u8 	%rs463, [%rd7+22];
	ld.local.u8 	%rs462, [%rd7+23];
	ld.local.u8 	%rs461, [%rd7+24];
	ld.local.u8 	%rs460, [%rd7+25];
	ld.local.u8 	%rs459, [%rd7+26];
	ld.local.u8 	%rs458, [%rd7+27];
	ld.local.u8 	%rs457, [%rd7+28];
	ld.local.u8 	%rs456, [%rd7+29];
	ld.local.u8 	%rs455, [%rd7+30];
	ld.local.u8 	%rs454, [%rd7+31];
	ld.local.u8 	%rs453, [%rd7+32];
	ld.local.u8 	%rs452, [%rd7+33];
	ld.local.u8 	%rs451, [%rd7+34];
	ld.local.u8 	%rs450, [%rd7+35];
	ld.local.u8 	%rs449, [%rd7+36];
	ld.local.u8 	%rs448, [%rd7+37];
	ld.local.u8 	%rs447, [%rd7+38];
	ld.local.u8 	%rs446, [%rd7+39];
	ld.local.u8 	%rs445, [%rd7+40];
	ld.local.u8 	%rs444, [%rd7+41];
	ld.local.u8 	%rs443, [%rd7+42];
	ld.local.u8 	%rs442, [%rd7+43];
	ld.local.u8 	%rs441, [%rd7+44];
	ld.local.u8 	%rs440, [%rd7+45];
	ld.local.u8 	%rs439, [%rd7+46];
	ld.local.u8 	%rs438, [%rd7+47];
	ld.local.u8 	%rs437, [%rd7+48];
	ld.local.u8 	%rs436, [%rd7+49];
	ld.local.u8 	%rs435, [%rd7+50];
	ld.local.u8 	%rs434, [%rd7+51];
	ld.local.u8 	%rs433, [%rd7+52];
	ld.local.u8 	%rs432, [%rd7+53];
	ld.local.u8 	%rs431, [%rd7+54];
	ld.local.u8 	%rs430, [%rd7+55];
	ld.local.u8 	%rs429, [%rd7+56];
	ld.local.u8 	%rs428, [%rd7+57];
	ld.local.u8 	%rs427, [%rd7+58];
	ld.local.u8 	%rs426, [%rd7+59];
	ld.local.u8 	%rs425, [%rd7+60];
	ld.local.u8 	%rs424, [%rd7+61];
	ld.local.u8 	%rs423, [%rd7+62];
	ld.local.u8 	%rs422, [%rd7+63];
	ld.local.u8 	%rs421, [%rd7+64];
	ld.local.u8 	%rs420, [%rd7+65];
	ld.local.u8 	%rs419, [%rd7+66];
	ld.local.u8 	%rs418, [%rd7+67];
	ld.local.u8 	%rs417, [%rd7+68];
	ld.local.u8 	%rs416, [%rd7+69];
	ld.local.u8 	%rs415, [%rd7+70];
	ld.local.u8 	%rs414, [%rd7+71];
	ld.local.u8 	%rs413, [%rd7+72];
	ld.local.u8 	%rs412, [%rd7+73];
	ld.local.u8 	%rs411, [%rd7+74];
	ld.local.u8 	%rs410, [%rd7+75];
	ld.local.u8 	%rs409, [%rd7+76];
	ld.local.u8 	%rs408, [%rd7+77];
	ld.local.u8 	%rs407, [%rd7+78];
	ld.local.u8 	%rs406, [%rd7+79];
	ld.local.u8 	%rs405, [%rd7+80];
	mov.u64 	%rd182, %rd6;
	mov.u64 	%rd183, %rd7;
	bra.uni 	$L__BB6_11;

}
	// .globl	_Z27medianFilterRadixSortKernelILi16ELi16ELi11EEvPhS0_ii
.visible .entry _Z27medianFilterRadixSortKernelILi16ELi16ELi11EEvPhS0_ii(
	.param .u64 .ptr .align 1 _Z27medianFilterRadixSortKernelILi16ELi16ELi11EEvPhS0_ii_param_0,
	.param .u64 .ptr .align 1 _Z27medianFilterRadixSortKernelILi16ELi16ELi11EEvPhS0_ii_param_1,
	.param .u32 _Z27medianFilterRadixSortKernelILi16ELi16ELi11EEvPhS0_ii_param_2,
	.param .u32 _Z27medianFilterRadixSortKernelILi16ELi16ELi11EEvPhS0_ii_param_3
)
{
	.local .align 16 .b8 	__local_depot7[1280];
	.reg .b64 	%SP;
	.reg .b64 	%SPL;
	.reg .pred 	%p<144>;
	.reg .b16 	%rs<729>;
	.reg .b32 	%r<814>;
	.reg .b64 	%rd<42>;
	// demoted variable
	.shared .align 1 .b8 _ZZ27medianFilterRadixSortKernelILi16ELi16ELi11EEvPhS0_iiE9sharedMem[676];
	mov.u64 	%SPL, __local_depot7;
	ld.param.u64 	%rd15, [_Z27medianFilterRadixSortKernelILi16ELi16ELi11EEvPhS0_ii_param_0];
	ld.param.u32 	%r38, [_Z27medianFilterRadixSortKernelILi16ELi16ELi11EEvPhS0_ii_param_3];
	add.u64 	%rd1, %SPL, 0;
	add.u64 	%rd36, %SPL, 1024;
	add.u64 	%rd3, %SPL, 1145;
	mov.u32 	%r1, %tid.x;
	mov.u32 	%r805, %tid.y;
	mov.u32 	%r39, %ctaid.x;
	shl.b32 	%r3, %r39, 4;
	mov.u32 	%r40, %ctaid.y;
	shl.b32 	%r4, %r40, 4;
	add.s32 	%r5, %r3, %r1;
	add.s32 	%r6, %r4, %r805;
	setp.gt.u32 	%p1, %r805, 25;
	@%p1 bra 	$L__BB7_9;
	cvta.to.global.u64 	%rd4, %rd15;
$L__BB7_2:
	setp.gt.u32 	%p2, %r1, 25;
	@%p2 bra 	$L__BB7_8;
	ld.param.u32 	%r801, [_Z27medianFilterRadixSortKernelILi16ELi16ELi11EEvPhS0_ii_param_2];
	add.s32 	%r8, %r805, %r4;
	add.s32 	%r9, %r8, -5;
	mov.u32 	%r41, _ZZ27medianFilterRadixSortKernelILi16ELi16ELi11EEvPhS0_iiE9sharedMem;
	mad.lo.s32 	%r10, %r805, 26, %r41;
	mul.lo.s32 	%r11, %r9, %r801;
	cvt.s64.s32 	%rd20, %r11;
	mov.u32 	%r806, %r1;
$L__BB7_4:
	ld.param.u32 	%r802, [_Z27medianFilterRadixSortKernelILi16ELi16ELi11EEvPhS0_ii_param_2];
	setp.ge.s32 	%p3, %r9, %r38;
	setp.lt.u32 	%p4, %r8, 5;
	add.s32 	%r13, %r806, %r3;
	add.s32 	%r42, %r13, -5;
	setp.lt.s32 	%p5, %r13, 5;
	setp.ge.s32 	%p6, %r42, %r802;
	or.pred  	%p7, %p5, %p6;
	or.pred  	%p8, %p7, %p4;
	or.pred  	%p9, %p8, %p3;
	@%p9 bra 	$L__BB7_6;
	cvt.u64.u32 	%rd21, %r13;
	add.s64 	%rd22, %rd21, %rd20;
	add.s64 	%rd23, %rd4, %rd22;
	ld.global.u8 	%rs485, [%rd23+-5];
	add.s32 	%r44, %r10, %r806;
	st.shared.u8 	[%r44], %rs485;
	bra.uni 	$L__BB7_7;
$L__BB7_6:
	add.s32 	%r43, %r10, %r806;
	mov.b16 	%rs484, 0;
	st.shared.u8 	[%r43], %rs484;
$L__BB7_7:
	add.s32 	%r14, %r806, 16;
	setp.lt.u32 	%p10, %r806, 10;
	mov.u32 	%r806, %r14;
	@%p10 bra 	$L__BB7_4;
$L__BB7_8:
	add.s32 	%r15, %r805, 16;
	setp.lt.u32 	%p11, %r805, 10;
	mov.u32 	%r805, %r15;
	@%p11 bra 	$L__BB7_2;
$L__BB7_9:
	ld.param.u32 	%r803, [_Z27medianFilterRadixSortKernelILi16ELi16ELi11EEvPhS0_ii_param_2];
	bar.sync 	0;
	setp.ge.s32 	%p12, %r5, %r803;
	setp.ge.s32 	%p13, %r6, %r38;
	or.pred  	%p14, %p12, %p13;
	@%p14 bra 	$L__BB7_149;
	mov.u32 	%r47, %tid.y;
	mov.u32 	%r48, _ZZ27medianFilterRadixSortKernelILi16ELi16ELi11EEvPhS0_iiE9sharedMem;
	mad.lo.s32 	%r49, %r47, 26, %r48;
	mov.u32 	%r50, %tid.x;
	add.s32 	%r51, %r49, %r50;
	ld.shared.u8 	%rs727, [%r51];
	st.local.u8 	[%rd36], %rs727;
	ld.shared.u8 	%rs726, [%r51+1];
	st.local.u8 	[%rd36+1], %rs726;
	ld.shared.u8 	%rs725, [%r51+2];
	st.local.u8 	[%rd36+2], %rs725;
	ld.shared.u8 	%rs724, [%r51+3];
	st.local.u8 	[%rd36+3], %rs724;
	ld.shared.u8 	%rs723, [%r51+4];
	st.local.u8 	[%rd36+4], %rs723;
	ld.shared.u8 	%rs722, [%r51+5];
	st.local.u8 	[%rd36+5], %rs722;
	ld.shared.u8 	%rs721, [%r51+6];
	st.local.u8 	[%rd36+6], %rs721;
	ld.shared.u8 	%rs720, [%r51+7];
	st.local.u8 	[%rd36+7], %rs720;
	ld.shared.u8 	%rs719, [%r51+8];
	st.local.u8 	[%rd36+8], %rs719;
	ld.shared.u8 	%rs718, [%r51+9];
	st.local.u8 	[%rd36+9], %rs718;
	ld.shared.u8 	%rs717, [%r51+10];
	st.local.u8 	[%rd36+10], %rs717;
	ld.shared.u8 	%rs716, [%r51+26];
	st.local.u8 	[%rd36+11], %rs716;
	ld.shared.u8 	%rs715, [%r51+27];
	st.local.u8 	[%rd36+12], %rs715;
	ld.shared.u8 	%rs714, [%r51+28];
	st.local.u8 	[%rd36+13], %rs714;
	ld.shared.u8 	%rs713, [%r51+29];
	st.local.u8 	[%rd36+14], %rs713;
	ld.shared.u8 	%rs712, [%r51+30];
	st.local.u8 	[%rd36+15], %rs712;
	ld.shared.u8 	%rs711, [%r51+31];
	st.local.u8 	[%rd36+16], %rs711;
	ld.shared.u8 	%rs710, [%r51+32];
	st.local.u8 	[%rd36+17], %rs710;
	ld.shared.u8 	%rs709, [%r51+33];
	st.local.u8 	[%rd36+18], %rs709;
	ld.shared.u8 	%rs708, [%r51+34];
	st.local.u8 	[%rd36+19], %rs708;
	ld.shared.u8 	%rs707, [%r51+35];
	st.local.u8 	[%rd36+20], %rs707;
	ld.shared.u8 	%rs706, [%r51+36];
	st.local.u8 	[%rd36+21], %rs706;
	ld.shared.u8 	%rs705, [%r51+52];
	st.local.u8 	[%rd36+22], %rs705;
	ld.shared.u8 	%rs704, [%r51+53];
	st.local.u8 	[%rd36+23], %rs704;
	ld.shared.u8 	%rs703, [%r51+54];
	st.local.u8 	[%rd36+24], %rs703;
	ld.shared.u8 	%rs702, [%r51+55];
	st.local.u8 	[%rd36+25], %rs702;
	ld.shared.u8 	%rs701, [%r51+56];
	st.local.u8 	[%rd36+26], %rs701;
	ld.shared.u8 	%rs700, [%r51+57];
	st.local.u8 	[%rd36+27], %rs700;
	ld.shared.u8 	%rs699, [%r51+58];
	st.local.u8 	[%rd36+28], %rs699;
	ld.shared.u8 	%rs698, [%r51+59];
	st.local.u8 	[%rd36+29], %rs698;
	ld.shared.u8 	%rs697, [%r51+60];
	st.local.u8 	[%rd36+30], %rs697;
	ld.shared.u8 	%rs696, [%r51+61];
	st.local.u8 	[%rd36+31], %rs696;
	ld.shared.u8 	%rs695, [%r51+62];
	st.local.u8 	[%rd36+32], %rs695;
	ld.shared.u8 	%rs694, [%r51+78];
	st.local.u8 	[%rd36+33], %rs694;
	ld.shared.u8 	%rs693, [%r51+79];
	st.local.u8 	[%rd36+34], %rs693;
	ld.shared.u8 	%rs692, [%r51+80];
	st.local.u8 	[%rd36+35], %rs692;
	ld.shared.u8 	%rs691, [%r51+81];
	st.local.u8 	[%rd36+36], %rs691;
	ld.shared.u8 	%rs690, [%r51+82];
	st.local.u8 	[%rd36+37], %rs690;
	ld.shared.u8 	%rs689, [%r51+83];
	st.local.u8 	[%rd36+38], %rs689;
	ld.shared.u8 	%rs688, [%r51+84];
	st.local.u8 	[%rd36+39], %rs688;
	ld.shared.u8 	%rs687, [%r51+85];
	st.local.u8 	[%rd36+40], %rs687;
	ld.shared.u8 	%rs686, [%r51+86];
	st.local.u8 	[%rd36+41], %rs686;
	ld.shared.u8 	%rs685, [%r51+87];
	st.local.u8 	[%rd36+42], %rs685;
	ld.shared.u8 	%rs684, [%r51+88];
	st.local.u8 	[%rd36+43], %rs684;
	ld.shared.u8 	%rs683, [%r51+104];
	st.local.u8 	[%rd36+44], %rs683;
	ld.shared.u8 	%rs682, [%r51+105];
	st.local.u8 	[%rd36+45], %rs682;
	ld.shared.u8 	%rs681, [%r51+106];
	st.local.u8 	[%rd36+46], %rs681;
	ld.shared.u8 	%rs680, [%r51+107];
	st.local.u8 	[%rd36+47], %rs680;
	ld.shared.u8 	%rs679, [%r51+108];
	st.local.u8 	[%rd36+48], %rs679;
	ld.shared.u8 	%rs678, [%r51+109];
	st.local.u8 	[%rd36+49], %rs678;
	ld.shared.u8 	%rs677, [%r51+110];
	st.local.u8 	[%rd36+50], %rs677;
	ld.shared.u8 	%rs676, [%r51+111];
	st.local.u8 	[%rd36+51], %rs676;
	ld.shared.u8 	%rs675, [%r51+112];
	st.local.u8 	[%rd36+52], %rs675;
	ld.shared.u8 	%rs674, [%r51+113];
	st.local.u8 	[%rd36+53], %rs674;
	ld.shared.u8 	%rs673, [%r51+114];
	st.local.u8 	[%rd36+54], %rs673;
	ld.shared.u8 	%rs672, [%r51+130];
	st.local.u8 	[%rd36+55], %rs672;
	ld.shared.u8 	%rs671, [%r51+131];
	st.local.u8 	[%rd36+56], %rs671;
	ld.shared.u8 	%rs670, [%r51+132];
	st.local.u8 	[%rd36+57], %rs670;
	ld.shared.u8 	%rs669, [%r51+133];
	st.local.u8 	[%rd36+58], %rs669;
	ld.shared.u8 	%rs668, [%r51+134];
	st.local.u8 	[%rd36+59], %rs668;
	ld.shared.u8 	%rs667, [%r51+135];
	st.local.u8 	[%rd36+60], %rs667;
	ld.shared.u8 	%rs666, [%r51+136];
	st.local.u8 	[%rd36+61], %rs666;
	ld.shared.u8 	%rs665, [%r51+137];
	st.local.u8 	[%rd36+62], %rs665;
	ld.shared.u8 	%rs664, [%r51+138];
	st.local.u8 	[%rd36+63], %rs664;
	ld.shared.u8 	%rs663, [%r51+139];
	st.local.u8 	[%rd36+64], %rs663;
	ld.shared.u8 	%rs662, [%r51+140];
	st.local.u8 	[%rd36+65], %rs662;
	ld.shared.u8 	%rs661, [%r51+156];
	st.local.u8 	[%rd36+66], %rs661;
	ld.shared.u8 	%rs660, [%r51+157];
	st.local.u8 	[%rd36+67], %rs660;
	ld.shared.u8 	%rs659, [%r51+158];
	st.local.u8 	[%rd36+68], %rs659;
	ld.shared.u8 	%rs658, [%r51+159];
	st.local.u8 	[%rd36+69], %rs658;
	ld.shared.u8 	%rs657, [%r51+160];
	st.local.u8 	[%rd36+70], %rs657;
	ld.shared.u8 	%rs656, [%r51+161];
	st.local.u8 	[%rd36+71], %rs656;
	ld.shared.u8 	%rs655, [%r51+162];
	st.local.u8 	[%rd36+72], %rs655;
	ld.shared.u8 	%rs654, [%r51+163];
	st.local.u8 	[%rd36+73], %rs654;
	ld.shared.u8 	%rs653, [%r51+164];
	st.local.u8 	[%rd36+74], %rs653;
	ld.shared.u8 	%rs652, [%r51+165];
	st.local.u8 	[%rd36+75], %rs652;
	ld.shared.u8 	%rs651, [%r51+166];
	st.local.u8 	[%rd36+76], %rs651;
	ld.shared.u8 	%rs650, [%r51+182];
	st.local.u8 	[%rd36+77], %rs650;
	ld.shared.u8 	%rs649, [%r51+183];
	st.local.u8 	[%rd36+78], %rs649;
	ld.shared.u8 	%rs648, [%r51+184];
	st.local.u8 	[%rd36+79], %rs648;
	ld.shared.u8 	%rs647, [%r51+185];
	st.local.u8 	[%rd36+80], %rs647;
	ld.shared.u8 	%rs646, [%r51+186];
	st.local.u8 	[%rd36+81], %rs646;
	ld.shared.u8 	%rs645, [%r51+187];
	st.local.u8 	[%rd36+82], %rs645;
	ld.shared.u8 	%rs644, [%r51+188];
	st.local.u8 	[%rd36+83], %rs644;
	ld.shared.u8 	%rs643, [%r51+189];
	st.local.u8 	[%rd36+84], %rs643;
	ld.shared.u8 	%rs642, [%r51+190];
	st.local.u8 	[%rd36+85], %rs642;
	ld.shared.u8 	%rs641, [%r51+191];
	st.local.u8 	[%rd36+86], %rs641;
	ld.shared.u8 	%rs640, [%r51+192];
	st.local.u8 	[%rd36+87], %rs640;
	ld.shared.u8 	%rs639, [%r51+208];
	st.local.u8 	[%rd36+88], %rs639;
	ld.shared.u8 	%rs638, [%r51+209];
	st.local.u8 	[%rd36+89], %rs638;
	ld.shared.u8 	%rs637, [%r51+210];
	st.local.u8 	[%rd36+90], %rs637;
	ld.shared.u8 	%rs636, [%r51+211];
	st.local.u8 	[%rd36+91], %rs636;
	ld.shared.u8 	%rs635, [%r51+212];
	st.local.u8 	[%rd36+92], %rs635;
	ld.shared.u8 	%rs634, [%r51+213];
	st.local.u8 	[%rd36+93], %rs634;
	ld.shared.u8 	%rs633, [%r51+214];
	st.local.u8 	[%rd36+94], %rs633;
	ld.shared.u8 	%rs632, [%r51+215];
	st.local.u8 	[%rd36+95], %rs632;
	ld.shared.u8 	%rs631, [%r51+216];
	st.local.u8 	[%rd36+96], %rs631;
	ld.shared.u8 	%rs630, [%r51+217];
	st.local.u8 	[%rd36+97], %rs630;
	ld.shared.u8 	%rs629, [%r51+218];
	st.local.u8 	[%rd36+98], %rs629;
	ld.shared.u8 	%rs628, [%r51+234];
	st.local.u8 	[%rd36+99], %rs628;
	ld.shared.u8 	%rs627, [%r51+235];
	st.local.u8 	[%rd36+100], %rs627;
	ld.shared.u8 	%rs626, [%r51+236];
	st.local.u8 	[%rd36+101], %rs626;
	ld.shared.u8 	%rs625, [%r51+237];
	st.local.u8 	[%rd36+102], %rs625;
	ld.shared.u8 	%rs624, [%r51+238];
	st.local.u8 	[%rd36+103], %rs624;
	ld.shared.u8 	%rs623, [%r51+239];
	st.local.u8 	[%rd36+104], %rs623;
	ld.shared.u8 	%rs622, [%r51+240];
	st.local.u8 	[%rd36+105], %rs622;
	ld.shared.u8 	%rs621, [%r51+241];
	st.local.u8 	[%rd36+106], %rs621;
	ld.shared.u8 	%rs620, [%r51+242];
	st.local.u8 	[%rd36+107], %rs620;
	ld.shared.u8 	%rs619, [%r51+243];
	st.local.u8 	[%rd36+108], %rs619;
	ld.shared.u8 	%rs618, [%r51+244];
	st.local.u8 	[%rd36+109], %rs618;
	ld.shared.u8 	%rs617, [%r51+260];
	st.local.u8 	[%rd36+110], %rs617;
	ld.shared.u8 	%rs616, [%r51+261];
	st.local.u8 	[%rd36+111], %rs616;
	ld.shared.u8 	%rs615, [%r51+262];
	st.local.u8 	[%rd36+112], %rs615;
	ld.shared.u8 	%rs614, [%r51+263];
	st.local.u8 	[%rd36+113], %rs614;
	ld.shared.u8 	%rs613, [%r51+264];
	st.local.u8 	[%rd36+114], %rs613;
	ld.shared.u8 	%rs612, [%r51+265];
	st.local.u8 	[%rd36+115], %rs612;
	ld.shared.u8 	%rs611, [%r51+266];
	st.local.u8 	[%rd36+116], %rs611;
	ld.shared.u8 	%rs610, [%r51+267];
	st.local.u8 	[%rd36+117], %rs610;
	ld.shared.u8 	%rs609, [%r51+268];
	st.local.u8 	[%rd36+118], %rs609;
	ld.shared.u8 	%rs608, [%r51+269];
	st.local.u8 	[%rd36+119], %rs608;
	ld.shared.u8 	%rs486, [%r51+270];
	st.local.u8 	[%rd36+120], %rs486;
	mov.b32 	%r807, 0;
	add.s64 	%rd9, %rd1, 8;
	mov.u64 	%rd37, %rd36;
	mov.u64 	%rd38, %rd3;
	mov.u64 	%rd39, %rd3;
$L__BB7_11:
	mov.u64 	%rd8, %rd39;
	mov.u64 	%rd7, %rd38;
	mov.u64 	%rd39, %rd37;
	mov.u64 	%rd38, %rd36;
	cvt.u32.u16 	%r53, %rs727;
	and.b32  	%r54, %r53, 255;
	shr.u32 	%r55, %r54, %r807;
	not.b32 	%r56, %r55;
	and.b32  	%r57, %r56, 1;
	cvt.u32.u16 	%r58, %rs726;
	and.b32  	%r59, %r58, 255;
	shr.u32 	%r60, %r59, %r807;
	not.b32 	%r61, %r60;
	and.b32  	%r62, %r61, 1;
	cvt.u32.u16 	%r63, %rs725;
	and.b32  	%r64, %r63, 255;
	shr.u32 	%r65, %r64, %r807;
	not.b32 	%r66, %r65;
	and.b32  	%r67, %r66, 1;
	cvt.u32.u16 	%r68, %rs724;
	and.b32  	%r69, %r68, 255;
	shr.u32 	%r70, %r69, %r807;
	not.b32 	%r71, %r70;
	and.b32  	%r72, %r71, 1;
	add.s64 	%rd40, %rd39, 4;
	cvt.u32.u16 	%r73, %rs723;
	and.b32  	%r74, %r73, 255;
	shr.u32 	%r75, %r74, %r807;
	not.b32 	%r76, %r75;
	and.b32  	%r77, %r76, 1;
	cvt.u32.u16 	%r78, %rs722;
	and.b32  	%r79, %r78, 255;
	shr.u32 	%r80, %r79, %r807;
	not.b32 	%r81, %r80;
	and.b32  	%r82, %r81, 1;
	cvt.u32.u16 	%r83, %rs721;
	and.b32  	%r84, %r83, 255;
	shr.u32 	%r85, %r84, %r807;
	not.b32 	%r86, %r85;
	and.b32  	%r87, %r86, 1;
	cvt.u32.u16 	%r88, %rs720;
	and.b32  	%r89, %r88, 255;
	shr.u32 	%r90, %r89, %r807;
	not.b32 	%r91, %r90;
	and.b32  	%r92, %r91, 1;
	cvt.u32.u16 	%r93, %rs719;
	and.b32  	%r94, %r93, 255;
	shr.u32 	%r95, %r94, %r807;
	not.b32 	%r96, %r95;
	and.b32  	%r97, %r96, 1;
	cvt.u32.u16 	%r98, %rs718;
	and.b32  	%r99, %r98, 255;
	shr.u32 	%r100, %r99, %r807;
	not.b32 	%r101, %r100;
	and.b32  	%r102, %r101, 1;
	cvt.u32.u16 	%r103, %rs717;
	and.b32  	%r104, %r103, 255;
	shr.u32 	%r105, %r104, %r807;
	not.b32 	%r106, %r105;
	and.b32  	%r107, %r106, 1;
	cvt.u32.u16 	%r108, %rs716;
	and.b32  	%r109, %r108, 255;
	shr.u32 	%r110, %r109, %r807;
	not.b32 	%r111, %r110;
	and.b32  	%r112, %r111, 1;
	cvt.u32.u16 	%r113, %rs715;
	and.b32  	%r114, %r113, 255;
	shr.u32 	%r115, %r114, %r807;
	not.b32 	%r116, %r115;
	and.b32  	%r117, %r116, 1;
	cvt.u32.u16 	%r118, %rs714;
	and.b32  	%r119, %r118, 255;
	shr.u32 	%r120, %r119, %r807;
	not.b32 	%r121, %r120;
	and.b32  	%r122, %r121, 1;
	cvt.u32.u16 	%r123, %rs713;
	and.b32  	%r124, %r123, 255;
	shr.u32 	%r125, %r124, %r807;
	not.b32 	%r126, %r125;
	and.b32  	%r127, %r126, 1;
	cvt.u32.u16 	%r128, %rs712;
	and.b32  	%r129, %r128, 255;
	shr.u32 	%r130, %r129, %r807;
	not.b32 	%r131, %r130;
	and.b32  	%r132, %r131, 1;
	cvt.u32.u16 	%r133, %rs711;
	and.b32  	%r134, %r133, 255;
	shr.u32 	%r135, %r134, %r807;
	not.b32 	%r136, %r135;
	and.b32  	%r137, %r136, 1;
	cvt.u32.u16 	%r138, %rs710;
	and.b32  	%r139, %r138, 255;
	shr.u32 	%r140, %r139, %r807;
	not.b32 	%r141, %r140;
	and.b32  	%r142, %r141, 1;
	cvt.u32.u16 	%r143, %rs709;
	and.b32  	%r144, %r143, 255;
	shr.u32 	%r145, %r144, %r807;
	not.b32 	%r146, %r145;
	and.b32  	%r147, %r146, 1;
	cvt.u32.u16 	%r148, %rs708;
	and.b32  	%r149, %r148, 255;
	shr.u32 	%r150, %r149, %r807;
	not.b32 	%r151, %r150;
	and.b32  	%r152, %r151, 1;
	cvt.u32.u16 	%r153, %rs707;
	and.b32  	%r154, %r153, 255;
	shr.u32 	%r155, %r154, %r807;
	not.b32 	%r156, %r155;
	and.b32  	%r157, %r156, 1;
	cvt.u32.u16 	%r158, %rs706;
	and.b32  	%r159, %r158, 255;
	shr.u32 	%r160, %r159, %r807;
	not.b32 	%r161, %r160;
	and.b32  	%r162, %r161, 1;
	cvt.u32.u16 	%r163, %rs705;
	and.b32  	%r164, %r163, 255;
	shr.u32 	%r165, %r164, %r807;
	not.b32 	%r166, %r165;
	and.b32  	%r167, %r166, 1;
	cvt.u32.u16 	%r168, %rs704;
	and.b32  	%r169, %r168, 255;
	shr.u32 	%r170, %r169, %r807;
	not.b32 	%r171, %r170;
	and.b32  	%r172, %r171, 1;
	cvt.u32.u16 	%r173, %rs703;
	and.b32  	%r174, %r173, 255;
	shr.u32 	%r175, %r174, %r807;
	not.b32 	%r176, %r175;
	and.b32  	%r177, %r176, 1;
	cvt.u32.u16 	%r178, %rs702;
	and.b32  	%r179, %r178, 255;
	shr.u32 	%r180, %r179, %r807;
	not.b32 	%r181, %r180;
	and.b32  	%r182, %r181, 1;
	cvt.u32.u16 	%r183, %rs701;
	and.b32  	%r184, %r183, 255;
	shr.u32 	%r185, %r184, %r807;
	not.b32 	%r186, %r185;
	and.b32  	%r187, %r186, 1;
	cvt.u32.u16 	%r188, %rs700;
	and.b32  	%r189, %r188, 255;
	shr.u32 	%r190, %r189, %r807;
	not.b32 	%r191, %r190;
	and.b32  	%r192, %r191, 1;
	cvt.u32.u16 	%r193, %rs699;
	and.b32  	%r194, %r193, 255;
	shr.u32 	%r195, %r194, %r807;
	not.b32 	%r196, %r195;
	and.b32  	%r197, %r196, 1;
	cvt.u32.u16 	%r198, %rs698;
	and.b32  	%r199, %r198, 255;
	shr.u32 	%r200, %r199, %r807;
	not.b32 	%r201, %r200;
	and.b32  	%r202, %r201, 1;
	cvt.u32.u16 	%r203, %rs697;
	and.b32  	%r204, %r203, 255;
	shr.u32 	%r205, %r204, %r807;
	not.b32 	%r206, %r205;
	and.b32  	%r207, %r206, 1;
	cvt.u32.u16 	%r208, %rs696;
	and.b32  	%r209, %r208, 255;
	shr.u32 	%r210, %r209, %r807;
	not.b32 	%r211, %r210;
	and.b32  	%r212, %r211, 1;
	cvt.u32.u16 	%r213, %rs695;
	and.b32  	%r214, %r213, 255;
	shr.u32 	%r215, %r214, %r807;
	not.b32 	%r216, %r215;
	and.b32  	%r217, %r216, 1;
	cvt.u32.u16 	%r218, %rs694;
	and.b32  	%r219, %r218, 255;
	shr.u32 	%r220, %r219, %r807;
	not.b32 	%r221, %r220;
	and.b32  	%r222, %r221, 1;
	cvt.u32.u16 	%r223, %rs693;
	and.b32  	%r224, %r223, 255;
	shr.u32 	%r225, %r224, %r807;
	not.b32 	%r226, %r225;
	and.b32  	%r227, %r226, 1;
	cvt.u32.u16 	%r228, %rs692;
	and.b32  	%r229, %r228, 255;
	shr.u32 	%r230, %r229, %r807;
	not.b32 	%r231, %r230;
	and.b32  	%r232, %r231, 1;
	cvt.u32.u16 	%r233, %rs691;
	and.b32  	%r234, %r233, 255;
	shr.u32 	%r235, %r234, %r807;
	not.b32 	%r236, %r235;
	and.b32  	%r237, %r236, 1;
	cvt.u32.u16 	%r238, %rs690;
	and.b32  	%r239, %r238, 255;
	shr.u32 	%r240, %r239, %r807;
	not.b32 	%r241, %r240;
	and.b32  	%r242, %r241, 1;
	cvt.u32.u16 	%r243, %rs689;
	and.b32  	%r244, %r243, 255;
	shr.u32 	%r245, %r244, %r807;
	not.b32 	%r246, %r245;
	and.b32  	%r247, %r246, 1;
	cvt.u32.u16 	%r248, %rs688;
	and.b32  	%r249, %r248, 255;
	shr.u32 	%r250, %r249, %r807;
	not.b32 	%r251, %r250;
	and.b32  	%r252, %r251, 1;
	cvt.u32.u16 	%r253, %rs687;
	and.b32  	%r254, %r253, 255;
	shr.u32 	%r255, %r254, %r807;
	not.b32 	%r256, %r255;
	and.b32  	%r257, %r256, 1;
	cvt.u32.u16 	%r258, %rs686;
	and.b32  	%r259, %r258, 255;
	shr.u32 	%r260, %r259, %r807;
	not.b32 	%r261, %r260;
	and.b32  	%r262, %r261, 1;
	cvt.u32.u16 	%r263, %rs685;
	and.b32  	%r264, %r263, 255;
	shr.u32 	%r265, %r264, %r807;
	not.b32 	%r266, %r265;
	and.b32  	%r267, %r266, 1;
	cvt.u32.u16 	%r268, %rs684;
	and.b32  	%r269, %r268, 255;
	shr.u32 	%r270, %r269, %r807;
	not.b32 	%r271, %r270;
	and.b32  	%r272, %r271, 1;
	cvt.u32.u16 	%r273, %rs683;
	and.b32  	%r274, %r273, 255;
	shr.u32 	%r275, %r274, %r807;
	not.b32 	%r276, %r275;
	and.b32  	%r277, %r276, 1;
	cvt.u32.u16 	%r278, %rs682;
	and.b32  	%r279, %r278, 255;
	shr.u32 	%r280, %r279, %r807;
	not.b32 	%r281, %r280;
	and.b32  	%r282, %r281, 1;
	cvt.u32.u16 	%r283, %rs681;
	and.b32  	%r284, %r283, 255;
	shr.u32 	%r285, %r284, %r807;
	not.b32 	%r286, %r285;
	and.b32  	%r287, %r286, 1;
	cvt.u32.u16 	%r288, %rs680;
	and.b32  	%r289, %r288, 255;
	shr.u32 	%r290, %r289, %r807;
	not.b32 	%r291, %r290;
	and.b32  	%r292, %r291, 1;
	cvt.u32.u16 	%r293, %rs679;
	and.b32  	%r294, %r293, 255;
	shr.u32 	%r295, %r294, %r807;
	not.b32 	%r296, %r295;
	and.b32  	%r297, %r296, 1;
	cvt.u32.u16 	%r298, %rs678;
	and.b32  	%r299, %r298, 255;
	shr.u32 	%r300, %r299, %r807;
	not.b32 	%r301, %r300;
	and.b32  	%r302, %r301, 1;
	cvt.u32.u16 	%r303, %rs677;
	and.b32  	%r304, %r303, 255;
	shr.u32 	%r305, %r304, %r807;
	not.b32 	%r306, %r305;
	and.b32  	%r307, %r306, 1;
	cvt.u32.u16 	%r308, %rs676;
	and.b32  	%r309, %r308, 255;
	shr.u32 	%r310, %r309, %r807;
	not.b32 	%r311, %r310;
	and.b32  	%r312, %r311, 1;
	cvt.u32.u16 	%r313, %rs675;
	and.b32  	%r314, %r313, 255;
	shr.u32 	%r315, %r314, %r807;
	not.b32 	%r316, %r315;
	and.b32  	%r317, %r316, 1;
	cvt.u32.u16 	%r318, %rs674;
	and.b32  	%r319, %r318, 255;
	shr.u32 	%r320, %r319, %r807;
	not.b32 	%r321, %r320;
	and.b32  	%r322, %r321, 1;
	cvt.u32.u16 	%r323, %rs673;
	and.b32  	%r324, %r323, 255;
	shr.u32 	%r325, %r324, %r807;
	not.b32 	%r326, %r325;
	and.b32  	%r327, %r326, 1;
	cvt.u32.u16 	%r328, %rs672;
	and.b32  	%r329, %r328, 255;
	shr.u32 	%r330, %r329, %r807;
	not.b32 	%r331, %r330;
	and.b32  	%r332, %r331, 1;
	cvt.u32.u16 	%r333, %rs671;
	and.b32  	%r334, %r333, 255;
	shr.u32 	%r335, %r334, %r807;
	not.b32 	%r336, %r335;
	and.b32  	%r337, %r336, 1;
	cvt.u32.u16 	%r338, %rs670;
	and.b32  	%r339, %r338, 255;
	shr.u32 	%r340, %r339, %r807;
	not.b32 	%r341, %r340;
	and.b32  	%r342, %r341, 1;
	cvt.u32.u16 	%r343, %rs669;
	and.b32  	%r344, %r343, 255;
	shr.u32 	%r345, %r344, %r807;
	not.b32 	%r346, %r345;
	and.b32  	%r347, %r346, 1;
	cvt.u32.u16 	%r348, %rs668;
	and.b32  	%r349, %r348, 255;
	shr.u32 	%r350, %r349, %r807;
	not.b32 	%r351, %r350;
	and.b32  	%r352, %r351, 1;
	cvt.u32.u16 	%r353, %rs667;
	and.b32  	%r354, %r353, 255;
	shr.u32 	%r355, %r354, %r807;
	not.b32 	%r356, %r355;
	and.b32  	%r357, %r356, 1;
	cvt.u32.u16 	%r358, %rs666;
	and.b32  	%r359, %r358, 255;
	shr.u32 	%r360, %r359, %r807;
	not.b32 	%r361, %r360;
	and.b32  	%r362, %r361, 1;
	cvt.u32.u16 	%r363, %rs665;
	and.b32  	%r364, %r363, 255;
	shr.u32 	%r365, %r364, %r807;
	not.b32 	%r366, %r365;
	and.b32  	%r367, %r366, 1;
	cvt.u32.u16 	%r368, %rs664;
	and.b32  	%r369, %r368, 255;
	shr.u32 	%r370, %r369, %r807;
	not.b32 	%r371, %r370;
	and.b32  	%r372, %r371, 1;
	cvt.u32.u16 	%r373, %rs663;
	and.b32  	%r374, %r373, 255;
	shr.u32 	%r375, %r374, %r807;
	not.b32 	%r376, %r375;
	and.b32  	%r377, %r376, 1;
	cvt.u32.u16 	%r378, %rs662;
	and.b32  	%r379, %r378, 255;
	shr.u32 	%r380, %r379, %r807;
	not.b32 	%r381, %r380;
	and.b32  	%r382, %r381, 1;
	cvt.u32.u16 	%r383, %rs661;
	and.b32  	%r384, %r383, 255;
	shr.u32 	%r385, %r384, %r807;
	not.b32 	%r386, %r385;
	and.b32  	%r387, %r386, 1;
	cvt.u32.u16 	%r388, %rs660;
	and.b32  	%r389, %r388, 255;
	shr.u32 	%r390, %r389, %r807;
	not.b32 	%r391, %r390;
	and.b32  	%r392, %r391, 1;
	cvt.u32.u16 	%r393, %rs659;
	and.b32  	%r394, %r393, 255;
	shr.u32 	%r395, %r394, %r807;
	not.b32 	%r396, %r395;
	and.b32  	%r397, %r396, 1;
	cvt.u32.u16 	%r398, %rs658;
	and.b32  	%r399, %r398, 255;
	shr.u32 	%r400, %r399, %r807;
	not.b32 	%r401, %r400;
	and.b32  	%r402, %r401, 1;
	cvt.u32.u16 	%r403, %rs657;
	and.b32  	%r404, %r403, 255;
	shr.u32 	%r405, %r404, %r807;
	not.b32 	%r406, %r405;
	and.b32  	%r407, %r406, 1;
	cvt.u32.u16 	%r408, %rs656;
	and.b32  	%r409, %r408, 255;
	shr.u32 	%r410, %r409, %r807;
	not.b32 	%r411, %r410;
	and.b32  	%r412, %r411, 1;
	cvt.u32.u16 	%r413, %rs655;
	and.b32  	%r414, %r413, 255;
	shr.u32 	%r415, %r414, %r807;
	not.b32 	%r416, %r415;
	and.b32  	%r417, %r416, 1;
	cvt.u32.u16 	%r418, %rs654;
	and.b32  	%r419, %r418, 255;
	shr.u32 	%r420, %r419, %r807;
	not.b32 	%r421, %r420;
	and.b32  	%r422, %r421, 1;
	cvt.u32.u16 	%r423, %rs653;
	and.b32  	%r424, %r423, 255;
	shr.u32 	%r425, %r424, %r807;
	not.b32 	%r426, %r425;
	and.b32  	%r427, %r426, 1;
	cvt.u32.u16 	%r428, %rs652;
	and.b32  	%r429, %r428, 255;
	shr.u32 	%r430, %r429, %r807;
	not.b32 	%r431, %r430;
	and.b32  	%r432, %r431, 1;
	cvt.u32.u16 	%r433, %rs651;
	and.b32  	%r434, %r433, 255;
	shr.u32 	%r435, %r434, %r807;
	not.b32 	%r436, %r435;
	and.b32  	%r437, %r436, 1;
	cvt.u32.u16 	%r438, %rs650;
	and.b32  	%r439, %r438, 255;
	shr.u32 	%r440, %r439, %r807;
	not.b32 	%r441, %r440;
	and.b32  	%r442, %r441, 1;
	cvt.u32.u16 	%r443, %rs649;
	and.b32  	%r444, %r443, 255;
	shr.u32 	%r445, %r444, %r807;
	not.b32 	%r446, %r445;
	and.b32  	%r447, %r446, 1;
	cvt.u32.u16 	%r448, %rs648;
	and.b32  	%r449, %r448, 255;
	shr.u32 	%r450, %r449, %r807;
	not.b32 	%r451, %r450;
	and.b32  	%r452, %r451, 1;
	cvt.u32.u16 	%r453, %rs647;
	and.b32  	%r454, %r453, 255;
	shr.u32 	%r455, %r454, %r807;
	not.b32 	%r456, %r455;
	and.b32  	%r457, %r456, 1;
	cvt.u32.u16 	%r458, %rs646;
	and.b32  	%r459, %r458, 255;
	shr.u32 	%r460, %r459, %r807;
	not.b32 	%r461, %r460;
	and.b32  	%r462, %r461, 1;
	cvt.u32.u16 	%r463, %rs645;
	and.b32  	%r464, %r463, 255;
	shr.u32 	%r465, %r464, %r807;
	not.b32 	%r466, %r465;
	and.b32  	%r467, %r466, 1;
	cvt.u32.u16 	%r468, %rs644;
	and.b32  	%r469, %r468, 255;
	shr.u32 	%r470, %r469, %r807;
	not.b32 	%r471, %r470;
	and.b32  	%r472, %r471, 1;
	cvt.u32.u16 	%r473, %rs643;
	and.b32  	%r474, %r473, 255;
	shr.u32 	%r475, %r474, %r807;
	not.b32 	%r476, %r475;
	and.b32  	%r477, %r476, 1;
	cvt.u32.u16 	%r478, %rs642;
	and.b32  	%r479, %r478, 255;
	shr.u32 	%r480, %r479, %r807;
	not.b32 	%r481, %r480;
	and.b32  	%r482, %r481, 1;
	cvt.u32.u16 	%r483, %rs641;
	and.b32  	%r484, %r483, 255;
	shr.u32 	%r485, %r484, %r807;
	not.b32 	%r486, %r485;
	and.b32  	%r487, %r486, 1;
	cvt.u32.u16 	%r488, %rs640;
	and.b32  	%r489, %r488, 255;
	shr.u32 	%r490, %r489, %r807;
	not.b32 	%r491, %r490;
	and.b32  	%r492, %r491, 1;
	cvt.u32.u16 	%r493, %rs639;
	and.b32  	%r494, %r493, 255;
	shr.u32 	%r495, %r494, %r807;
	not.b32 	%r496, %r495;
	and.b32  	%r497, %r496, 1;
	cvt.u32.u16 	%r498, %rs638;
	and.b32  	%r499, %r498, 255;
	shr.u32 	%r500, %r499, %r807;
	not.b32 	%r501, %r500;
	and.b32  	%r502, %r501, 1;
	cvt.u32.u16 	%r503, %rs637;
	and.b32  	%r504, %r503, 255;
	shr.u32 	%r505, %r504, %r807;
	not.b32 	%r506, %r505;
	and.b32  	%r507, %r506, 1;
	cvt.u32.u16 	%r508, %rs636;
	and.b32  	%r509, %r508, 255;
	shr.u32 	%r510, %r509, %r807;
	not.b32 	%r511, %r510;
	and.b32  	%r512, %r511, 1;
	cvt.u32.u16 	%r513, %rs635;
	and.b32  	%r514, %r513, 255;
	shr.u32 	%r515, %r514, %r807;
	not.b32 	%r516, %r515;
	and.b32  	%r517, %r516, 1;
	cvt.u32.u16 	%r518, %rs634;
	and.b32  	%r519, %r518, 255;
	shr.u32 	%r520, %r519, %r807;
	not.b32 	%r521, %r520;
	and.b32  	%r522, %r521, 1;
	cvt.u32.u16 	%r523, %rs633;
	and.b32  	%r524, %r523, 255;
	shr.u32 	%r525, %r524, %r807;
	not.b32 	%r526, %r525;
	and.b32  	%r527, %r526, 1;
	cvt.u32.u16 	%r528, %rs632;
	and.b32  	%r529, %r528, 255;
	shr.u32 	%r530, %r529, %r807;
	not.b32 	%r531, %r530;
	and.b32  	%r532, %r531, 1;
	cvt.u32.u16 	%r533, %rs631;
	and.b32  	%r534, %r533, 255;
	shr.u32 	%r535, %r534, %r807;
	not.b32 	%r536, %r535;
	and.b32  	%r537, %r536, 1;
	cvt.u32.u16 	%r538, %rs630;
	and.b32  	%r539, %r538, 255;
	shr.u32 	%r540, %r539, %r807;
	not.b32 	%r541, %r540;
	and.b32  	%r542, %r541, 1;
	cvt.u32.u16 	%r543, %rs629;
	and.b32  	%r544, %r543, 255;
	shr.u32 	%r545, %r544, %r807;
	not.b32 	%r546, %r545;
	and.b32  	%r547, %r546, 1;
	cvt.u32.u16 	%r548, %rs628;
	and.b32  	%r549, %r548, 255;
	shr.u32 	%r550, %r549, %r807;
	not.b32 	%r551, %r550;
	and.b32  	%r552, %r551, 1;
	cvt.u32.u16 	%r553, %rs627;
	and.b32  	%r554, %r553, 255;
	shr.u32 	%r555, %r554, %r807;
	not.b32 	%r556, %r555;
	and.b32  	%r557, %r556, 1;
	cvt.u32.u16 	%r558, %rs626;
	and.b32  	%r559, %r558, 255;
	shr.u32 	%r560, %r559, %r807;
	not.b32 	%r561, %r560;
	and.b32  	%r562, %r561, 1;
	cvt.u32.u16 	%r563, %rs625;
	and.b32  	%r564, %r563, 255;
	shr.u32 	%r565, %r564, %r807;
	not.b32 	%r566, %r565;
	and.b32  	%r567, %r566, 1;
	cvt.u32.u16 	%r568, %rs624;
	and.b32  	%r569, %r568, 255;
	shr.u32 	%r570, %r569, %r807;
	not.b32 	%r571, %r570;
	and.b32  	%r572, %r571, 1;
	cvt.u32.u16 	%r573, %rs623;
	and.b32  	%r574, %r573, 255;
	shr.u32 	%r575, %r574, %r807;
	not.b32 	%r576, %r575;
	and.b32  	%r577, %r576, 1;
	cvt.u32.u16 	%r578, %rs622;
	and.b32  	%r579, %r578, 255;
	shr.u32 	%r580, %r579, %r807;
	not.b32 	%r581, %r580;
	and.b32  	%r582, %r581, 1;
	cvt.u32.u16 	%r583, %rs621;
	and.b32  	%r584, %r583, 255;
	shr.u32 	%r585, %r584, %r807;
	not.b32 	%r586, %r585;
	and.b32  	%r587, %r586, 1;
	cvt.u32.u16 	%r588, %rs620;
	and.b32  	%r589, %r588, 255;
	shr.u32 	%r590, %r589, %r807;
	not.b32 	%r591, %r590;
	and.b32  	%r592, %r591, 1;
	cvt.u32.u16 	%r593, %rs619;
	and.b32  	%r594, %r593, 255;
	shr.u32 	%r595, %r594, %r807;
	not.b32 	%r596, %r595;
	and.b32  	%r597, %r596, 1;
	cvt.u32.u16 	%r598, %rs618;
	and.b32  	%r599, %r598, 255;
	shr.u32 	%r600, %r599, %r807;
	not.b32 	%r601, %r600;
	and.b32  	%r602, %r601, 1;
	cvt.u32.u16 	%r603, %rs617;
	and.b32  	%r604, %r603, 255;
	shr.u32 	%r605, %r604, %r807;
	not.b32 	%r606, %r605;
	and.b32  	%r607, %r606, 1;
	cvt.u32.u16 	%r608, %rs616;
	and.b32  	%r609, %r608, 255;
	shr.u32 	%r610, %r609, %r807;
	not.b32 	%r611, %r610;
	and.b32  	%r612, %r611, 1;
	cvt.u32.u16 	%r613, %rs615;
	and.b32  	%r614, %r613, 255;
	shr.u32 	%r615, %r614, %r807;
	not.b32 	%r616, %r615;
	and.b32  	%r617, %r616, 1;
	cvt.u32.u16 	%r618, %rs614;
	and.b32  	%r619, %r618, 255;
	shr.u32 	%r620, %r619, %r807;
	not.b32 	%r621, %r620;
	and.b32  	%r622, %r621, 1;
	cvt.u32.u16 	%r623, %rs613;
	and.b32  	%r624, %r623, 255;
	shr.u32 	%r625, %r624, %r807;
	not.b32 	%r626, %r625;
	and.b32  	%r627, %r626, 1;
	cvt.u32.u16 	%r628, %rs612;
	and.b32  	%r629, %r628, 255;
	shr.u32 	%r630, %r629, %r807;
	not.b32 	%r631, %r630;
	and.b32  	%r632, %r631, 1;
	cvt.u32.u16 	%r633, %rs611;
	and.b32  	%r634, %r633, 255;
	shr.u32 	%r635, %r634, %r807;
	not.b32 	%r636, %r635;
	and.b32  	%r637, %r636, 1;
	cvt.u32.u16 	%r638, %rs610;
	and.b32  	%r639, %r638, 255;
	shr.u32 	%r640, %r639, %r807;
	not.b32 	%r641, %r640;
	and.b32  	%r642, %r641, 1;
	cvt.u32.u16 	%r643, %rs609;
	and.b32  	%r644, %r643, 255;
	shr.u32 	%r645, %r644, %r807;
	not.b32 	%r646, %r645;
	and.b32  	%r647, %r646, 1;
	cvt.u32.u16 	%r648, %rs608;
	and.b32  	%r649, %r648, 255;
	shr.u32 	%r650, %r649, %r807;
	not.b32 	%r651, %r650;
	and.b32  	%r652, %r651, 1;
	add.s32 	%r653, %r62, %r57;
	add.s32 	%r654, %r67, %r653;
	mov.b32 	%r808, 0;
	st.local.v4.u32 	[%rd1], {%r808, %r57, %r653, %r654};
	add.s32 	%r655, %r72, %r654;
	add.s32 	%r656, %r77, %r655;
	add.s32 	%r657, %r82, %r656;
	add.s32 	%r658, %r87, %r657;
	st.local.v4.u32 	[%rd1+16], {%r655, %r656, %r657, %r658};
	add.s32 	%r659, %r92, %r658;
	add.s32 	%r660, %r97, %r659;
	add.s32 	%r661, %r102, %r660;
	add.s32 	%r662, %r107, %r661;
	st.local.v4.u32 	[%rd1+32], {%r659, %r660, %r661, %r662};
	add.s32 	%r663, %r112, %r662;
	add.s32 	%r664, %r117, %r663;
	add.s32 	%r665, %r122, %r664;
	add.s32 	%r666, %r127, %r665;
	st.local.v4.u32 	[%rd1+48], {%r663, %r664, %r665, %r666};
	add.s32 	%r667, %r132, %r666;
	add.s32 	%r668, %r137, %r667;
	add.s32 	%r669, %r142, %r668;
	add.s32 	%r670, %r147, %r669;
	st.local.v4.u32 	[%rd1+64], {%r667, %r668, %r669, %r670};
	add.s32 	%r671, %r152, %r670;
	add.s32 	%r672, %r157, %r671;
	add.s32 	%r673, %r162, %r672;
	add.s32 	%r674, %r167, %r673;
	st.local.v4.u32 	[%rd1+80], {%r671, %r672, %r673, %r674};
	add.s32 	%r675, %r172, %r674;
	add.s32 	%r676, %r177, %r675;
	add.s32 	%r677, %r182, %r676;
	add.s32 	%r678, %r187, %r677;
	st.local.v4.u32 	[%rd1+96], {%r675, %r676, %r677, %r678};
	add.s32 	%r679, %r192, %r678;
	add.s32 	%r680, %r197, %r679;
	add.s32 	%r681, %r202, %r680;
	add.s32 	%r682, %r207, %r681;
	st.local.v4.u32 	[%rd1+112], {%r679, %r680, %r681, %r682};
	add.s32 	%r683, %r212, %r682;
	add.s32 	%r684, %r217, %r683;
	add.s32 	%r685, %r222, %r684;
	add.s32 	%r686, %r227, %r685;
	st.local.v4.u32 	[%rd1+128], {%r683, %r684, %r685, %r686};
	add.s32 	%r687, %r232, %r686;
	add.s32 	%r688, %r237, %r687;
	add.s32 	%r689, %r242, %r688;
	add.s32 	%r690, %r247, %r689;
	st.local.v4.u32 	[%rd1+144], {%r687, %r688, %r689, %r690};
	add.s32 	%r691, %r252, %r690;
	add.s32 	%r692, %r257, %r691;
	add.s32 	%r693, %r262, %r692;
	add.s32 	%r694, %r267, %r693;
	st.local.v4.u32 	[%rd1+160], {%r691, %r692, %r693, %r694};
	add.s32 	%r695, %r272, %r694;
	add.s32 	%r696, %r277, %r695;
	add.s32 	%r697, %r282, %r696;
	add.s32 	%r698, %r287, %r697;
	st.local.v4.u32 	[%rd1+176], {%r695, %r696, %r697, %r698};
	add.s32 	%r699, %r292, %r698;
	add.s32 	%r700, %r297, %r699;
	add.s32 	%r701, %r302, %r700;
	add.s32 	%r702, %r307, %r701;
	st.local.v4.u32 	[%rd1+192], {%r699, %r700, %r701, %r702};
	add.s32 	%r703, %r312, %r702;
	add.s32 	%r704, %r317, %r703;
	add.s32 	%r705, %r322, %r704;
	add.s32 	%r706, %r327, %r705;
	st.local.v4.u32 	[%rd1+208], {%r703, %r704, %r705, %r706};
	add.s32 	%r707, %r332, %r706;
	add.s32 	%r708, %r337, %r707;
	add.s32 	%r709, %r342, %r708;
	add.s32 	%r710, %r347, %r709;
	st.local.v4.u32 	[%rd1+224], {%r707, %r708, %r709, %r710};
	add.s32 	%r711, %r352, %r710;
	add.s32 	%r712, %r357, %r711;
	add.s32 	%r713, %r362, %r712;
	add.s32 	%r714, %r367, %r713;
	st.local.v4.u32 	[%rd1+240], {%r711, %r712, %r713, %r714};
	add.s32 	%r715, %r372, %r714;
	add.s32 	%r716, %r377, %r715;
	add.s32 	%r717, %r382, %r716;
	add.s32 	%r718, %r387, %r717;
	st.local.v4.u32 	[%rd1+256], {%r715, %r716, %r717, %r718};
	add.s32 	%r719, %r392, %r718;
	add.s32 	%r720, %r397, %r719;
	add.s32 	%r721, %r402, %r720;
	add.s32 	%r722, %r407, %r721;
	st.local.v4.u32 	[%rd1+272], {%r719, %r720, %r721, %r722};
	add.s32 	%r723, %r412, %r722;
	add.s32 	%r724, %r417, %r723;
	add.s32 	%r725, %r422, %r724;
	add.s32 	%r726, %r427, %r725;
	st.local.v4.u32 	[%rd1+288], {%r723, %r724, %r725, %r726};
	add.s32 	%r727, %r432, %r726;
	add.s32 	%r728, %r437, %r727;
	add.s32 	%r729, %r442, %r728;
	add.s32 	%r730, %r447, %r729;
	st.local.v4.u32 	[%rd1+304], {%r727, %r728, %r729, %r730};
	add.s32 	%r731, %r452, %r730;
	add.s32 	%r732, %r457, %r731;
	add.s32 	%r733, %r462, %r732;
	add.s32 	%r734, %r467, %r733;
	st.local.v4.u32 	[%rd1+320], {%r731, %r732, %r733, %r734};
	add.s32 	%r735, %r472, %r734;
	add.s32 	%r736, %r477, %r735;
	add.s32 	%r737, %r482, %r736;
	add.s32 	%r738, %r487, %r737;
	st.local.v4.u32 	[%rd1+336], {%r735, %r736, %r737, %r738};
	add.s32 	%r739, %r492, %r738;
	add.s32 	%r740, %r497, %r739;
	add.s32 	%r741, %r502, %r740;
	add.s32 	%r742, %r507, %r741;
	st.local.v4.u32 	[%rd1+352], {%r739, %r740, %r741, %r742};
	add.s32 	%r743, %r512, %r742;
	add.s32 	%r744, %r517, %r743;
	add.s32 	%r745, %r522, %r744;
	add.s32 	%r746, %r527, %r745;
	st.local.v4.u32 	[%rd1+368], {%r743, %r744, %r745, %r746};
	add.s32 	%r747, %r532, %r746;
	add.s32 	%r748, %r537, %r747;
	add.s32 	%r749, %r542, %r748;
	add.s32 	%r750, %r547, %r749;
	st.local.v4.u32 	[%rd1+384], {%r747, %r748, %r749, %r750};
	add.s32 	%r751, %r552, %r750;
	add.s32 	%r752, %r557, %r751;
	add.s32 	%r753, %r562, %r752;
	add.s32 	%r754, %r567, %r753;
	st.local.v4.u32 	[%rd1+400], {%r751, %r752, %r753, %r754};
	add.s32 	%r755, %r572, %r754;
	add.s32 	%r756, %r577, %r755;
	add.s32 	%r757, %r582, %r756;
	add.s32 	%r758, %r587, %r757;
	st.local.v4.u32 	[%rd1+416], {%r755, %r756, %r757, %r758};
	add.s32 	%r759, %r592, %r758;
	add.s32 	%r760, %r597, %r759;
	add.s32 	%r761, %r602, %r760;
	add.s32 	%r762, %r607, %r761;
	st.local.v4.u32 	[%rd1+432], {%r759, %r760, %r761, %r762};
	add.s32 	%r763, %r612, %r762;
	add.s32 	%r764, %r617, %r763;
	add.s32 	%r765, %r622, %r764;
	add.s32 	%r766, %r627, %r765;
	st.local.v4.u32 	[%rd1+448], {%r763, %r764, %r765, %r766};
	add.s32 	%r767, %r632, %r766;
	add.s32 	%r768, %r637, %r767;
	add.s32 	%r769, %r642, %r768;
	add.s32 	%r770, %r647, %r769;
	st.local.v4.u32 	[%rd1+464], {%r767, %r768, %r769, %r770};
	add.s32 	%r771, %r652, %r770;
	st.local.u32 	[%rd1+480], %r771;
	mov.b32 	%r772, 1;
	shl.b32 	%r17, %r772, %r807;
	add.s32 	%r809, %r771, 3;
	mov.u64 	%rd41, %rd9;
$L__BB7_12:
	cvt.u32.u16 	%r773, %rs727;
	and.b32  	%r774, %r773, %r17;
	and.b32  	%r775, %r774, 255;
	setp.ne.s32 	%p15, %r775, 0;
	@%p15 bra 	$L__BB7_14;
	ld.local.u32 	%r810, [%rd41+-8];
	bra.uni 	$L__BB7_15;
$L__BB7_14:
	ld.local.u32 	%r776, [%rd41+-8];
	sub.s32 	%r777, %r809, %r776;
	add.s32 	%r810, %r777, -3;
$L__BB7_15:
	cvt.s64.s32 	%rd24, %r810;
	add.s64 	%rd25, %rd8, %rd24;
	st.local.u8 	[%rd25], %rs727;
	setp.eq.s32 	%p16, %r808, 480;
	@%p16 bra 	$L__BB7_26;
	ld.local.u8 	%rs242, [%rd40+-3];
	cvt.u32.u16 	%r778, %rs242;
	and.b32  	%r779, %r778, %r17;
	and.b32  	%r780, %r779, 255;
	setp.eq.s32 	%p17, %r780, 0;
	@%p17 bra 	$L__BB7_18;
	ld.local.u32 	%r781, [%rd41+-4];
	sub.s32 	%r782, %r809, %r781;
	add.s32 	%r811, %r782, -2;
	bra.uni 	$L__BB7_19;
$L__BB7_18:
	ld.local.u32 	%r811, [%rd41+-4];
$L__BB7_19:
	cvt.s64.s32 	%rd26, %r811;
	add.s64 	%rd27, %rd8, %rd26;
	st.local.u8 	[%rd27], %rs242;
	ld.local.u8 	%rs243, [%rd40+-2];
	cvt.u32.u16 	%r783, %rs243;
	and.b32  	%r784, %r783, %r17;
	and.b32  	%r785, %r784, 255;
	setp.eq.s32 	%p18, %r785, 0;
	@%p18 bra 	$L__BB7_21;
	ld.local.u32 	%r786, [%rd41];
	not.b32 	%r787, %r786;
	add.s32 	%r812, %r787, %r809;
	bra.uni 	$L__BB7_22;
$L__BB7_21:
	ld.local.u32 	%r812, [%rd41];
$L__BB7_22:
	cvt.s64.s32 	%rd28, %r812;
	add.s64 	%rd29, %rd8, %rd28;
	st.local.u8 	[%rd29], %rs243;
	ld.local.u8 	%rs244, [%rd40+-1];
	cvt.u32.u16 	%r788, %rs244;
	and.b32  	%r789, %r788, %r17;
	and.b32  	%r790, %r789, 255;
	setp.eq.s32 	%p19, %r790, 0;
	@%p19 bra 	$L__BB7_24;
	ld.local.u32 	%r791, [%rd41+4];
	sub.s32 	%r813, %r809, %r791;
	bra.uni 	$L__BB7_25;
$L__BB7_24:
	ld.local.u32 	%r813, [%rd41+4];
$L__BB7_25:
	cvt.s64.s32 	%rd30, %r813;
	add.s64 	%rd31, %rd8, %rd30;
	st.local.u8 	[%rd31], %rs244;
	ld.local.u8 	%rs727, [%rd40];
	add.s32 	%r809, %r809, 4;
	add.s32 	%r808, %r808, 16;
	add.s64 	%rd41, %rd41, 16;
	add.s64 	%rd40, %rd40, 4;
	bra.uni 	$L__BB7_12;
$L__BB7_26:
	ld.local.u8 	%rs727, [%rd8];
	ld.local.u8 	%rs726, [%rd8+1];
	setp.gt.u16 	%p20, %rs727, %rs726;
	@%p20 bra 	$L__BB7_150;
	ld.local.u8 	%rs725, [%rd8+2];
	setp.gt.u16 	%p21, %rs726, %rs725;
	@%p21 bra 	$L__BB7_150;
	ld.local.u8 	%rs724, [%rd8+3];
	setp.gt.u16 	%p22, %rs725, %rs724;
	@%p22 bra 	$L__BB7_150;
	ld.local.u8 	%rs723, [%rd8+4];
	setp.gt.u16 	%p23, %rs724, %rs723;
	@%p23 bra 	$L__BB7_150;
	ld.local.u8 	%rs722, [%rd8+5];
	setp.gt.u16 	%p24, %rs723, %rs722;
	@%p24 bra 	$L__BB7_150;
	ld.local.u8 	%rs721, [%rd8+6];
	setp.gt.u16 	%p25, %rs722, %rs721;
	@%p25 bra 	$L__BB7_150;
	ld.local.u8 	%rs720, [%rd8+7];
	setp.gt.u16 	%p26, %rs721, %rs720;
	@%p26 bra 	$L__BB7_150;
	ld.local.u8 	%rs719, [%rd8+8];
	setp.gt.u16 	%p27, %rs720, %rs719;
	@%p27 bra 	$L__BB7_150;
	ld.local.u8 	%rs718, [%rd8+9];
	setp.gt.u16 	%p28, %rs719, %rs718;
	@%p28 bra 	$L__BB7_150;
	ld.local.u8 	%rs717, [%rd8+10];
	setp.gt.u16 	%p29, %rs718, %rs717;
	@%p29 bra 	$L__BB7_150;
	ld.local.u8 	%rs716, [%rd8+11];
	setp.gt.u16 	%p30, %rs717, %rs716;
	@%p30 bra 	$L__BB7_150;
	ld.local.u8 	%rs715, [%rd8+12];
	setp.gt.u16 	%p31, %rs716, %rs715;
	@%p31 bra 	$L__BB7_150;
	ld.local.u8 	%rs714, [%rd8+13];
	setp.gt.u16 	%p32, %rs715, %rs714;
	@%p32 bra 	$L__BB7_150;
	ld.local.u8 	%rs713, [%rd8+14];
	setp.gt.u16 	%p33, %rs714, %rs713;
	@%p33 bra 	$L__BB7_150;
	ld.local.u8 	%rs712, [%rd8+15];
	setp.gt.u16 	%p34, %rs713, %rs712;
	@%p34 bra 	$L__BB7_150;
	ld.local.u8 	%rs711, [%rd8+16];
	setp.gt.u16 	%p35, %rs712, %rs711;
	@%p35 bra 	$L__BB7_150;
	ld.local.u8 	%rs710, [%rd8+17];
	setp.gt.u16 	%p36, %rs711, %rs710;
	@%p36 bra 	$L__BB7_150;
	ld.local.u8 	%rs709, [%rd8+18];
	setp.gt.u16 	%p37, %rs710, %rs709;
	@%p37 bra 	$L__BB7_150;
	ld.local.u8 	%rs708, [%rd8+19];
	setp.gt.u16 	%p38, %rs709, %rs708;
	@%p38 bra 	$L__BB7_150;
	ld.local.u8 	%rs707, [%rd8+20];
	setp.gt.u16 	%p39, %rs708, %rs707;
	@%p39 bra 	$L__BB7_150;
	ld.local.u8 	%rs706, [%rd8+21];
	setp.gt.u16 	%p40, %rs707, %rs706;
	@%p40 bra 	$L__BB7_150;
	ld.local.u8 	%rs705, [%rd8+22];
	setp.gt.u16 	%p41, %rs706, %rs705;
	@%p41 bra 	$L__BB7_150;
	ld.local.u8 	%rs704, [%rd8+23];
	setp.gt.u16 	%p42, %rs705, %rs704;
	@%p42 bra 	$L__BB7_150;
	ld.local.u8 	%rs703, [%rd8+24];
	setp.gt.u16 	%p43, %rs704, %rs703;
	@%p43 bra 	$L__BB7_150;
	ld.local.u8 	%rs702, [%rd8+25];
	setp.gt.u16 	%p44, %rs703, %rs702;
	@%p44 bra 	$L__BB7_150;
	ld.local.u8 	%rs701, [%rd8+26];
	setp.gt.u16 	%p45, %rs702, %rs701;
	@%p45 bra 	$L__BB7_150;
	ld.local.u8 	%rs700, [%rd8+27];
	setp.gt.u16 	%p46, %rs701, %rs700;
	@%p46 bra 	$L__BB7_150;
	ld.local.u8 	%rs699, [%rd8+28];
	setp.gt.u16 	%p47, %rs700, %rs699;
	@%p47 bra 	$L__BB7_150;
	ld.local.u8 	%rs698, [%rd8+29];
	setp.gt.u16 	%p48, %rs699, %rs698;
	@%p48 bra 	$L__BB7_150;
	ld.local.u8 	%rs697, [%rd8+30];
	setp.gt.u16 	%p49, %rs698, %rs697;
	@%p49 bra 	$L__BB7_150;
	ld.local.u8 	%rs696, [%rd8+31];
	setp.gt.u16 	%p50, %rs697, %rs696;
	@%p50 bra 	$L__BB7_150;
	ld.local.u8 	%rs695, [%rd8+32];
	setp.gt.u16 	%p51, %rs696, %rs695;
	@%p51 bra 	$L__BB7_150;
	ld.local.u8 	%rs694, [%rd8+33];
	setp.gt.u16 	%p52, %rs695, %rs694;
	@%p52 bra 	$L__BB7_150;
	ld.local.u8 	%rs693, [%rd8+34];
	setp.gt.u16 	%p53, %rs694, %rs693;
	@%p53 bra 	$L__BB7_150;
	ld.local.u8 	%rs692, [%rd8+35];
	setp.gt.u16 	%p54, %rs693, %rs692;
	@%p54 bra 	$L__BB7_150;
	ld.local.u8 	%rs691, [%rd8+36];
	setp.gt.u16 	%p55, %rs692, %rs691;
	@%p55 bra 	$L__BB7_150;
	ld.local.u8 	%rs690, [%rd8+37];
	setp.gt.u16 	%p56, %rs691, %rs690;
	@%p56 bra 	$L__BB7_150;
	ld.local.u8 	%rs689, [%rd8+38];
	setp.gt.u16 	%p57, %rs690, %rs689;
	@%p57 bra 	$L__BB7_150;
	ld.local.u8 	%rs688, [%rd8+39];
	setp.gt.u16 	%p58, %rs689, %rs688;
	@%p58 bra 	$L__BB7_150;
	ld.local.u8 	%rs687, [%rd8+40];
	setp.gt.u16 	%p59, %rs688, %rs687;
	@%p59 bra 	$L__BB7_150;
	ld.local.u8 	%rs686, [%rd8+41];
	setp.gt.u16 	%p60, %rs687, %rs686;
	@%p60 bra 	$L__BB7_150;
	ld.local.u8 	%rs685, [%rd8+42];
	setp.gt.u16 	%p61, %rs686, %rs685;
	@%p61 bra 	$L__BB7_150;
	ld.local.u8 	%rs684, [%rd8+43];
	setp.gt.u16 	%p62, %rs685, %rs684;
	@%p62 bra 	$L__BB7_150;
	ld.local.u8 	%rs683, [%rd8+44];
	setp.gt.u16 	%p63, %rs684, %rs683;
	@%p63 bra 	$L__BB7_150;
	ld.local.u8 	%rs682, [%rd8+45];
	setp.gt.u16 	%p64, %rs683, %rs682;
	@%p64 bra 	$L__BB7_150;
	ld.local.u8 	%rs681, [%rd8+46];
	setp.gt.u16 	%p65, %rs682, %rs681;
	@%p65 bra 	$L__BB7_150;
	ld.local.u8 	%rs680, [%rd8+47];
	setp.gt.u16 	%p66, %rs681, %rs680;
	@%p66 bra 	$L__BB7_150;
	ld.local.u8 	%rs679, [%rd8+48];
	setp.gt.u16 	%p67, %rs680, %rs679;
	@%p67 bra 	$L__BB7_150;
	ld.local.u8 	%rs678, [%rd8+49];
	setp.gt.u16 	%p68, %rs679, %rs678;
	@%p68 bra 	$L__BB7_150;
	ld.local.u8 	%rs677, [%rd8+50];
	setp.gt.u16 	%p69, %rs678, %rs677;
	@%p69 bra 	$L__BB7_150;
	ld.local.u8 	%rs676, [%rd8+51];
	setp.gt.u16 	%p70, %rs677, %rs676;
	@%p70 bra 	$L__BB7_150;
	ld.local.u8 	%rs675, [%rd8+52];
	setp.gt.u16 	%p71, %rs676, %rs675;
	@%p71 bra 	$L__BB7_150;
	ld.local.u8 	%rs674, [%rd8+53];
	setp.gt.u16 	%p72, %rs675, %rs674;
	@%p72 bra 	$L__BB7_150;
	ld.local.u8 	%rs673, [%rd8+54];
	setp.gt.u16 	%p73, %rs674, %rs673;
	@%p73 bra 	$L__BB7_150;
	ld.local.u8 	%rs672, [%rd8+55];
	setp.gt.u16 	%p74, %rs673, %rs672;
	@%p74 bra 	$L__BB7_150;
	ld.local.u8 	%rs671, [%rd8+56];
	setp.gt.u16 	%p75, %rs672, %rs671;
	@%p75 bra 	$L__BB7_150;
	ld.local.u8 	%rs670, [%rd8+57];
	setp.gt.u16 	%p76, %rs671, %rs670;
	@%p76 bra 	$L__BB7_150;
	ld.local.u8 	%rs669, [%rd8+58];
	setp.gt.u16 	%p77, %rs670, %rs669;
	@%p77 bra 	$L__BB7_150;
	ld.local.u8 	%rs668, [%rd8+59];
	setp.gt.u16 	%p78, %rs669, %rs668;
	@%p78 bra 	$L__BB7_150;
	ld.local.u8 	%rs667, [%rd8+60];
	setp.gt.u16 	%p79, %rs668, %rs667;
	@%p79 bra 	$L__BB7_150;
	ld.local.u8 	%rs666, [%rd8+61];
	setp.gt.u16 	%p80, %rs667, %rs666;
	@%p80 bra 	$L__BB7_150;
	ld.local.u8 	%rs665, [%rd8+62];
	setp.gt.u16 	%p81, %rs666, %rs665;
	@%p81 bra 	$L__BB7_150;
	ld.local.u8 	%rs664, [%rd8+63];
	setp.gt.u16 	%p82, %rs665, %rs664;
	@%p82 bra 	$L__BB7_150;
	ld.local.u8 	%rs663, [%rd8+64];
	setp.gt.u16 	%p83, %rs664, %rs663;
	@%p83 bra 	$L__BB7_150;
	ld.local.u8 	%rs662, [%rd8+65];
	setp.gt.u16 	%p84, %rs663, %rs662;
	@%p84 bra 	$L__BB7_150;
	ld.local.u8 	%rs661, [%rd8+66];
	setp.gt.u16 	%p85, %rs662, %rs661;
	@%p85 bra 	$L__BB7_150;
	ld.local.u8 	%rs660, [%rd8+67];
	setp.gt.u16 	%p86, %rs661, %rs660;
	@%p86 bra 	$L__BB7_150;
	ld.local.u8 	%rs659, [%rd8+68];
	setp.gt.u16 	%p87, %rs660, %rs659;
	@%p87 bra 	$L__BB7_150;
	ld.local.u8 	%rs658, [%rd8+69];
	setp.gt.u16 	%p88, %rs659, %rs658;
	@%p88 bra 	$L__BB7_150;
	ld.local.u8 	%rs657, [%rd8+70];
	setp.gt.u16 	%p89, %rs658, %rs657;
	@%p89 bra 	$L__BB7_150;
	ld.local.u8 	%rs656, [%rd8+71];
	setp.gt.u16 	%p90, %rs657, %rs656;
	@%p90 bra 	$L__BB7_150;
	ld.local.u8 	%rs655, [%rd8+72];
	setp.gt.u16 	%p91, %rs656, %rs655;
	@%p91 bra 	$L__BB7_150;
	ld.local.u8 	%rs654, [%rd8+73];
	setp.gt.u16 	%p92, %rs655, %rs654;
	@%p92 bra 	$L__BB7_150;
	ld.local.u8 	%rs653, [%rd8+74];
	setp.gt.u16 	%p93, %rs654, %rs653;
	@%p93 bra 	$L__BB7_150;
	ld.local.u8 	%rs652, [%rd8+75];
	setp.gt.u16 	%p94, %rs653, %rs652;
	@%p94 bra 	$L__BB7_150;
	ld.local.u8 	%rs651, [%rd8+76];
	setp.gt.u16 	%p95, %rs652, %rs651;
	@%p95 bra 	$L__BB7_150;
	ld.local.u8 	%rs650, [%rd8+77];
	setp.gt.u16 	%p96, %rs651, %rs650;
	@%p96 bra 	$L__BB7_150;
	ld.local.u8 	%rs649, [%rd8+78];
	setp.gt.u16 	%p97, %rs650, %rs649;
	@%p97 bra 	$L__BB7_150;
	ld.local.u8 	%rs648, [%rd8+79];
	setp.gt.u16 	%p98, %rs649, %rs648;
	@%p98 bra 	$L__BB7_150;
	ld.local.u8 	%rs647, [%rd8+80];
	setp.gt.u16 	%p99, %rs648, %rs647;
	@%p99 bra 	$L__BB7_150;
	ld.local.u8 	%rs646, [%rd8+81];
	setp.gt.u16 	%p100, %rs647, %rs646;
	@%p100 bra 	$L__BB7_150;
	ld.local.u8 	%rs645, [%rd8+82];
	setp.gt.u16 	%p101, %rs646, %rs645;
	@%p101 bra 	$L__BB7_150;
	ld.local.u8 	%rs644, [%rd8+83];
	setp.gt.u16 	%p102, %rs645, %rs644;
	@%p102 bra 	$L__BB7_150;
	ld.local.u8 	%rs643, [%rd8+84];
	setp.gt.u16 	%p103, %rs644, %rs643;
	@%p103 bra 	$L__BB7_150;
	ld.local.u8 	%rs642, [%rd8+85];
	setp.gt.u16 	%p104, %rs643, %rs642;
	@%p104 bra 	$L__BB7_150;
	ld.local.u8 	%rs641, [%rd8+86];
	setp.gt.u16 	%p105, %rs642, %rs641;
	@%p105 bra 	$L__BB7_150;
	ld.local.u8 	%rs640, [%rd8+87];
	setp.gt.u16 	%p106, %rs641, %rs640;
	@%p106 bra 	$L__BB7_150;
	ld.local.u8 	%rs639, [%rd8+88];
	setp.gt.u16 	%p107, %rs640, %rs639;
	@%p107 bra 	$L__BB7_150;
	ld.local.u8 	%rs638, [%rd8+89];
	setp.gt.u16 	%p108, %rs639, %rs638;
	@%p108 bra 	$L__BB7_150;
	ld.local.u8 	%rs637, [%rd8+90];
	setp.gt.u16 	%p109, %rs638, %rs637;
	@%p109 bra 	$L__BB7_150;
	ld.local.u8 	%rs636, [%rd8+91];
	setp.gt.u16 	%p110, %rs637, %rs636;
	@%p110 bra 	$L__BB7_150;
	ld.local.u8 	%rs635, [%rd8+92];
	setp.gt.u16 	%p111, %rs636, %rs635;
	@%p111 bra 	$L__BB7_150;
	ld.local.u8 	%rs634, [%rd8+93];
	setp.gt.u16 	%p112, %rs635, %rs634;
	@%p112 bra 	$L__BB7_150;
	ld.local.u8 	%rs633, [%rd8+94];
	setp.gt.u16 	%p113, %rs634, %rs633;
	@%p113 bra 	$L__BB7_150;
	ld.local.u8 	%rs632, [%rd8+95];
	setp.gt.u16 	%p114, %rs633, %rs632;
	@%p114 bra 	$L__BB7_150;
	ld.local.u8 	%rs631, [%rd8+96];
	setp.gt.u16 	%p115, %rs632, %rs631;
	@%p115 bra 	$L__BB7_150;
	ld.local.u8 	%rs630, [%rd8+97];
	setp.gt.u16 	%p116, %rs631, %rs630;
	@%p116 bra 	$L__BB7_150;
	ld.local.u8 	%rs629, [%rd8+98];
	setp.gt.u16 	%p117, %rs630, %rs629;
	@%p117 bra 	$L__BB7_150;
	ld.local.u8 	%rs628, [%rd8+99];
	setp.gt.u16 	%p118, %rs629, %rs628;
	@%p118 bra 	$L__BB7_150;
	ld.local.u8 	%rs627, [%rd8+100];
	setp.gt.u16 	%p119, %rs628, %rs627;
	@%p119 bra 	$L__BB7_150;
	ld.local.u8 	%rs626, [%rd8+101];
	setp.gt.u16 	%p120, %rs627, %rs626;
	@%p120 bra 	$L__BB7_150;
	ld.local.u8 	%rs625, [%rd8+102];
	setp.gt.u16 	%p121, %rs626, %rs625;
	@%p121 bra 	$L__BB7_150;
	ld.local.u8 	%rs624, [%rd8+103];
	setp.gt.u16 	%p122, %rs625, %rs624;
	@%p122 bra 	$L__BB7_150;
	ld.local.u8 	%rs623, [%rd8+104];
	setp.gt.u16 	%p123, %rs624, %rs623;
	@%p123 bra 	$L__BB7_150;
	ld.local.u8 	%rs622, [%rd8+105];
	setp.gt.u16 	%p124, %rs623, %rs622;
	@%p124 bra 	$L__BB7_150;
	ld.local.u8 	%rs621, [%rd8+106];
	setp.gt.u16 	%p125, %rs622, %rs621;
	@%p125 bra 	$L__BB7_150;
	ld.local.u8 	%rs620, [%rd8+107];
	setp.gt.u16 	%p126, %rs621, %rs620;
	@%p126 bra 	$L__BB7_150;
	ld.local.u8 	%rs619, [%rd8+108];
	setp.gt.u16 	%p127, %rs620, %rs619;
	@%p127 bra 	$L__BB7_150;
	ld.local.u8 	%rs618, [%rd8+109];
	setp.gt.u16 	%p128, %rs619, %rs618;
	@%p128 bra 	$L__BB7_150;
	ld.local.u8 	%rs617, [%rd8+110];
	setp.gt.u16 	%p129, %rs618, %rs617;
	@%p129 bra 	$L__BB7_150;
	ld.local.u8 	%rs616, [%rd8+111];
	setp.gt.u16 	%p130, %rs617, %rs616;
	@%p130 bra 	$L__BB7_150;
	ld.local.u8 	%rs615, [%rd8+112];
	setp.gt.u16 	%p131, %rs616, %rs615;
	@%p131 bra 	$L__BB7_150;
	ld.local.u8 	%rs614, [%rd8+113];
	setp.gt.u16 	%p132, %rs615, %rs614;
	@%p132 bra 	$L__BB7_150;
	ld.local.u8 	%rs613, [%rd8+114];
	setp.gt.u16 	%p133, %rs614, %rs613;
	@%p133 bra 	$L__BB7_150;
	ld.local.u8 	%rs612, [%rd8+115];
	setp.gt.u16 	%p134, %rs613, %rs612;
	@%p134 bra 	$L__BB7_150;
	ld.local.u8 	%rs611, [%rd8+116];
	setp.gt.u16 	%p135, %rs612, %rs611;
	@%p135 bra 	$L__BB7_150;
	ld.local.u8 	%rs610, [%rd8+117];
	setp.gt.u16 	%p136, %rs611, %rs610;
	@%p136 bra 	$L__BB7_150;
	ld.local.u8 	%rs609, [%rd8+118];
	setp.gt.u16 	%p137, %rs610, %rs609;
	@%p137 bra 	$L__BB7_150;
	ld.local.u8 	%rs608, [%rd8+119];
	setp.gt.u16 	%p138, %rs609, %rs608;
	@%p138 bra 	$L__BB7_150;
	ld.local.u8 	%rs487, [%rd8+120];
	setp.le.u16 	%p139, %rs608, %rs487;
	add.s32 	%r807, %r807, 1;
	setp.eq.s32 	%p140, %r807, 8;
	or.pred  	%p141, %p139, %p140;
	mov.u64 	%rd36, %rd7;
	mov.u64 	%rd37, %rd8;
	@%p141 bra 	$L__BB7_146;
	bra.uni 	$L__BB7_11;
$L__BB7_146:
	setp.eq.s64 	%p143, %rd7, %rd38;
	@%p143 bra 	$L__BB7_148;
	st.local.u8 	[%rd39], %rs727;
	st.local.u8 	[%rd39+1], %rs726;
	ld.local.u8 	%rs488, [%rd8+2];
	st.local.u8 	[%rd39+2], %rs488;
	ld.local.u8 	%rs489, [%rd8+3];
	st.local.u8 	[%rd39+3], %rs489;
	ld.local.u8 	%rs490, [%rd8+4];
	st.local.u8 	[%rd39+4], %rs490;
	ld.local.u8 	%rs491, [%rd8+5];
	st.local.u8 	[%rd39+5], %rs491;
	ld.local.u8 	%rs492, [%rd8+6];
	st.local.u8 	[%rd39+6], %rs492;
	ld.local.u8 	%rs493, [%rd8+7];
	st.local.u8 	[%rd39+7], %rs493;
	ld.local.u8 	%rs494, [%rd8+8];
	st.local.u8 	[%rd39+8], %rs494;
	ld.local.u8 	%rs495, [%rd8+9];
	st.local.u8 	[%rd39+9], %rs495;
	ld.local.u8 	%rs496, [%rd8+10];
	st.local.u8 	[%rd39+10], %rs496;
	ld.local.u8 	%rs497, [%rd8+11];
	st.local.u8 	[%rd39+11], %rs497;
	ld.local.u8 	%rs498, [%rd8+12];
	st.local.u8 	[%rd39+12], %rs498;
	ld.local.u8 	%rs499, [%rd8+13];
	st.local.u8 	[%rd39+13], %rs499;
	ld.local.u8 	%rs500, [%rd8+14];
	st.local.u8 	[%rd39+14], %rs500;
	ld.local.u8 	%rs501, [%rd8+15];
	st.local.u8 	[%rd39+15], %rs501;
	ld.local.u8 	%rs502, [%rd8+16];
	st.local.u8 	[%rd39+16], %rs502;
	ld.local.u8 	%rs503, [%rd8+17];
	st.local.u8 	[%rd39+17], %rs503;
	ld.local.u8 	%rs504, [%rd8+18];
	st.local.u8 	[%rd39+18], %rs504;
	ld.local.u8 	%rs505, [%rd8+19];
	st.local.u8 	[%rd39+19], %rs505;
	ld.local.u8 	%rs506, [%rd8+20];
	st.local.u8 	[%rd39+20], %rs506;
	ld.local.u8 	%rs507, [%rd8+21];
	st.local.u8 	[%rd39+21], %rs507;
	ld.local.u8 	%rs508, [%rd8+22];
	st.local.u8 	[%rd39+22], %rs508;
	ld.local.u8 	%rs509, [%rd8+23];
	st.local.u8 	[%rd39+23], %rs509;
	ld.local.u8 	%rs510, [%rd8+24];
	st.local.u8 	[%rd39+24], %rs510;
	ld.local.u8 	%rs511, [%rd8+25];
	st.local.u8 	[%rd39+25], %rs511;
	ld.local.u8 	%rs512, [%rd8+26];
	st.local.u8 	[%rd39+26], %rs512;
	ld.local.u8 	%rs513, [%rd8+27];
	st.local.u8 	[%rd39+27], %rs513;
	ld.local.u8 	%rs514, [%rd8+28];
	st.local.u8 	[%rd39+28], %rs514;
	ld.local.u8 	%rs515, [%rd8+29];
	st.local.u8 	[%rd39+29], %rs515;
	ld.local.u8 	%rs516, [%rd8+30];
	st.local.u8 	[%rd39+30], %rs516;
	ld.local.u8 	%rs517, [%rd8+31];
	st.local.u8 	[%rd39+31], %rs517;
	ld.local.u8 	%rs518, [%rd8+32];
	st.local.u8 	[%rd39+32], %rs518;
	ld.local.u8 	%rs519, [%rd8+33];
	st.local.u8 	[%rd39+33], %rs519;
	ld.local.u8 	%rs520, [%rd8+34];
	st.local.u8 	[%rd39+34], %rs520;
	ld.local.u8 	%rs521, [%rd8+35];
	st.local.u8 	[%rd39+35], %rs521;
	ld.local.u8 	%rs522, [%rd8+36];
	st.local.u8 	[%rd39+36], %rs522;
	ld.local.u8 	%rs523, [%rd8+37];
	st.local.u8 	[%rd39+37], %rs523;
	ld.local.u8 	%rs524, [%rd8+38];
	st.local.u8 	[%rd39+38], %rs524;
	ld.local.u8 	%rs525, [%rd8+39];
	st.local.u8 	[%rd39+39], %rs525;
	ld.local.u8 	%rs526, [%rd8+40];
	st.local.u8 	[%rd39+40], %rs526;
	ld.local.u8 	%rs527, [%rd8+41];
	st.local.u8 	[%rd39+41], %rs527;
	ld.local.u8 	%rs528, [%rd8+42];
	st.local.u8 	[%rd39+42], %rs528;
	ld.local.u8 	%rs529, [%rd8+43];
	st.local.u8 	[%rd39+43], %rs529;
	ld.local.u8 	%rs530, [%rd8+44];
	st.local.u8 	[%rd39+44], %rs530;
	ld.local.u8 	%rs531, [%rd8+45];
	st.local.u8 	[%rd39+45], %rs531;
	ld.local.u8 	%rs532, [%rd8+46];
	st.local.u8 	[%rd39+46], %rs532;
	ld.local.u8 	%rs533, [%rd8+47];
	st.local.u8 	[%rd39+47], %rs533;
	ld.local.u8 	%rs534, [%rd8+48];
	st.local.u8 	[%rd39+48], %rs534;
	ld.local.u8 	%rs535, [%rd8+49];
	st.local.u8 	[%rd39+49], %rs535;
	ld.local.u8 	%rs536, [%rd8+50];
	st.local.u8 	[%rd39+50], %rs536;
	ld.local.u8 	%rs537, [%rd8+51];
	st.local.u8 	[%rd39+51], %rs537;
	ld.local.u8 	%rs538, [%rd8+52];
	st.local.u8 	[%rd39+52], %rs538;
	ld.local.u8 	%rs539, [%rd8+53];
	st.local.u8 	[%rd39+53], %rs539;
	ld.local.u8 	%rs540, [%rd8+54];
	st.local.u8 	[%rd39+54], %rs540;
	ld.local.u8 	%rs541, [%rd8+55];
	st.local.u8 	[%rd39+55], %rs541;
	ld.local.u8 	%rs542, [%rd8+56];
	st.local.u8 	[%rd39+56], %rs542;
	ld.local.u8 	%rs543, [%rd8+57];
	st.local.u8 	[%rd39+57], %rs543;
	ld.local.u8 	%rs544, [%rd8+58];
	st.local.u8 	[%rd39+58], %rs544;
	ld.local.u8 	%rs545, [%rd8+59];
	st.local.u8 	[%rd39+59], %rs545;
	ld.local.u8 	%rs546, [%rd8+60];
	st.local.u8 	[%rd39+60], %rs546;
	ld.local.u8 	%rs547, [%rd8+61];
	st.local.u8 	[%rd39+61], %rs547;
	ld.local.u8 	%rs548, [%rd8+62];
	st.local.u8 	[%rd39+62], %rs548;
	ld.local.u8 	%rs549, [%rd8+63];
	st.local.u8 	[%rd39+63], %rs549;
	ld.local.u8 	%rs550, [%rd8+64];
	st.local.u8 	[%rd39+64], %rs550;
	ld.local.u8 	%rs551, [%rd8+65];
	st.local.u8 	[%rd39+65], %rs551;
	ld.local.u8 	%rs552, [%rd8+66];
	st.local.u8 	[%rd39+66], %rs552;
	ld.local.u8 	%rs553, [%rd8+67];
	st.local.u8 	[%rd39+67], %rs553;
	ld.local.u8 	%rs554, [%rd8+68];
	st.local.u8 	[%rd39+68], %rs554;
	ld.local.u8 	%rs555, [%rd8+69];
	st.local.u8 	[%rd39+69], %rs555;
	ld.local.u8 	%rs556, [%rd8+70];
	st.local.u8 	[%rd39+70], %rs556;
	ld.local.u8 	%rs557, [%rd8+71];
	st.local.u8 	[%rd39+71], %rs557;
	ld.local.u8 	%rs558, [%rd8+72];
	st.local.u8 	[%rd39+72], %rs558;
	ld.local.u8 	%rs559, [%rd8+73];
	st.local.u8 	[%rd39+73], %rs559;
	ld.local.u8 	%rs560, [%rd8+74];
	st.local.u8 	[%rd39+74], %rs560;
	ld.local.u8 	%rs561, [%rd8+75];
	st.local.u8 	[%rd39+75], %rs561;
	ld.local.u8 	%rs562, [%rd8+76];
	st.local.u8 	[%rd39+76], %rs562;
	ld.local.u8 	%rs563, [%rd8+77];
	st.local.u8 	[%rd39+77], %rs563;
	ld.local.u8 	%rs564, [%rd8+78];
	st.local.u8 	[%rd39+78], %rs564;
	ld.local.u8 	%rs565, [%rd8+79];
	st.local.u8 	[%rd39+79], %rs565;
	ld.local.u8 	%rs566, [%rd8+80];
	st.local.u8 	[%rd39+80], %rs566;
	ld.local.u8 	%rs567, [%rd8+81];
	st.local.u8 	[%rd39+81], %rs567;
	ld.local.u8 	%rs568, [%rd8+82];
	st.local.u8 	[%rd39+82], %rs568;
	ld.local.u8 	%rs569, [%rd8+83];
	st.local.u8 	[%rd39+83], %rs569;
	ld.local.u8 	%rs570, [%rd8+84];
	st.local.u8 	[%rd39+84], %rs570;
	ld.local.u8 	%rs571, [%rd8+85];
	st.local.u8 	[%rd39+85], %rs571;
	ld.local.u8 	%rs572, [%rd8+86];
	st.local.u8 	[%rd39+86], %rs572;
	ld.local.u8 	%rs573, [%rd8+87];
	st.local.u8 	[%rd39+87], %rs573;
	ld.local.u8 	%rs574, [%rd8+88];
	st.local.u8 	[%rd39+88], %rs574;
	ld.local.u8 	%rs575, [%rd8+89];
	st.local.u8 	[%rd39+89], %rs575;
	ld.local.u8 	%rs576, [%rd8+90];
	st.local.u8 	[%rd39+90], %rs576;
	ld.local.u8 	%rs577, [%rd8+91];
	st.local.u8 	[%rd39+91], %rs577;
	ld.local.u8 	%rs578, [%rd8+92];
	st.local.u8 	[%rd39+92], %rs578;
	ld.local.u8 	%rs579, [%rd8+93];
	st.local.u8 	[%rd39+93], %rs579;
	ld.local.u8 	%rs580, [%rd8+94];
	st.local.u8 	[%rd39+94], %rs580;
	ld.local.u8 	%rs581, [%rd8+95];
	st.local.u8 	[%rd39+95], %rs581;
	ld.local.u8 	%rs582, [%rd8+96];
	st.local.u8 	[%rd39+96], %rs582;
	ld.local.u8 	%rs583, [%rd8+97];
	st.local.u8 	[%rd39+97], %rs583;
	ld.local.u8 	%rs584, [%rd8+98];
	st.local.u8 	[%rd39+98], %rs584;
	ld.local.u8 	%rs585, [%rd8+99];
	st.local.u8 	[%rd39+99], %rs585;
	ld.local.u8 	%rs586, [%rd8+100];
	st.local.u8 	[%rd39+100], %rs586;
	ld.local.u8 	%rs587, [%rd8+101];
	st.local.u8 	[%rd39+101], %rs587;
	ld.local.u8 	%rs588, [%rd8+102];
	st.local.u8 	[%rd39+102], %rs588;
	ld.local.u8 	%rs589, [%rd8+103];
	st.local.u8 	[%rd39+103], %rs589;
	ld.local.u8 	%rs590, [%rd8+104];
	st.local.u8 	[%rd39+104], %rs590;
	ld.local.u8 	%rs591, [%rd8+105];
	st.local.u8 	[%rd39+105], %rs591;
	ld.local.u8 	%rs592, [%rd8+106];
	st.local.u8 	[%rd39+106], %rs592;
	ld.local.u8 	%rs593, [%rd8+107];
	st.local.u8 	[%rd39+107], %rs593;
	ld.local.u8 	%rs594, [%rd8+108];
	st.local.u8 	[%rd39+108], %rs594;
	ld.local.u8 	%rs595, [%rd8+109];
	st.local.u8 	[%rd39+109], %rs595;
	ld.local.u8 	%rs596, [%rd8+110];
	st.local.u8 	[%rd39+110], %rs596;
	ld.local.u8 	%rs597, [%rd8+111];
	st.local.u8 	[%rd39+111], %rs597;
	ld.local.u8 	%rs598, [%rd8+112];
	st.local.u8 	[%rd39+112], %rs598;
	ld.local.u8 	%rs599, [%rd8+113];
	st.local.u8 	[%rd39+113], %rs599;
	ld.local.u8 	%rs600, [%rd8+114];
	st.local.u8 	[%rd39+114], %rs600;
	ld.local.u8 	%rs601, [%rd8+115];
	st.local.u8 	[%rd39+115], %rs601;
	ld.local.u8 	%rs602, [%rd8+116];
	st.local.u8 	[%rd39+116], %rs602;
	ld.local.u8 	%rs603, [%rd8+117];
	st.local.u8 	[%rd39+117], %rs603;
	ld.local.u8 	%rs604, [%rd8+118];
	st.local.u8 	[%rd39+118], %rs604;
	ld.local.u8 	%rs605, [%rd8+119];
	st.local.u8 	[%rd39+119], %rs605;
	ld.local.u8 	%rs606, [%rd8+120];
	st.local.u8 	[%rd39+120], %rs606;
$L__BB7_148:
	ld.param.u32 	%r804, [_Z27medianFilterRadixSortKernelILi16ELi16ELi11EEvPhS0_ii_param_2];
	ld.param.u64 	%rd35, [_Z27medianFilterRadixSortKernelILi16ELi16ELi11EEvPhS0_ii_param_1];
	ld.local.u8 	%rs607, [%rd3+60];
	mov.u32 	%r792, %ctaid.y;
	shl.b32 	%r793, %r792, 4;
	mov.u32 	%r794, %tid.y;
	add.s32 	%r795, %r793, %r794;
	mov.u32 	%r796, %ctaid.x;
	shl.b32 	%r797, %r796, 4;
	mov.u32 	%r798, %tid.x;
	add.s32 	%r799, %r797, %r798;
	mad.lo.s32 	%r800, %r804, %r795, %r799;
	cvt.s64.s32 	%rd32, %r800;
	cvta.to.global.u64 	%rd33, %rd35;
	add.s64 	%rd34, %rd33, %rd32;
	st.global.u8 	[%rd34], %rs607;
$L__BB7_149:
	ret;
$L__BB7_150:
	add.s32 	%r807, %r807, 1;
	setp.eq.s32 	%p142, %r807, 8;
	@%p142 bra 	$L__BB7_146;
	ld.local.u8 	%rs725, [%rd8+2];
	ld.local.u8 	%rs724, [%rd8+3];
	ld.local.u8 	%rs723, [%rd8+4];
	ld.local.u8 	%rs722, [%rd8+5];
	ld.local.u8 	%rs721, [%rd8+6];
	ld.local.u8 	%rs720, [%rd8+7];
	ld.local.u8 	%rs719, [%rd8+8];
	ld.local.u8 	%rs718, [%rd8+9];
	ld.local.u8 	%rs717, [%rd8+10];
	ld.local.u8 	%rs716, [%rd8+11];
	ld.local.u8 	%rs715, [%rd8+12];
	ld.local.u8 	%rs714, [%rd8+13];
	ld.local.u8 	%rs713, [%rd8+14];
	ld.local.u8 	%rs712, [%rd8+15];
	ld.local.u8 	%rs711, [%rd8+16];
	ld.local.u8 	%rs710, [%rd8+17];
	ld.local.u8 	%rs709, [%rd8+18];
	ld.local.u8 	%rs708, [%rd8+19];
	ld.local.u8 	%rs707, [%rd8+20];
	ld.local.u8 	%rs706, [%rd8+21];
	ld.local.u8 	%rs705, [%rd8+22];
	ld.local.u8 	%rs704, [%rd8+23];
	ld.local.u8 	%rs703, [%rd8+24];
	ld.local.u8 	%rs702, [%rd8+25];
	ld.local.u8 	%rs701, [%rd8+26];
	ld.local.u8 	%rs700, [%rd8+27];
	ld.local.u8 	%rs699, [%rd8+28];
	ld.local.u8 	%rs698, [%rd8+29];
	ld.local.u8 	%rs697, [%rd8+30];
	ld.local.u8 	%rs696, [%rd8+31];
	ld.local.u8 	%rs695, [%rd8+32];
	ld.local.u8 	%rs694, [%rd8+33];
	ld.local.u8 	%rs693, [%rd8+34];
	ld.local.u8 	%rs692, [%rd8+35];
	ld.local.u8 	%rs691, [%rd8+36];
	ld.local.u8 	%rs690, [%rd8+37];
	ld.local.u8 	%rs689, [%rd8+38];
	ld.local.u8 	%rs688, [%rd8+39];
	ld.local.u8 	%rs687, [%rd8+40];
	ld.local.u8 	%rs686, [%rd8+41];
	ld.local.u8 	%rs685, [%rd8+42];
	ld.local.u8 	%rs684, [%rd8+43];
	ld.local.u8 	%rs683, [%rd8+44];
	ld.local.u8 	%rs682, [%rd8+45];
	ld.local.u8 	%rs681, [%rd8+46];
	ld.local.u8 	%rs680, [%rd8+47];
	ld.local.u8 	%rs679, [%rd8+48];
	ld.local.u8 	%rs678, [%rd8+49];
	ld.local.u8 	%rs677, [%rd8+50];
	ld.local.u8 	%rs676, [%rd8+51];
	ld.local.u8 	%rs675, [%rd8+52];
	ld.local.u8 	%rs674, [%rd8+53];
	ld.local.u8 	%rs673, [%rd8+54];
	ld.local.u8 	%rs672, [%rd8+55];
	ld.local.u8 	%rs671, [%rd8+56];
	ld.local.u8 	%rs670, [%rd8+57];
	ld.local.u8 	%rs669, [%rd8+58];
	ld.local.u8 	%rs668, [%rd8+59];
	ld.local.u8 	%rs667, [%rd8+60];
	ld.local.u8 	%rs666, [%rd8+61];
	ld.local.u8 	%rs665, [%rd8+62];
	ld.local.u8 	%rs664, [%rd8+63];
	ld.local.u8 	%rs663, [%rd8+64];
	ld.local.u8 	%rs662, [%rd8+65];
	ld.local.u8 	%rs661, [%rd8+66];
	ld.local.u8 	%rs660, [%rd8+67];
	ld.local.u8 	%rs659, [%rd8+68];
	ld.local.u8 	%rs658, [%rd8+69];
	ld.local.u8 	%rs657, [%rd8+70];
	ld.local.u8 	%rs656, [%rd8+71];
	ld.local.u8 	%rs655, [%rd8+72];
	ld.local.u8 	%rs654, [%rd8+73];
	ld.local.u8 	%rs653, [%rd8+74];
	ld.local.u8 	%rs652, [%rd8+75];
	ld.local.u8 	%rs651, [%rd8+76];
	ld.local.u8 	%rs650, [%rd8+77];
	ld.local.u8 	%rs649, [%rd8+78];
	ld.local.u8 	%rs648, [%rd8+79];
	ld.local.u8 	%rs647, [%rd8+80];
	ld.local.u8 	%rs646, [%rd8+81];
	ld.local.u8 	%rs645, [%rd8+82];
	ld.local.u8 	%rs644, [%rd8+83];
	ld.local.u8 	%rs643, [%rd8+84];
	ld.local.u8 	%rs642, [%rd8+85];
	ld.local.u8 	%rs641, [%rd8+86];
	ld.local.u8 	%rs640, [%rd8+87];
	ld.local.u8 	%rs639, [%rd8+88];
	ld.local.u8 	%rs638, [%rd8+89];
	ld.local.u8 	%rs637, [%rd8+90];
	ld.local.u8 	%rs636, [%rd8+91];
	ld.local.u8 	%rs635, [%rd8+92];
	ld.local.u8 	%rs634, [%rd8+93];
	ld.local.u8 	%rs633, [%rd8+94];
	ld.local.u8 	%rs632, [%rd8+95];
	ld.local.u8 	%rs631, [%rd8+96];
	ld.local.u8 	%rs630, [%rd8+97];
	ld.local.u8 	%rs629, [%rd8+98];
	ld.local.u8 	%rs628, [%rd8+99];
	ld.local.u8 	%rs627, [%rd8+100];
	ld.local.u8 	%rs626, [%rd8+101];
	ld.local.u8 	%rs625, [%rd8+102];
	ld.local.u8 	%rs624, [%rd8+103];
	ld.local.u8 	%rs623, [%rd8+104];
	ld.local.u8 	%rs622, [%rd8+105];
	ld.local.u8 	%rs621, [%rd8+106];
	ld.local.u8 	%rs620, [%rd8+107];
	ld.local.u8 	%rs619, [%rd8+108];
	ld.local.u8 	%rs618, [%rd8+109];
	ld.local.u8 	%rs617, [%rd8+110];
	ld.local.u8 	%rs616, [%rd8+111];
	ld.local.u8 	%rs615, [%rd8+112];
	ld.local.u8 	%rs614, [%rd8+113];
	ld.local.u8 	%rs613, [%rd8+114];
	ld.local.u8 	%rs612, [%rd8+115];
	ld.local.u8 	%rs611, [%rd8+116];
	ld.local.u8 	%rs610, [%rd8+117];
	ld.local.u8 	%rs609, [%rd8+118];
	ld.local.u8 	%rs608, [%rd8+119];
	mov.u64 	%rd36, %rd7;
	mov.u64 	%rd37, %rd8;
	bra.uni 	$L__BB7_11;

}


// ===== COMPILED SASS (sm_100) =====

	.target	sm_100

	.elftype	@"ET_EXEC"


//--------------------- .note.nv.tkinfo           --------------------------
	.section	.note.nv.tkinfo,"",@"SHT_NOTE"
	.sectionflags	@"SHF_NOTE_NV_TKINFO"
	.tkinfo
        /*0018*/ 	.word	0x00000002
        /*0030*/ 	.string	""
        /*0030*/ 	.string	"ptxas"
        /*0030*/ 	.string	"Cuda compilation tools, release 13.0, V13.0.88"
        /*0030*/ 	.string	"Build cuda_13.0.r13.0/compiler.36424714_0"
        /*0030*/ 	.string	"-arch sm_100 -m 64 "



//--------------------- .note.nv.cuinfo           --------------------------
	.section	.note.nv.cuinfo,"",@"SHT_NOTE"
	.sectionflags	@"SHF_NOTE_NV_CUINFO"
        /*0018*/ 	.short	0x0002
        /*001a*/ 	.short	0x0064
        /*001c*/ 	.short	0x0082
	.zero		2


//--------------------- .nv.info                  --------------------------
	.section	.nv.info,"",@"SHT_CUDA_INFO"
	.align	4


	//----- nvinfo : EIATTR_REGCOUNT
	.align		4
        /*0000*/ 	.byte	0x04, 0x2f
        /*0002*/ 	.short	(.L_1 - .L_0)
	.align		4
.L_0:
        /*0004*/ 	.word	index@(_Z12computeFlagsPhPiii)
        /*0008*/ 	.word	0x0000000a


	//----- nvinfo : EIATTR_FRAME_SIZE
	.align		4
.L_1:
        /*000c*/ 	.byte	0x04, 0x11
        /*000e*/ 	.short	(.L_3 - .L_2)
	.align		4
.L_2:
        /*0010*/ 	.word	index@(_Z12computeFlagsPhPiii)
        /*0014*/ 	.word	0x00000000


	//----- nvinfo : EIATTR_REGCOUNT
	.align		4
.L_3:
        /*0018*/ 	.byte	0x04, 0x2f
        /*001a*/ 	.short	(.L_5 - .L_4)
	.align		4
.L_4:
        /*001c*/ 	.word	index@(_Z13radixSortStepPhS_Piii)
        /*0020*/ 	.word	0x0000000e


	//----- nvinfo : EIATTR_FRAME_SIZE
	.align		4
.L_5:
        /*0024*/ 	.byte	0x04, 0x11
        /*0026*/ 	.short	(.L_7 - .L_6)
	.align		4
.L_6:
        /*0028*/ 	.word	index@(_Z13radixSortStepPhS_Piii)
        /*002c*/ 	.word	0x00000000


	//----- nvinfo : EIATTR_REGCOUNT
	.align		4
.L_7:
        /*0030*/ 	.byte	0x04, 0x2f
        /*0032*/ 	.short	(.L_9 - .L_8)
	.align		4
.L_8:
        /*0034*/ 	.word	index@(_Z13checkIfSortedPhPii)
        /*0038*/ 	.word	0x0000000a


	//----- nvinfo : EIATTR_FRAME_SIZE
	.align		4
.L_9:
        /*003c*/ 	.byte	0x04, 0x11
        /*003e*/ 	.short	(.L_11 - .L_10)
	.align		4
.L_10:
        /*0040*/ 	.word	index@(_Z13checkIfSortedPhPii)
        /*0044*/ 	.word	0x00000000


	//----- nvinfo : EIATTR_REGCOUNT
	.align		4
.L_11:
        /*0048*/ 	.byte	0x04, 0x2f
        /*004a*/ 	.short	(.L_13 - .L_12)
	.align		4
.L_12:
        /*004c*/ 	.word	index@(_Z27medianFilterRadixSortKernelILi16ELi16ELi3EEvPhS0_ii)
        /*0050*/ 	.word	0x0000001f


	//----- nvinfo : EIATTR_FRAME_SIZE
	.align		4
.L_13:
        /*0054*/ 	.byte	0x04, 0x11
        /*0056*/ 	.short	(.L_15 - .L_14)
	.align		4
.L_14:
        /*0058*/ 	.word	index@(_Z27medianFilterRadixSortKernelILi16ELi16ELi3EEvPhS0_ii)
        /*005c*/ 	.word	0x00000018


	//----- nvinfo : EIATTR_REGCOUNT
	.align		4
.L_15:
        /*0060*/ 	.byte	0x04, 0x2f
        /*0062*/ 	.short	(.L_17 - .L_16)
	.align		4
.L_16:
        /*0064*/ 	.word	index@(_Z27medianFilterRadixSortKernelILi16ELi16ELi5EEvPhS0_ii)
        /*0068*/ 	.word	0x00000040


	//----- nvinfo : EIATTR_FRAME_SIZE
	.align		4
.L_17:
        /*006c*/ 	.byte	0x04, 0x11
        /*006e*/ 	.short	(.L_19 - .L_18)
	.align		4
.L_18:
        /*0070*/ 	.word	index@(_Z27medianFilterRadixSortKernelILi16ELi16ELi5EEvPhS0_ii)
        /*0074*/ 	.word	0x00000038


	//----- nvinfo : EIATTR_REGCOUNT
	.align		4
.L_19:
        /*0078*/ 	.byte	0x04, 0x2f
        /*007a*/ 	.short	(.L_21 - .L_20)
	.align		4
.L_20:
        /*007c*/ 	.word	index@(_Z27medianFilterRadixSortKernelILi16ELi16ELi7EEvPhS0_ii)
        /*0080*/ 	.word	0x00000080


	//----- nvinfo : EIATTR_FRAME_SIZE
	.align		4
.L_21:
        /*0084*/ 	.byte	0x04, 0x11
        /*0086*/ 	.short	(.L_23 - .L_22)
	.align		4
.L_22:
        /*0088*/ 	.word	index@(_Z27medianFilterRadixSortKernelILi16ELi16ELi7EEvPhS0_ii)
        /*008c*/ 	.word	0x00000068


	//----- nvinfo : EIATTR_REGCOUNT
	.align		4
.L_23:
        /*0090*/ 	.byte	0x04, 0x2f
        /*0092*/ 	.short	(.L_25 - .L_24)
	.align		4
.L_24:
        /*0094*/ 	.word	index@(_Z27medianFilterRadixSortKernelILi16ELi16ELi9EEvPhS0_ii)
        /*0098*/ 	.word	0x000000fd


	//----- nvinfo : EIATTR_FRAME_SIZE
	.align		4
.L_25:
        /*009c*/ 	.byte	0x04, 0x11
        /*009e*/ 	.short	(.L_27 - .L_26)
	.align		4
.L_26:
        /*00a0*/ 	.word	index@(_Z27medianFilterRadixSortKernelILi16ELi16ELi9EEvPhS0_ii)
        /*00a4*/ 	.word	0x000000a8


	//----- nvinfo : EIATTR_REGCOUNT
	.align		4
.L_27:
        /*00a8*/ 	.byte	0x04, 0x2f
        /*00aa*/ 	.short	(.L_29 - .L_28)
	.align		4
.L_28:
        /*00ac*/ 	.word	index@(_Z27medianFilterRadixSortKernelILi16ELi16ELi11EEvPhS0_ii)
        /*00b0*/ 	.word	0x000000a7


	//----- nvinfo : EIATTR_FRAME_SIZE
	.align		4
.L_29:
        /*00b4*/ 	.byte	0x04, 0x11
        /*00b6*/ 	.short	(.L_31 - .L_30)
	.align		4
.L_30:
        /*00b8*/ 	.word	index@(_Z27medianFilterRadixSortKernelILi16ELi16ELi11EEvPhS0_ii)
        /*00bc*/ 	.word	0x00000500


	//----- nvinfo : EIATTR_MIN_STACK_SIZE
	.align		4
.L_31:
        /*00c0*/ 	.byte	0x04, 0x12
        /*00c2*/ 	.short	(.L_33 - .L_32)
	.align		4
.L_32:
        /*00c4*/ 	.word	index@(_Z27medianFilterRadixSortKernelILi16ELi16ELi11EEvPhS0_ii)
        /*00c8*/ 	.word	0x00000500


	//----- nvinfo : EIATTR_MIN_STACK_SIZE
	.align		4
.L_33:
        /*00cc*/ 	.byte	0x04, 0x12
        /*00ce*/ 	.short	(.L_35 - .L_34)
	.align		4
.L_34:
        /*00d0*/ 	.word	index@(_Z27medianFilterRadixSortKernelILi16ELi16ELi9EEvPhS0_ii)
        /*00d4*/ 	.word	0x000000a8


	//----- nvinfo : EIATTR_MIN_STACK_SIZE
	.align		4
.L_35:
        /*00d8*/ 	.byte	0x04, 0x12
        /*00da*/ 	.short	(.L_37 - .L_36)
	.align		4
.L_36:
        /*00dc*/ 	.word	index@(_Z27medianFilterRadixSortKernelILi16ELi16ELi7EEvPhS0_ii)
        /*00e0*/ 	.word	0x00000068


	//----- nvinfo : EIATTR_MIN_STACK_SIZE
	.align		4
.L_37:
        /*00e4*/ 	.byte	0x04, 0x12
        /*00e6*/ 	.short	(.L_39 - .L_38)
	.align		4
.L_38:
        /*00e8*/ 	.word	index@(_Z27medianFilterRadixSortKernelILi16ELi16ELi5EEvPhS0_ii)
        /*00ec*/ 	.word	0x00000038


	//----- nvinfo : EIATTR_MIN_STACK_SIZE
	.align		4
.L_39:
        /*00f0*/ 	.byte	0x04, 0x12
        /*00f2*/ 	.short	(.L_41 - .L_40)
	.align		4
.L_40:
        /*00f4*/ 	.word	index@(_Z27medianFilterRadixSortKernelILi16ELi16ELi3EEvPhS0_ii)
        /*00f8*/ 	.word	0x00000018


	//----- nvinfo : EIATTR_MIN_STACK_SIZE
	.align		4
.L_41:
        /*00fc*/ 	.byte	0x04, 0x12
        /*00fe*/ 	.short	(.L_43 - .L_42)
	.align		4
.L_42:
        /*0100*/ 	.word	index@(_Z13checkIfSortedPhPii)
        /*0104*/ 	.word	0x00000000


	//----- nvinfo : EIATTR_MIN_STACK_SIZE
	.align		4
.L_43:
        /*0108*/ 	.byte	0x04, 0x12
        /*010a*/ 	.short	(.L_45 - .L_44)
	.align		4
.L_44:
        /*010c*/ 	.word	index@(_Z13radixSortStepPhS_Piii)
        /*0110*/ 	.word	0x00000000


	//----- nvinfo : EIATTR_MIN_STACK_SIZE
	.align		4
.L_45:
        /*0114*/ 	.byte	0x04, 0x12
        /*0116*/ 	.short	(.L_47 - .L_46)
	.align		4
.L_46:
        /*0118*/ 	.word	index@(_Z12computeFlagsPhPiii)
        /*011c*/ 	.word	0x00000000
.L_47:


//--------------------- .nv.compat                --------------------------
	.section	.nv.compat,"",@"SHT_CUDA_COMPAT_INFO"
	.align	4
        /*0000*/ 	.byte	0x02, 0x09, 0x00, 0x00, 0x02, 0x02, 0x01, 0x00, 0x02, 0x05, 0x05, 0x00, 0x03, 0x07, 0x01, 0x01
        /*0010*/ 	.byte	0x02, 0x03, 0x00, 0x00, 0x02, 0x06, 0x01, 0x00, 0x04, 0x0b, 0x08, 0x00, 0x09, 0x00, 0x00, 0x00
        /*0020*/ 	.byte	0x00, 0x00, 0x00, 0x00


//--------------------- .nv.info._Z27medianFilterRadixSortKernelILi16ELi16ELi11EEvPhS0_ii --------------------------
	.section	.nv.info._Z27medianFilterRadixSortKernelILi16ELi16ELi11EEvPhS0_ii,"",@"SHT_CUDA_INFO"
	.sectionflags	@""
	.align	4


	//----- nvinfo : EIATTR_CUDA_API_VERSION
	.align		4
        /*0000*/ 	.byte	0x04, 0x37
        /*0002*/ 	.short	(.L_49 - .L_48)
.L_48:
        /*0004*/ 	.word	0x00000082


	//----- nvinfo : EIATTR_KPARAM_INFO
	.align		4
.L_49:
        /*0008*/ 	.byte	0x04, 0x17
        /*000a*/ 	.short	(.L_51 - .L_50)
.L_50:
        /*000c*/ 	.word	0x00000000
        /*0010*/ 	.short	0x0003
        /*0012*/ 	.short	0x0014
        /*0014*/ 	.byte	0x00, 0xf0, 0x11, 0x00


	//----- nvinfo : EIATTR_KPARAM_INFO
	.align		4
.L_51:
        /*0018*/ 	.byte	0x04, 0x17
        /*001a*/ 	.short	(.L_53 - .L_52)
.L_52:
        /*001c*/ 	.word	0x00000000
        /*0020*/ 	.short	0x0002
        /*0022*/ 	.short	0x0010
        /*0024*/ 	.byte	0x00, 0xf0, 0x11, 0x00


	//----- nvinfo : EIATTR_KPARAM_INFO
	.align		4
.L_53:
        /*0028*/ 	.byte	0x04, 0x17
        /*002a*/ 	.short	(.L_55 - .L_54)
.L_54:
        /*002c*/ 	.word	0x00000000
        /*0030*/ 	.short	0x0001
        /*0032*/ 	.short	0x0008
        /*0034*/ 	.byte	0x00, 0xf5, 0x21, 0x00


	//----- nvinfo : EIATTR_KPARAM_INFO
	.align		4
.L_55:
        /*0038*/ 	.byte	0x04, 0x17
        /*003a*/ 	.short	(.L_57 - .L_56)
.L_56:
        /*003c*/ 	.word	0x00000000
        /*0040*/ 	.short	0x0000
        /*0042*/ 	.short	0x0000
        /*0044*/ 	.byte	0x00, 0xf5, 0x21, 0x00


	//----- nvinfo : EIATTR_SPARSE_MMA_MASK
	.align		4
.L_57:
        /*0048*/ 	.byte	0x03, 0x50
        /*004a*/ 	.short	0x0000


	//----- nvinfo : EIATTR_MAXREG_COUNT
	.align		4
        /*004c*/ 	.byte	0x03, 0x1b
        /*004e*/ 	.short	0x00ff


	//----- nvinfo : EIATTR_NUM_BARRIERS
	.align		4
        /*0050*/ 	.byte	0x02, 0x4c
        /*0052*/ 	.byte	0x01
	.zero		1


	//----- nvinfo : EIATTR_MERCURY_ISA_VERSION
	.align		4
        /*0054*/ 	.byte	0x03, 0x5f
        /*0056*/ 	.short	0x0101


	//----- nvinfo : EIATTR_VRC_CTA_INIT_COUNT
	.align		4
        /*0058*/ 	.byte	0x02, 0x4a
	.zero		1
	.zero		1


	//----- nvinfo : EIATTR_EXIT_INSTR_OFFSETS
	.align		4
        /*005c*/ 	.byte	0x04, 0x1c
        /*005e*/ 	.short	(.L_59 - .L_58)


	//   ....[0]....
.L_58:
        /*0060*/ 	.word	0x000003b0


	//   ....[1]....
        /*0064*/ 	.word	0x00007450


	//----- nvinfo : EIATTR_CRS_STACK_SIZE
	.align		4
.L_59:
        /*0068*/ 	.byte	0x04, 0x1e
        /*006a*/ 	.short	(.L_61 - .L_60)
.L_60:
        /*006c*/ 	.word	0x00000000


	//----- nvinfo : EIATTR_CBANK_PARAM_SIZE
	.align		4
.L_61:
        /*0070*/ 	.byte	0x03, 0x19
        /*0072*/ 	.short	0x0018


	//----- nvinfo : EIATTR_PARAM_CBANK
	.align		4
        /*0074*/ 	.byte	0x04, 0x0a
        /*0076*/ 	.short	(.L_63 - .L_62)
	.align		4
.L_62:
        /*0078*/ 	.word	index@(.nv.constant0._Z27medianFilterRadixSortKernelILi16ELi16ELi11EEvPhS0_ii)
        /*007c*/ 	.short	0x0380
        /*007e*/ 	.short	0x0018


	//----- nvinfo : EIATTR_SW_WAR
	.align		4
.L_63:
        /*0080*/ 	.byte	0x04, 0x36
        /*0082*/ 	.short	(.L_65 - .L_64)
.L_64:
        /*0084*/ 	.word	0x00000008
.L_65:


//--------------------- .nv.info._Z27medianFilterRadixSortKernelILi16ELi16ELi9EEvPhS0_ii --------------------------
	.section	.nv.info._Z27medianFilterRadixSortKernelILi16ELi16ELi9EEvPhS0_ii,"",@"SHT_CUDA_INFO"
	.sectionflags	@""
	.align	4


	//----- nvinfo : EIATTR_CUDA_API_VERSION
	.align		4
        /*0000*/ 	.byte	0x04, 0x37
        /*0002*/ 	.short	(.L_67 - .L_66)
.L_66:
        /*0004*/ 	.word	0x00000082


	//----- nvinfo : EIATTR_KPARAM_INFO
	.align		4
.L_67:
        /*0008*/ 	.byte	0x04, 0x17
        /*000a*/ 	.short	(.L_69 - .L_68)
.L_68:
        /*000c*/ 	.word	0x00000000
        /*0010*/ 	.short	0x0003
        /*0012*/ 	.short	0x0014
        /*0014*/ 	.byte	0x00, 0xf0, 0x11, 0x00


	//----- nvinfo : EIATTR_KPARAM_INFO
	.align		4
.L_69:
        /*0018*/ 	.byte	0x04, 0x17
        /*001a*/ 	.short	(.L_71 - .L_70)
.L_70:
        /*001c*/ 	.word	0x00000000
        /*0020*/ 	.short	0x0002
        /*0022*/ 	.short	0x0010
        /*0024*/ 	.byte	0x00, 0xf0, 0x11, 0x00


	//----- nvinfo : EIATTR_KPARAM_INFO
	.align		4
.L_71:
        /*0028*/ 	.byte	0x04, 0x17
        /*002a*/ 	.short	(.L_73 - .L_72)
.L_72:
        /*002c*/ 	.word	0x00000000
        /*0030*/ 	.short	0x0001
        /*0032*/ 	.short	0x0008
        /*0034*/ 	.byte	0x00, 0xf5, 0x21, 0x00


	//----- nvinfo : EIATTR_KPARAM_INFO
	.align		4
.L_73:
        /*0038*/ 	.byte	0x04, 0x17
        /*003a*/ 	.short	(.L_75 - .L_74)
.L_74:
        /*003c*/ 	.word	0x00000000
        /*0040*/ 	.short	0x0000
        /*0042*/ 	.short	0x0000
        /*0044*/ 	.byte	0x00, 0xf5, 0x21, 0x00


	//----- nvinfo : EIATTR_SPARSE_MMA_MASK
	.align		4
.L_75:
        /*0048*/ 	.byte	0x03, 0x50
        /*004a*/ 	.short	0x0000


	//----- nvinfo : EIATTR_MAXREG_COUNT
	.align		4
        /*004c*/ 	.byte	0x03, 0x1b
        /*004e*/ 	.short	0x00ff


	//----- nvinfo : EIATTR_NUM_BARRIERS
	.align		4
        /*0050*/ 	.byte	0x02, 0x4c
        /*0052*/ 	.byte	0x01
	.zero		1


	//----- nvinfo : EIATTR_MERCURY_ISA_VERSION
	.align		4
        /*0054*/ 	.byte	0x03, 0x5f
        /*0056*/ 	.short	0x0101


	//----- nvinfo : EIATTR_VRC_CTA_INIT_COUNT
	.align		4
        /*0058*/ 	.byte	0x02, 0x4a
	.zero		1
	.zero		1


	//----- nvinfo : EIATTR_EXIT_INSTR_OFFSETS
	.align		4
        /*005c*/ 	.byte	0x04, 0x1c
        /*005e*/ 	.short	(.L_77 - .L_76)


	//   ....[0]....
.L_76:
        /*0060*/ 	.word	0x000003b0


	//   ....[1]....
        /*0064*/ 	.word	0x00006680


	//----- nvinfo : EIATTR_CRS_STACK_SIZE
	.align		4
.L_77:
        /*0068*/ 	.byte	0x04, 0x1e
        /*006a*/ 	.short	(.L_79 - .L_78)
.L_78:
        /*006c*/ 	.word	0x00000000


	//----- nvinfo : EIATTR_CBANK_PARAM_SIZE
	.align		4
.L_79:
        /*0070*/ 	.byte	0x03, 0x19
        /*0072*/ 	.short	0x0018


	//----- nvinfo : EIATTR_PARAM_CBANK
	.align		4
        /*0074*/ 	.byte	0x04, 0x0a
        /*0076*/ 	.short	(.L_81 - .L_80)
	.align		4
.L_80:
        /*0078*/ 	.word	index@(.nv.constant0._Z27medianFilterRadixSortKernelILi16ELi16ELi9EEvPhS0_ii)
        /*007c*/ 	.short	0x0380
        /*007e*/ 	.short	0x0018


	//----- nvinfo : EIATTR_SW_WAR
	.align		4
.L_81:
        /*0080*/ 	.byte	0x04, 0x36
        /*0082*/ 	.short	(.L_83 - .L_82)
.L_82:
        /*0084*/ 	.word	0x00000008
.L_83:


//--------------------- .nv.info._Z27medianFilterRadixSortKernelILi16ELi16ELi7EEvPhS0_ii --------------------------
	.section	.nv.info._Z27medianFilterRadixSortKernelILi16ELi16ELi7EEvPhS0_ii,"",@"SHT_CUDA_INFO"
	.sectionflags	@""
	.align	4


	//----- nvinfo : EIATTR_CUDA_API_VERSION
	.align		4
        /*0000*/ 	.byte	0x04, 0x37
        /*0002*/ 	.short	(.L_85 - .L_84)
.L_84:
        /*0004*/ 	.word	0x00000082


	//----- nvinfo : EIATTR_KPARAM_INFO
	.align		4
.L_85:
        /*0008*/ 	.byte	0x04, 0x17
        /*000a*/ 	.short	(.L_87 - .L_86)
.L_86:
        /*000c*/ 	.word	0x00000000
        /*0010*/ 	.short	0x0003
        /*0012*/ 	.short	0x0014
        /*0014*/ 	.byte	0x00, 0xf0, 0x11, 0x00


	//----- nvinfo : EIATTR_KPARAM_INFO
	.align		4
.L_87:
        /*0018*/ 	.byte	0x04, 0x17
        /*001a*/ 	.short	(.L_89 - .L_88)
.L_88:
        /*001c*/ 	.word	0x00000000
        /*0020*/ 	.short	0x0002
        /*0022*/ 	.short	0x0010
        /*0024*/ 	.byte	0x00, 0xf0, 0x11, 0x00


	//----- nvinfo : EIATTR_KPARAM_INFO
	.align		4
.L_89:
        /*0028*/ 	.byte	0x04, 0x17
        /*002a*/ 	.short	(.L_91 - .L_90)
.L_90:
        /*002c*/ 	.word	0x00000000
        /*0030*/ 	.short	0x0001
        /*0032*/ 	.short	0x0008
        /*0034*/ 	.byte	0x00, 0xf5, 0x21, 0x00


	//----- nvinfo : EIATTR_KPARAM_INFO
	.align		4
.L_91:
        /*0038*/ 	.byte	0x04, 0x17
        /*003a*/ 	.short	(.L_93 - .L_92)
.L_92:
        /*003c*/ 	.word	0x00000000
        /*0040*/ 	.short	0x0000
        /*0042*/ 	.short	0x0000
        /*0044*/ 	.byte	0x00, 0xf5, 0x21, 0x00


	//----- nvinfo : EIATTR_SPARSE_MMA_MASK
	.align		4
.L_93:
        /*0048*/ 	.byte	0x03, 0x50
        /*004a*/ 	.short	0x0000


	//----- nvinfo : EIATTR_MAXREG_COUNT
	.align		4
        /*004c*/ 	.byte	0x03, 0x1b
        /*004e*/ 	.short	0x00ff


	//----- nvinfo : EIATTR_NUM_BARRIERS
	.align		4
        /*0050*/ 	.byte	0x02, 0x4c
        /*0052*/ 	.byte	0x01
	.zero		1


	//----- nvinfo : EIATTR_MERCURY_ISA_VERSION
	.align		4
        /*0054*/ 	.byte	0x03, 0x5f
        /*0056*/ 	.short	0x0101


	//----- nvinfo : EIATTR_VRC_CTA_INIT_COUNT
	.align		4
        /*0058*/ 	.byte	0x02, 0x4a
	.zero		1
	.zero		1


	//----- nvinfo : EIATTR_EXIT_INSTR_OFFSETS
	.align		4
        /*005c*/ 	.byte	0x04, 0x1c
        /*005e*/ 	.short	(.L_95 - .L_94)


	//   ....[0]....
.L_94:
        /*0060*/ 	.word	0x000003b0


	//   ....[1]....
        /*0064*/ 	.word	0x00004080


	//----- nvinfo : EIATTR_CRS_STACK_SIZE
	.align		4
.L_95:
        /*0068*/ 	.byte	0x04, 0x1e
        /*006a*/ 	.short	(.L_97 - .L_96)
.L_96:
        /*006c*/ 	.word	0x00000000


	//----- nvinfo : EIATTR_CBANK_PARAM_SIZE
	.align		4
.L_97:
        /*0070*/ 	.byte	0x03, 0x19
        /*0072*/ 	.short	0x0018


	//----- nvinfo : EIATTR_PARAM_CBANK
	.align		4
        /*0074*/ 	.byte	0x04, 0x0a
        /*0076*/ 	.short	(.L_99 - .L_98)
	.align		4
.L_98:
        /*0078*/ 	.word	index@(.nv.constant0._Z27medianFilterRadixSortKernelILi16ELi16ELi7EEvPhS0_ii)
        /*007c*/ 	.short	0x0380
        /*007e*/ 	.short	0x0018


	//----- nvinfo : EIATTR_SW_WAR
	.align		4
.L_99:
        /*0080*/ 	.byte	0x04, 0x36
        /*0082*/ 	.short	(.L_101 - .L_100)
.L_100:
        /*0084*/ 	.word	0x00000008
.L_101:


//--------------------- .nv.info._Z27medianFilterRadixSortKernelILi16ELi16ELi5EEvPhS0_ii --------------------------
	.section	.nv.info._Z27medianFilterRadixSortKernelILi16ELi16ELi5EEvPhS0_ii,"",@"SHT_CUDA_INFO"
	.sectionflags	@""
	.align	4


	//----- nvinfo : EIATTR_CUDA_API_VERSION
	.align		4
        /*0000*/ 	.byte	0x04, 0x37
        /*0002*/ 	.short	(.L_103 - .L_102)
.L_102:
        /*0004*/ 	.word	0x00000082


	//----- nvinfo : EIATTR_KPARAM_INFO
	.align		4
.L_103:
        /*0008*/ 	.byte	0x04, 0x17
        /*000a*/ 	.short	(.L_105 - .L_104)
.L_104:
        /*000c*/ 	.word	0x00000000
        /*0010*/ 	.short	0x0003
        /*0012*/ 	.short	0x0014
        /*0014*/ 	.byte	0x00, 0xf0, 0x11, 0x00


	//----- nvinfo : EIATTR_KPARAM_INFO
	.align		4
.L_105:
        /*0018*/ 	.byte	0x04, 0x17
        /*001a*/ 	.short	(.L_107 - .L_106)
.L_106:
        /*001c*/ 	.word	0x00000000
        /*0020*/ 	.short	0x0002
        /*0022*/ 	.short	0x0010
        /*0024*/ 	.byte	0x00, 0xf0, 0x11, 0x00


	//----- nvinfo : EIATTR_KPARAM_INFO
	.align		4
.L_107:
        /*0028*/ 	.byte	0x04, 0x17
        /*002a*/ 	.short	(.L_109 - .L_108)
.L_108:
        /*002c*/ 	.word	0x00000000
        /*0030*/ 	.short	0x0001
        /*0032*/ 	.short	0x0008
        /*0034*/ 	.byte	0x00, 0xf5, 0x21, 0x00


	//----- nvinfo : EIATTR_KPARAM_INFO
	.align		4
.L_109:
        /*0038*/ 	.byte	0x04, 0x17
        /*003a*/ 	.short	(.L_111 - .L_110)
.L_110:
        /*003c*/ 	.word	0x00000000
        /*0040*/ 	.short	0x0000
        /*0042*/ 	.short	0x0000
        /*0044*/ 	.byte	0x00, 0xf5, 0x21, 0x00


	//----- nvinfo : EIATTR_SPARSE_MMA_MASK
	.align		4
.L_111:
        /*0048*/ 	.byte	0x03, 0x50
        /*004a*/ 	.short	0x0000


	//----- nvinfo : EIATTR_MAXREG_COUNT
	.align		4
        /*004c*/ 	.byte	0x03, 0x1b
        /*004e*/ 	.short	0x00ff


	//----- nvinfo : EIATTR_NUM_BARRIERS
	.align		4
        /*0050*/ 	.byte	0x02, 0x4c
        /*0052*/ 	.byte	0x01
	.zero		1


	//----- nvinfo : EIATTR_MERCURY_ISA_VERSION
	.align		4
        /*0054*/ 	.byte	0x03, 0x5f
        /*0056*/ 	.short	0x0101


	//----- nvinfo : EIATTR_VRC_CTA_INIT_COUNT
	.align		4
        /*0058*/ 	.byte	0x02, 0x4a
	.zero		1
	.zero		1


	//----- nvinfo : EIATTR_EXIT_INSTR_OFFSETS
	.align		4
        /*005c*/ 	.byte	0x04, 0x1c
        /*005e*/ 	.short	(.L_113 - .L_112)


	//   ....[0]....
.L_112:
        /*0060*/ 	.word	0x000003b0


	//   ....[1]....
        /*0064*/ 	.word	0x00002400


	//----- nvinfo : EIATTR_CRS_STACK_SIZE
	.align		4
.L_113:
        /*0068*/ 	.byte	0x04, 0x1e
        /*006a*/ 	.short	(.L_115 - .L_114)
.L_114:
        /*006c*/ 	.word	0x00000000


	//----- nvinfo : EIATTR_CBANK_PARAM_SIZE
	.align		4
.L_115:
        /*0070*/ 	.byte	0x03, 0x19
        /*0072*/ 	.short	0x0018


	//----- nvinfo : EIATTR_PARAM_CBANK
	.align		4
        /*0074*/ 	.byte	0x04, 0x0a
        /*0076*/ 	.short	(.L_117 - .L_116)
	.align		4
.L_116:
        /*0078*/ 	.word	index@(.nv.constant0._Z27medianFilterRadixSortKernelILi16ELi16ELi5EEvPhS0_ii)
        /*007c*/ 	.short	0x0380
        /*007e*/ 	.short	0x0018


	//----- nvinfo : EIATTR_SW_WAR
	.align		4
.L_117:
        /*0080*/ 	.byte	0x04, 0x36
        /*0082*/ 	.short	(.L_119 - .L_118)
.L_118:
        /*0084*/ 	.word	0x00000008
.L_119:


//--------------------- .nv.info._Z27medianFilterRadixSortKernelILi16ELi16ELi3EEvPhS0_ii --------------------------
	.section	.nv.info._Z27medianFilterRadixSortKernelILi16ELi16ELi3EEvPhS0_ii,"",@"SHT_CUDA_INFO"
	.sectionflags	@""
	.align	4


	//----- nvinfo : EIATTR_CUDA_API_VERSION
	.align		4
        /*0000*/ 	.byte	0x04, 0x37
        /*0002*/ 	.short	(.L_121 - .L_120)
.L_120:
        /*0004*/ 	.word	0x00000082


	//----- nvinfo : EIATTR_KPARAM_INFO
	.align		4
.L_121:
        /*0008*/ 	.byte	0x04, 0x17
        /*000a*/ 	.short	(.L_123 - .L_122)
.L_122:
        /*000c*/ 	.word	0x00000000
        /*0010*/ 	.short	0x0003
        /*0012*/ 	.short	0x0014
        /*0014*/ 	.byte	0x00, 0xf0, 0x11, 0x00


	//----- nvinfo : EIATTR_KPARAM_INFO
	.align		4
.L_123:
        /*0018*/ 	.byte	0x04, 0x17
        /*001a*/ 	.short	(.L_125 - .L_124)
.L_124:
        /*001c*/ 	.word	0x00000000
        /*0020*/ 	.short	0x0002
        /*0022*/ 	.short	0x0010
        /*0024*/ 	.byte	0x00, 0xf0, 0x11, 0x00


	//----- nvinfo : EIATTR_KPARAM_INFO
	.align		4
.L_125:
        /*0028*/ 	.byte	0x04, 0x17
        /*002a*/ 	.short	(.L_127 - .L_126)
.L_126:
        /*002c*/ 	.word	0x00000000
        /*0030*/ 	.short	0x0001
        /*0032*/ 	.short	0x0008
        /*0034*/ 	.byte	0x00, 0xf5, 0x21, 0x00


	//----- nvinfo : EIATTR_KPARAM_INFO
	.align		4
.L_127:
        /*0038*/ 	.byte	0x04, 0x17
        /*003a*/ 	.short	(.L_129 - .L_128)
.L_128:
        /*003c*/ 	.word	0x00000000
        /*0040*/ 	.short	0x0000
        /*0042*/ 	.short	0x0000
        /*0044*/ 	.byte	0x00, 0xf5, 0x21, 0x00


	//----- nvinfo : EIATTR_SPARSE_MMA_MASK
	.align		4
.L_129:
        /*0048*/ 	.byte	0x03, 0x50
        /*004a*/ 	.short	0x0000


	//----- nvinfo : EIATTR_MAXREG_COUNT
	.align		4
        /*004c*/ 	.byte	0x03, 0x1b
        /*004e*/ 	.short	0x00ff


	//----- nvinfo : EIATTR_NUM_BARRIERS
	.align		4
        /*0050*/ 	.byte	0x02, 0x4c
        /*0052*/ 	.byte	0x01
	.zero		1


	//----- nvinfo : EIATTR_MERCURY_ISA_VERSION
	.align		4
        /*0054*/ 	.byte	0x03, 0x5f
        /*0056*/ 	.short	0x0101


	//----- nvinfo : EIATTR_VRC_CTA_INIT_COUNT
	.align		4
        /*0058*/ 	.byte	0x02, 0x4a
	.zero		1
	.zero		1


	//----- nvinfo : EIATTR_EXIT_INSTR_OFFSETS
	.align		4
        /*005c*/ 	.byte	0x04, 0x1c
        /*005e*/ 	.short	(.L_131 - .L_130)


	//   ....[0]....
.L_130:
        /*0060*/ 	.word	0x00000360


	//   ....[1]....
        /*0064*/ 	.word	0x00003ae0


	//----- nvinfo : EIATTR_CRS_STACK_SIZE
	.align		4
.L_131:
        /*0068*/ 	.byte	0x04, 0x1e
        /*006a*/ 	.short	(.L_133 - .L_132)
.L_132:
        /*006c*/ 	.word	0x00000000


	//----- nvinfo : EIATTR_CBANK_PARAM_SIZE
	.align		4
.L_133:
        /*0070*/ 	.byte	0x03, 0x19
        /*0072*/ 	.short	0x0018


	//----- nvinfo : EIATTR_PARAM_CBANK
	.align		4
        /*0074*/ 	.byte	0x04, 0x0a
        /*0076*/ 	.short	(.L_135 - .L_134)
	.align		4
.L_134:
        /*0078*/ 	.word	index@(.nv.constant0._Z27medianFilterRadixSortKernelILi16ELi16ELi3EEvPhS0_ii)
        /*007c*/ 	.short	0x0380
        /*007e*/ 	.short	0x0018


	//----- nvinfo : EIATTR_SW_WAR
	.align		4
.L_135:
        /*0080*/ 	.byte	0x04, 0x36
        /*0082*/ 	.short	(.L_137 - .L_136)
.L_136:
        /*0084*/ 	.word	0x00000008
.L_137:


//--------------------- .nv.info._Z13checkIfSortedPhPii --------------------------
	.section	.nv.info._Z13checkIfSortedPhPii,"",@"SHT_CUDA_INFO"
	.sectionflags	@""
	.align	4


	//----- nvinfo : EIATTR_CUDA_API_VERSION
	.align		4
        /*0000*/ 	.byte	0x04, 0x37
        /*0002*/ 	.short	(.L_139 - .L_138)
.L_138:
        /*0004*/ 	.word	0x00000082


	//----- nvinfo : EIATTR_KPARAM_INFO
	.align		4
.L_139:
        /*0008*/ 	.byte	0x04, 0x17
        /*000a*/ 	.short	(.L_141 - .L_140)
.L_140:
        /*000c*/ 	.word	0x00000000
        /*0010*/ 	.short	0x0002
        /*0012*/ 	.short	0x0010
        /*0014*/ 	.byte	0x00, 0xf0, 0x11, 0x00


	//----- nvinfo : EIATTR_KPARAM_INFO
	.align		4
.L_141:
        /*0018*/ 	.byte	0x04, 0x17
        /*001a*/ 	.short	(.L_143 - .L_142)
.L_142:
        /*001c*/ 	.word	0x00000000
        /*0020*/ 	.short	0x0001
        /*0022*/ 	.short	0x0008
        /*0024*/ 	.byte	0x00, 0xf5, 0x21, 0x00


	//----- nvinfo : EIATTR_KPARAM_INFO
	.align		4
.L_143:
        /*0028*/ 	.byte	0x04, 0x17
        /*002a*/ 	.short	(.L_145 - .L_144)
.L_144:
        /*002c*/ 	.word	0x00000000
        /*0030*/ 	.short	0x0000
        /*0032*/ 	.short	0x0000
        /*0034*/ 	.byte	0x00, 0xf5, 0x21, 0x00


	//----- nvinfo : EIATTR_SPARSE_MMA_MASK
	.align		4
.L_145:
        /*0038*/ 	.byte	0x03, 0x50
        /*003a*/ 	.short	0x0000


	//----- nvinfo : EIATTR_MAXREG_COUNT
	.align		4
        /*003c*/ 	.byte	0x03, 0x1b
        /*003e*/ 	.short	0x00ff


	//----- nvinfo : EIATTR_NUM_BARRIERS
	.align		4
        /*0040*/ 	.byte	0x02, 0x4c
        /*0042*/ 	.byte	0x01
	.zero		1


	//----- nvinfo : EIATTR_MERCURY_ISA_VERSION
	.align		4
        /*0044*/ 	.byte	0x03, 0x5f
        /*0046*/ 	.short	0x0101


	//----- nvinfo : EIATTR_VRC_CTA_INIT_COUNT
	.align		4
        /*0048*/ 	.byte	0x02, 0x4a
	.zero		1
	.zero		1


	//----- nvinfo : EIATTR_EXIT_INSTR_OFFSETS
	.align		4
        /*004c*/ 	.byte	0x04, 0x1c
        /*004e*/ 	.short	(.L_147 - .L_146)


	//   ....[0]....
.L_146:
        /*0050*/ 	.word	0x000001f0


	//   ....[1]....
        /*0054*/ 	.word	0x00000260


	//----- nvinfo : EIATTR_CRS_STACK_SIZE
	.align		4
.L_147:
        /*0058*/ 	.byte	0x04, 0x1e
        /*005a*/ 	.short	(.L_149 - .L_148)
.L_148:
        /*005c*/ 	.word	0x00000000


	//----- nvinfo : EIATTR_CBANK_PARAM_SIZE
	.align		4
.L_149:
        /*0060*/ 	.byte	0x03, 0x19
        /*0062*/ 	.short	0x0014


	//----- nvinfo : EIATTR_PARAM_CBANK
	.align		4
        /*0064*/ 	.byte	0x04, 0x0a
        /*0066*/ 	.short	(.L_151 - .L_150)
	.align		4
.L_150:
        /*0068*/ 	.word	index@(.nv.constant0._Z13checkIfSortedPhPii)
        /*006c*/ 	.short	0x0380
        /*006e*/ 	.short	0x0014


	//----- nvinfo : EIATTR_SW_WAR
	.align		4
.L_151:
        /*0070*/ 	.byte	0x04, 0x36
        /*0072*/ 	.short	(.L_153 - .L_152)
.L_152:
        /*0074*/ 	.word	0x00000008
.L_153:


//--------------------- .nv.info._Z13radixSortStepPhS_Piii --------------------------
	.section	.nv.info._Z13radixSortStepPhS_Piii,"",@"SHT_CUDA_INFO"
	.sectionflags	@""
	.align	4


	//----- nvinfo : EIATTR_CUDA_API_VERSION
	.align		4
        /*0000*/ 	.byte	0x04, 0x37
        /*0002*/ 	.short	(.L_155 - .L_154)
.L_154:
        /*0004*/ 	.word	0x00000082


	//----- nvinfo : EIATTR_KPARAM_INFO
	.align		4
.L_155:
        /*0008*/ 	.byte	0x04, 0x17
        /*000a*/ 	.short	(.L_157 - .L_156)
.L_156:
        /*000c*/ 	.word	0x00000000
        /*0010*/ 	.short	0x0004
        /*0012*/ 	.short	0x001c
        /*0014*/ 	.byte	0x00, 0xf0, 0x11, 0x00


	//----- nvinfo : EIATTR_KPARAM_INFO
	.align		4
.L_157:
        /*0018*/ 	.byte	0x04, 0x17
        /*001a*/ 	.short	(.L_159 - .L_158)
.L_158:
        /*001c*/ 	.word	0x00000000
        /*0020*/ 	.short	0x0003
        /*0022*/ 	.short	0x0018
        /*0024*/ 	.byte	0x00, 0xf0, 0x11, 0x00


	//----- nvinfo : EIATTR_KPARAM_INFO
	.align		4
.L_159:
        /*0028*/ 	.byte	0x04, 0x17
        /*002a*/ 	.short	(.L_161 - .L_160)
.L_160:
        /*002c*/ 	.word	0x00000000
        /*0030*/ 	.short	0x0002
        /*0032*/ 	.short	0x0010
        /*0034*/ 	.byte	0x00, 0xf5, 0x21, 0x00


	//----- nvinfo : EIATTR_KPARAM_INFO
	.align		4
.L_161:
        /*0038*/ 	.byte	0x04, 0x17
        /*003a*/ 	.short	(.L_163 - .L_162)
.L_162:
        /*003c*/ 	.word	0x00000000
        /*0040*/ 	.short	0x0001
        /*0042*/ 	.short	0x0008
        /*0044*/ 	.byte	0x00, 0xf5, 0x21, 0x00


	//----- nvinfo : EIATTR_KPARAM_INFO
	.align		4
.L_163:
        /*0048*/ 	.byte	0x04, 0x17
        /*004a*/ 	.short	(.L_165 - .L_164)
.L_164:
        /*004c*/ 	.word	0x00000000
        /*0050*/ 	.short	0x0000
        /*0052*/ 	.short	0x0000
        /*0054*/ 	.byte	0x00, 0xf5, 0x21, 0x00


	//----- nvinfo : EIATTR_SPARSE_MMA_MASK
	.align		4
.L_165:
        /*0058*/ 	.byte	0x03, 0x50
        /*005a*/ 	.short	0x0000


	//----- nvinfo : EIATTR_MAXREG_COUNT
	.align		4
        /*005c*/ 	.byte	0x03, 0x1b
        /*005e*/ 	.short	0x00ff


	//----- nvinfo : EIATTR_MERCURY_ISA_VERSION
	.align		4
        /*0060*/ 	.byte	0x03, 0x5f
        /*0062*/ 	.short	0x0101


	//----- nvinfo : EIATTR_VRC_CTA_INIT_COUNT
	.align		4
        /*0064*/ 	.byte	0x02, 0x4a
	.zero		1
	.zero		1


	//----- nvinfo : EIATTR_EXIT_INSTR_OFFSETS
	.align		4
        /*0068*/ 	.byte	0x04, 0x1c
        /*006a*/ 	.short	(.L_167 - .L_166)


	//   ....[0]....
.L_166:
        /*006c*/ 	.word	0x00000070


	//   ....[1]....
        /*0070*/ 	.word	0x000001b0


	//----- nvinfo : EIATTR_CBANK_PARAM_SIZE
	.align		4
.L_167:
        /*0074*/ 	.byte	0x03, 0x19
        /*0076*/ 	.short	0x0020


	//----- nvinfo : EIATTR_PARAM_CBANK
	.align		4
        /*0078*/ 	.byte	0x04, 0x0a
        /*007a*/ 	.short	(.L_169 - .L_168)
	.align		4
.L_168:
        /*007c*/ 	.word	index@(.nv.constant0._Z13radixSortStepPhS_Piii)
        /*0080*/ 	.short	0x0380
        /*0082*/ 	.short	0x0020


	//----- nvinfo : EIATTR_SW_WAR
	.align		4
.L_169:
        /*0084*/ 	.byte	0x04, 0x36
        /*0086*/ 	.short	(.L_171 - .L_170)
.L_170:
        /*0088*/ 	.word	0x00000008
.L_171:


//--------------------- .nv.info._Z12computeFlagsPhPiii --------------------------
	.section	.nv.info._Z12computeFlagsPhPiii,"",@"SHT_CUDA_INFO"
	.sectionflags	@""
	.align	4


	//----- nvinfo : EIATTR_CUDA_API_VERSION
	.align		4
        /*0000*/ 	.byte	0x04, 0x37
        /*0002*/ 	.short	(.L_173 - .L_172)
.L_172:
        /*0004*/ 	.word	0x00000082


	//----- nvinfo : EIATTR_KPARAM_INFO
	.align		4
.L_173:
        /*0008*/ 	.byte	0x04, 0x17
        /*000a*/ 	.short	(.L_175 - .L_174)
.L_174:
        /*000c*/ 	.word	0x00000000
        /*0010*/ 	.short	0x0003
        /*0012*/ 	.short	0x0014
        /*0014*/ 	.byte	0x00, 0xf0, 0x11, 0x00


	//----- nvinfo : EIATTR_KPARAM_INFO
	.align		4
.L_175:
        /*0018*/ 	.byte	0x04, 0x17
        /*001a*/ 	.short	(.L_177 - .L_176)
.L_176:
        /*001c*/ 	.word	0x00000000
        /*0020*/ 	.short	0x0002
        /*0022*/ 	.short	0x0010
        /*0024*/ 	.byte	0x00, 0xf0, 0x11, 0x00


	//----- nvinfo : EIATTR_KPARAM_INFO
	.align		4
.L_177:
        /*0028*/ 	.byte	0x04, 0x17
        /*002a*/ 	.short	(.L_179 - .L_178)
.L_178:
        /*002c*/ 	.word	0x00000000
        /*0030*/ 	.short	0x0001
        /*0032*/ 	.short	0x0008
        /*0034*/ 	.byte	0x00, 0xf5, 0x21, 0x00


	//----- nvinfo : EIATTR_KPARAM_INFO
	.align		4
.L_179:
        /*0038*/ 	.byte	0x04, 0x17
        /*003a*/ 	.short	(.L_181 - .L_180)
.L_180:
        /*003c*/ 	.word	0x00000000
        /*0040*/ 	.short	0x0000
        /*0042*/ 	.short	0x0000
        /*0044*/ 	.byte	0x00, 0xf5, 0x21, 0x00


	//----- nvinfo : EIATTR_SPARSE_MMA_MASK
	.align		4
.L_181:
        /*0048*/ 	.byte	0x03, 0x50
        /*004a*/ 	.short	0x0000


	//----- nvinfo : EIATTR_MAXREG_COUNT
	.align		4
        /*004c*/ 	.byte	0x03, 0x1b
        /*004e*/ 	.short	0x00ff


	//----- nvinfo : EIATTR_MERCURY_ISA_VERSION
	.align		4
        /*0050*/ 	.byte	0x03, 0x5f
        /*0052*/ 	.short	0x0101


	//----- nvinfo : EIATTR_VRC_CTA_INIT_COUNT
	.align		4
        /*0054*/ 	.byte	0x02, 0x4a
	.zero		1
	.zero		1


	//----- nvinfo : EIATTR_EXIT_INSTR_OFFSETS
	.align		4
        /*0058*/ 	.byte	0x04, 0x1c
        /*005a*/ 	.short	(.L_183 - .L_182)


	//   ....[0]....
.L_182:
        /*005c*/ 	.word	0x00000070


	//   ....[1]....
        /*0060*/ 	.word	0x00000130


	//----- nvinfo : EIATTR_CBANK_PARAM_SIZE
	.align		4
.L_183:
        /*0064*/ 	.byte	0x03, 0x19
        /*0066*/ 	.short	0x0018


	//----- nvinfo : EIATTR_PARAM_CBANK
	.align		4
        /*0068*/ 	.byte	0x04, 0x0a
        /*006a*/ 	.short	(.L_185 - .L_184)
	.align		4
.L_184:
        /*006c*/ 	.word	index@(.nv.constant0._Z12computeFlagsPhPiii)
        /*0070*/ 	.short	0x0380
        /*0072*/ 	.short	0x0018


	//----- nvinfo : EIATTR_SW_WAR
	.align		4
.L_185:
        /*0074*/ 	.byte	0x04, 0x36
        /*0076*/ 	.short	(.L_187 - .L_186)
.L_186:
        /*0078*/ 	.word	0x00000008
.L_187:


//--------------------- .nv.callgraph             --------------------------
	.section	.nv.callgraph,"",@"SHT_CUDA_CALLGRAPH"
	.align	4
	.sectionentsize	8
	.align		4
        /*0000*/ 	.word	0x00000000
	.align		4
        /*0004*/ 	.word	0xffffffff
	.align		4
        /*0008*/ 	.word	0x00000000
	.align		4
        /*000c*/ 	.word	0xfffffffe
	.align		4
        /*0010*/ 	.word	0x00000000
	.align		4
        /*0014*/ 	.word	0xfffffffd
	.align		4
        /*0018*/ 	.word	0x00000000
	.align		4
        /*001c*/ 	.word	0xfffffffc


//--------------------- .text._Z27medianFilterRadixSortKernelILi16ELi16ELi11EEvPhS0_ii --------------------------
	.section	.text._Z27medianFilterRadixSortKernelILi16ELi16ELi11EEvPhS0_ii,"ax",@progbits
	.align	128
        .global         _Z27medianFilterRadixSortKernelILi16ELi16ELi11EEvPhS0_ii
        .type           _Z27medianFilterRadixSortKernelILi16ELi16ELi11EEvPhS0_ii,@function
        .size           _Z27medianFilterRadixSortKernelILi16ELi16ELi11EEvPhS0_ii,(.L_x_95 - _Z27medianFilterRadixSortKernelILi16ELi16ELi11EEvPhS0_ii)
        .other          _Z27medianFilterRadixSortKernelILi16ELi16ELi11EEvPhS0_ii,@"STO_CUDA_ENTRY STV_DEFAULT"
_Z27medianFilterRadixSortKernelILi16ELi16ELi11EEvPhS0_ii:
.text._Z27medianFilterRadixSortKernelILi16ELi16ELi11EEvPhS0_ii:
[----:B------:R-:W0:Y:S01]  /*0000*/  LDC R1, c[0x0][0x37c] ;  /* 0x0000df00ff017b82 */ /* 0x000e220000000800 */
[----:B------:R-:W1:Y:S01]  /*0010*/  S2R R0, SR_TID.Y ;  /* 0x0000000000007919 */ /* 0x000e620000002200 */
[----:B0-----:R-:W-:Y:S01]  /*0020*/  VIADD R1, R1, 0xfffffb00 ;  /* 0xfffffb0001017836 */ /* 0x001fe20000000000 */
[----:B------:R-:W0:Y:S01]  /*0030*/  LDCU.64 UR4, c[0x0][0x358] ;  /* 0x00006b00ff0477ac */ /* 0x000e220008000a00 */
[----:B------:R-:W-:Y:S01]  /*0040*/  BSSY.RECONVERGENT B0, `(.L_x_0) ;  /* 0x0000031000007945 */ /* 0x000fe20003800200 */
[----:B------:R-:W2:Y:S02]  /*0050*/  S2R R6, SR_TID.X ;  /* 0x0000000000067919 */ /* 0x000ea40000002100 */
[----:B------:R-:W-:Y:S01]  /*0060*/  IADD3 R45, P1, PT, R1, 0x400, RZ ;  /* 0x00000400012d7810 */ /* 0x000fe20007f3e0ff */
[----:B------:R-:W3:Y:S01]  /*0070*/  LDCU.64 UR10, c[0x0][0x390] ;  /* 0x00007200ff0a77ac */ /* 0x000ee20008000a00 */
[----:B------:R-:W2:Y:S01]  /*0080*/  S2R R7, SR_CTAID.X ;  /* 0x0000000000077919 */ /* 0x000ea20000002500 */
[----:B------:R-:W4:Y:S01]  /*0090*/  LDCU.64 UR8, c[0x0][0x380] ;  /* 0x00007000ff0877ac */ /* 0x000f220008000a00 */
[----:B------:R-:W5:Y:S01]  /*00a0*/  S2R R9, SR_CTAID.Y ;  /* 0x0000000000097919 */ /* 0x000f620000002600 */
[----:B------:R-:W-:Y:S01]  /*00b0*/  IMAD.X R44, RZ, RZ, RZ, P1 ;  /* 0x000000ffff2c7224 */ /* 0x000fe200008e06ff */
[----:B-1----:R-:W-:Y:S01]  /*00c0*/  ISETP.GT.U32.AND P0, PT, R0, 0x19, PT ;  /* 0x000000190000780c */ /* 0x002fe20003f04070 */
[----:B--2---:R-:W-:-:S02]  /*00d0*/  IMAD R10, R7, 0x10, R6 ;  /* 0x00000010070a7824 */ /* 0x004fc400078e0206 */
[----:B-----5:R-:W-:-:S10]  /*00e0*/  IMAD R12, R9, 0x10, R0 ;  /* 0x00000010090c7824 */ /* 0x020fd400078e0200 */
[----:B0--34-:R-:W-:Y:S05]  /*00f0*/  @P0 BRA `(.L_x_1) ;  /* 0x0000000000940947 */ /* 0x019fea0003800000 */
.L_x_8:
[----:B------:R-:W-:Y:S01]  /*0100*/  ISETP.GT.U32.AND P0, PT, R6, 0x19, PT ;  /* 0x000000190600780c */ /* 0x000fe20003f04070 */
[----:B------:R-:W-:-:S12]  /*0110*/  BSSY.RECONVERGENT B1, `(.L_x_2) ;  /* 0x0000020000017945 */ /* 0x000fd80003800200 */
[----:B01----:R-:W-:Y:S05]  /*0120*/  @P0 BRA `(.L_x_3) ;  /* 0x0000000000780947 */ /* 0x003fea0003800000 */
[----:B------:R-:W0:Y:S01]  /*0130*/  S2R R3, SR_CgaCtaId ;  /* 0x0000000000037919 */ /* 0x000e220000008800 */
[----:B------:R-:W1:Y:S01]  /*0140*/  LDCU UR6, c[0x0][0x390] ;  /* 0x00007200ff0677ac */ /* 0x000e620008000800 */
[----:B------:R-:W-:Y:S01]  /*0150*/  IMAD R13, R9, 0x10, R0 ;  /* 0x00000010090d7824 */ /* 0x000fe200078e0200 */
[----:B------:R-:W-:Y:S01]  /*0160*/  MOV R2, 0x400 ;  /* 0x0000040000027802 */ /* 0x000fe20000000f00 */
[----:B------:R-:W-:Y:S02]  /*0170*/  IMAD.MOV.U32 R4, RZ, RZ, R6 ;  /* 0x000000ffff047224 */ /* 0x000fe400078e0006 */
[----:B------:R-:W-:-:S04]  /*0180*/  VIADD R14, R13, 0xfffffffb ;  /* 0xfffffffb0d0e7836 */ /* 0x000fc80000000000 */
[----:B-1----:R-:W-:-:S05]  /*0190*/  IMAD R8, R14, UR6, RZ ;  /* 0x000000060e087c24 */ /* 0x002fca000f8e02ff */
[----:B------:R-:W-:Y:S02]  /*01a0*/  SHF.R.S32.HI R15, RZ, 0x1f, R8 ;  /* 0x0000001fff0f7819 */ /* 0x000fe40000011408 */
[----:B0-----:R-:W-:-:S05]  /*01b0*/  LEA R3, R3, R2, 0x18 ;  /* 0x0000000203037211 */ /* 0x001fca00078ec0ff */
[----:B------:R-:W-:-:S07]  /*01c0*/  IMAD R11, R0, 0x1a, R3 ;  /* 0x0000001a000b7824 */ /* 0x000fce00078e0203 */
.L_x_7:
[----:B------:R-:W-:Y:S01]  /*01d0*/  IMAD R3, R7, 0x10, R4 ;  /* 0x0000001007037824 */ /* 0x000fe200078e0204 */
[----:B------:R-:W-:Y:S03]  /*01e0*/  BSSY.RECONVERGENT B2, `(.L_x_4) ;  /* 0x000000f000027945 */ /* 0x000fe60003800200 */
[----:B01----:R-:W-:-:S05]  /*01f0*/  VIADD R2, R3, 0xfffffffb ;  /* 0xfffffffb03027836 */ /* 0x003fca0000000000 */
[----:B------:R-:W-:-:S04]  /*0200*/  ISETP.GE.AND P0, PT, R2, UR10, PT ;  /* 0x0000000a02007c0c */ /* 0x000fc8000bf06270 */
[----:B------:R-:W-:-:S04]  /*0210*/  ISETP.LT.OR P0, PT, R3, 0x5, P0 ;  /* 0x000000050300780c */ /* 0x000fc80000701670 */
[----:B------:R-:W-:-:S04]  /*0220*/  ISETP.LT.U32.OR P0, PT, R13, 0x5, P0 ;  /* 0x000000050d00780c */ /* 0x000fc80000701470 */
[----:B------:R-:W-:-:S13]  /*0230*/  ISETP.GE.OR P0, PT, R14, UR11, P0 ;  /* 0x0000000b0e007c0c */ /* 0x000fda0008706670 */
[----:B------:R-:W-:Y:S05]  /*0240*/  @P0 BRA `(.L_x_5) ;  /* 0x0000000000180947 */ /* 0x000fea0003800000 */
[----:B------:R-:W-:-:S04]  /*0250*/  IADD3 R2, P0, P1, R3, UR8, R8 ;  /* 0x0000000803027c10 */ /* 0x000fc8000f91e008 */
[----:B------:R-:W-:-:S05]  /*0260*/  IADD3.X R3, PT, PT, RZ, UR9, R15, P0, P1 ;  /* 0x00000009ff037c10 */ /* 0x000fca00087e240f */
[----:B------:R-:W2:Y:S01]  /*0270*/  LDG.E.U8 R2, desc[UR4][R2.64+-0x5] ;  /* 0xfffffb0402027981 */ /* 0x000ea2000c1e1100 */
[----:B------:R-:W-:-:S05]  /*0280*/  IMAD.IADD R5, R11, 0x1, R4 ;  /* 0x000000010b057824 */ /* 0x000fca00078e0204 */
[----:B--2---:R0:W-:Y:S01]  /*0290*/  STS.U8 [R5], R2 ;  /* 0x0000000205007388 */ /* 0x0041e20000000000 */
[----:B------:R-:W-:Y:S05]  /*02a0*/  BRA `(.L_x_6) ;  /* 0x0000000000087947 */ /* 0x000fea0003800000 */
.L_x_5:
[----:B------:R-:W-:-:S05]  /*02b0*/  IMAD.IADD R2, R11, 0x1, R4 ;  /* 0x000000010b027824 */ /* 0x000fca00078e0204 */
[----:B------:R1:W-:Y:S02]  /*02c0*/  STS.U8 [R2], RZ ;  /* 0x000000ff02007388 */ /* 0x0003e40000000000 */
.L_x_6:
[----:B------:R-:W-:Y:S05]  /*02d0*/  BSYNC.RECONVERGENT B2 ;  /* 0x0000000000027941 */ /* 0x000fea0003800200 */
.L_x_4:
[C---:B------:R-:W-:Y:S01]  /*02e0*/  ISETP.GE.U32.AND P0, PT, R4.reuse, 0xa, PT ;  /* 0x0000000a0400780c */ /* 0x040fe20003f06070 */
[----:B------:R-:W-:-:S12]  /*02f0*/  VIADD R4, R4, 0x10 ;  /* 0x0000001004047836 */ /* 0x000fd80000000000 */
[----:B------:R-:W-:Y:S05]  /*0300*/  @!P0 BRA `(.L_x_7) ;  /* 0xfffffffc00b08947 */ /* 0x000fea000383ffff */
.L_x_3:
[----:B------:R-:W-:Y:S05]  /*0310*/  BSYNC.RECONVERGENT B1 ;  /* 0x0000000000017941 */ /* 0x000fea0003800200 */
.L_x_2:
[C---:B------:R-:W-:Y:S01]  /*0320*/  ISETP.GE.U32.AND P0, PT, R0.reuse, 0xa, PT ;  /* 0x0000000a0000780c */ /* 0x040fe20003f06070 */
[----:B------:R-:W-:-:S12]  /*0330*/  VIADD R0, R0, 0x10 ;  /* 0x0000001000007836 */ /* 0x000fd80000000000 */
[----:B------:R-:W-:Y:S05]  /*0340*/  @!P0 BRA `(.L_x_8) ;  /* 0xfffffffc006c8947 */ /* 0x000fea000383ffff */
.L_x_1:
[----:B------:R-:W-:Y:S05]  /*0350*/  BSYNC.RECONVERGENT B0 ;  /* 0x0000000000007941 */ /* 0x000fea0003800200 */
.L_x_0:
[----:B------:R-:W2:Y:S01]  /*0360*/  LDCU.64 UR6, c[0x0][0x390] ;  /* 0x00007200ff0677ac */ /* 0x000ea20008000a00 */
[----:B------:R-:W-:Y:S01]  /*0370*/  BAR.SYNC.DEFER_BLOCKING 0x0 ;  /* 0x0000000000007b1d */ /* 0x000fe20000010000 */
[----:B01----:R-:W-:Y:S02]  /*0380*/  IADD3 R2, P1, PT, R1, 0x479, RZ ;  /* 0x0000047901027810 */ /* 0x003fe40007f3e0ff */
[----:B--2---:R-:W-:-:S04]  /*0390*/  ISETP.GE.AND P0, PT, R12, UR7, PT ;  /* 0x000000070c007c0c */ /* 0x004fc8000bf06270 */
[----:B------:R-:W-:-:S13]  /*03a0*/  ISETP.GE.OR P0, PT, R10, UR6, P0 ;  /* 0x000000060a007c0c */ /* 0x000fda0008706670 */
[----:B------:R-:W-:Y:S05]  /*03b0*/  @P0 EXIT ;  /* 0x000000000000094d */ /* 0x000fea0003800000 */
[----:B------:R-:W0:Y:S01]  /*03c0*/  S2R R4, SR_CgaCtaId ;  /* 0x0000000000047919 */ /* 0x000e220000008800 */
[----:B------:R-:W-:Y:S01]  /*03d0*/  MOV R3, 0x400 ;  /* 0x0000040000037802 */ /* 0x000fe20000000f00 */
[----:B------:R-:W-:Y:S01]  /*03e0*/  BSSY.RECONVERGENT B0, `(.L_x_9) ;  /* 0x0000603000007945 */ /* 0x000fe20003800200 */
[----:B------:R-:W-:Y:S01]  /*03f0*/  VIADD R42, R1, 0x8 ;  /* 0x00000008012a7836 */ /* 0x000fe20000000000 */
[----:B------:R-:W1:Y:S01]  /*0400*/  S2R R0, SR_TID.Y ;  /* 0x0000000000007919 */ /* 0x000e620000002200 */
[----:B------:R-:W-:Y:S02]  /*0410*/  IMAD.MOV.U32 R43, RZ, RZ, RZ ;  /* 0x000000ffff2b7224 */ /* 0x000fe400078e00ff */
[----:B------:R-:W-:Y:S01]  /*0420*/  IMAD.MOV.U32 R40, RZ, RZ, R45 ;  /* 0x000000ffff287224 */ /* 0x000fe200078e002d */
[----:B------:R-:W2:Y:S01]  /*0430*/  S2R R7, SR_TID.X ;  /* 0x0000000000077919 */ /* 0x000ea20000002100 */
[----:B0-----:R-:W-:-:S05]  /*0440*/  LEA R3, R4, R3, 0x18 ;  /* 0x0000000304037211 */ /* 0x001fca00078ec0ff */
[----:B-1----:R-:W-:Y:S02]  /*0450*/  IMAD R0, R0, 0x1a, R3 ;  /* 0x0000001a00007824 */ /* 0x002fe400078e0203 */
[----:B------:R-:W-:Y:S02]  /*0460*/  IMAD.X R3, RZ, RZ, RZ, P1 ;  /* 0x000000ffff037224 */ /* 0x000fe400008e06ff */
[----:B--2---:R-:W-:Y:S02]  /*0470*/  IMAD.IADD R7, R0, 0x1, R7 ;  /* 0x0000000100077824 */ /* 0x004fe400078e0207 */
[----:B------:R-:W-:-:S03]  /*0480*/  IMAD.MOV.U32 R0, RZ, RZ, R2 ;  /* 0x000000ffff007224 */ /* 0x000fc600078e0002 */
[----:B------:R-:W0:Y:S04]  /*0490*/  LDS.U8 R4, [R7+0x10e] ;  /* 0x00010e0007047984 */ /* 0x000e280000000000 */
[----:B------:R-:W1:Y:S04]  /*04a0*/  LDS.U8 R133, [R7+0x51] ;  /* 0x0000510007857984 */ /* 0x000e680000000000 */
[----:B------:R-:W-:Y:S04]  /*04b0*/  LDS.U8 R5, [R7+0xbf] ;  /* 0x0000bf0007057984 */ /* 0x000fe80000000000 */
[----:B------:R-:W-:Y:S04]  /*04c0*/  LDS.U8 R164, [R7+0xd0] ;  /* 0x0000d00007a47984 */ /* 0x000fe80000000000 */
[----:B------:R-:W-:Y:S04]  /*04d0*/  LDS.U8 R162, [R7+0xd2] ;  /* 0x0000d20007a27984 */ /* 0x000fe80000000000 */
[----:B------:R-:W-:Y:S04]  /*04e0*/  LDS.U8 R160, [R7+0xd4] ;  /* 0x0000d40007a07984 */ /* 0x000fe80000000000 */
[----:B------:R-:W-:Y:S04]  /*04f0*/  LDS.U8 R158, [R7+0xd6] ;  /* 0x0000d600079e7984 */ /* 0x000fe80000000000 */
[----:B------:R-:W-:Y:S04]  /*0500*/  LDS.U8 R156, [R7+0xd8] ;  /* 0x0000d800079c7984 */ /* 0x000fe80000000000 */
[----:B------:R-:W-:Y:S04]  /*0510*/  LDS.U8 R154, [R7+0xda] ;  /* 0x0000da00079a7984 */ /* 0x000fe80000000000 */
[----:B------:R-:W-:Y:S04]  /*0520*/  LDS.U8 R152, [R7+0xea] ;  /* 0x0000ea0007987984 */ /* 0x000fe80000000000 */
[----:B0-----:R-:W-:Y:S04]  /*0530*/  STL.U8 [R45+0x78], R4 ;  /* 0x000078042d007387 */ /* 0x001fe80000100000 */
[----:B------:R-:W-:Y:S01]  /*0540*/  LDS.U8 R150, [R7+0xeb] ;  /* 0x0000eb0007967984 */ /* 0x000fe20000000000 */
[----:B-1----:R-:W-:-:S03]  /*0550*/  PRMT R121, R133, 0x7610, R121 ;  /* 0x0000761085797816 */ /* 0x002fc60000000079 */
        /* <DEDUP_REMOVED lines=19> */
[----:B------:R-:W0:Y:S04]  /*0690*/  LDS.U8 R8, [R7] ;  /* 0x0000000007087984 */ /* 0x000e280000000000 */
[----:B------:R-:W1:Y:S04]  /*06a0*/  LDS.U8 R10, [R7+0x1] ;  /* 0x00000100070a7984 */ /* 0x000e680000000000 */
[----:B------:R-:W2:Y:S04]  /*06b0*/  LDS.U8 R16, [R7+0x4] ;  /* 0x0000040007107984 */ /* 0x000ea80000000000 */
[----:B------:R-:W3:Y:S04]  /*06c0*/  LDS.U8 R12, [R7+0x2] ;  /* 0x00000200070c7984 */ /* 0x000ee80000000000 */
[----:B------:R-:W-:Y:S04]  /*06d0*/  LDS.U8 R22, [R7+0x7] ;  /* 0x0000070007167984 */ /* 0x000fe80000000000 */
[----:B------:R-:W-:Y:S04]  /*06e0*/  LDS.U8 R30, [R7+0x9] ;  /* 0x00000900071e7984 */ /* 0x000fe80000000000 */
[----:B------:R-:W-:Y:S04]  /*06f0*/  LDS.U8 R31, [R7+0x22] ;  /* 0x00002200071f7984 */ /* 0x000fe80000000000 */
[----:B------:R-:W4:Y:S04]  /*0700*/  LDS.U8 R14, [R7+0x3] ;  /* 0x00000300070e7984 */ /* 0x000f280000000000 */
[----:B------:R-:W5:Y:S04]  /*0710*/  LDS.U8 R20, [R7+0x6] ;  /* 0x0000060007147984 */ /* 0x000f680000000000 */
[----:B------:R-:W5:Y:S04]  /*0720*/  LDS.U8 R120, [R7+0x1b] ;  /* 0x00001b0007787984 */ /* 0x000f680000000000 */
[----:B------:R-:W-:Y:S01]  /*0730*/  LDS.U8 R122, [R7+0x1c] ;  /* 0x00001c00077a7984 */ /* 0x000fe20000000000 */
[----:B0-----:R-:W-:-:S03]  /*0740*/  PRMT R41, R8, 0x7610, R41 ;  /* 0x0000761008297816 */ /* 0x001fc60000000029 */
[----:B------:R-:W-:Y:S01]  /*0750*/  LDS.U8 R126, [R7+0x1e] ;  /* 0x00001e00077e7984 */ /* 0x000fe20000000000 */
[----:B-1----:R-:W-:-:S03]  /*0760*/  PRMT R131, R10, 0x7610, R131 ;  /* 0x000076100a837816 */ /* 0x002fc60000000083 */
[----:B------:R-:W0:Y:S01]  /*0770*/  LDS.U8 R128, [R7+0x1f] ;  /* 0x00001f0007807984 */ /* 0x000e220000000000 */
[----:B--2---:R-:W-:-:S03]  /*0780*/  PRMT R25, R16, 0x7610, R25 ;  /* 0x0000761010197816 */ /* 0x004fc60000000019 */
[----:B------:R-:W-:Y:S01]  /*0790*/  LDS.U8 R111, [R7+0x3e] ;  /* 0x00003e00076f7984 */ /* 0x000fe20000000000 */
[----:B---3--:R-:W-:-:S03]  /*07a0*/  PRMT R27, R12, 0x7610, R27 ;  /* 0x000076100c1b7816 */ /* 0x008fc6000000001b */
[----:B------:R-:W-:Y:S04]  /*07b0*/  LDS.U8 R113, [R7+0x4e] ;  /* 0x00004e0007717984 */ /* 0x000fe80000000000 */
[----:B------:R-:W1:Y:S04]  /*07c0*/  LDS.U8 R115, [R7+0x4f] ;  /* 0x00004f0007737984 */ /* 0x000e680000000000 */
[----:B------:R-:W2:Y:S04]  /*07d0*/  LDS.U8 R18, [R7+0x5] ;  /* 0x0000050007127984 */ /* 0x000ea80000000000 */
[----:B------:R-:W3:Y:S01]  /*07e0*/  LDS.U8 R28, [R7+0x8] ;  /* 0x00000800071c7984 */ /* 0x000ee20000000000 */
[----:B----4-:R-:W-:-:S03]  /*07f0*/  PRMT R26, R14, 0x7610, R26 ;  /* 0x000076100e1a7816 */ /* 0x010fc6000000001a */
[----:B------:R-:W-:Y:S01]  /*0800*/  LDS.U8 R118, [R7+0x1a] ;  /* 0x00001a0007767984 */ /* 0x000fe20000000000 */
[----:B-----5:R-:W-:-:S03]  /*0810*/  PRMT R23, R20, 0x7610, R23 ;  /* 0x0000761014177816 */ /* 0x020fc60000000017 */
[----:B------:R-:W4:Y:S01]  /*0820*/  LDS.U8 R124, [R7+0x1d] ;  /* 0x00001d00077c7984 */ /* 0x000f220000000000 */
[----:B------:R-:W-:-:S03]  /*0830*/  PRMT R21, R120, 0x7610, R21 ;  /* 0x0000761078157816 */ /* 0x000fc60000000015 */
[----:B------:R-:W-:Y:S04]  /*0840*/  LDS.U8 R130, [R7+0x20] ;  /* 0x0000200007827984 */ /* 0x000fe80000000000 */
[----:B------:R-:W5:Y:S04]  /*0850*/  LDS.U8 R29, [R7+0x21] ;  /* 0x00002100071d7984 */ /* 0x000f680000000000 */
[----:B------:R-:W-:Y:S01]  /*0860*/  LDS.U8 R101, [R7+0x39] ;  /* 0x0000390007657984 */ /* 0x000fe20000000000 */
[----:B0-----:R-:W-:-:S03]  /*0870*/  PRMT R13, R128, 0x7610, R13 ;  /* 0x00007610800d7816 */ /* 0x001fc6000000000d */
[----:B------:R-:W0:Y:S04]  /*0880*/  LDS.U8 R103, [R7+0x3a] ;  /* 0x00003a0007677984 */ /* 0x000e280000000000 */
[----:B------:R-:W-:Y:S04]  /*0890*/  LDS.U8 R105, [R7+0x3b] ;  /* 0x00003b0007697984 */ /* 0x000fe80000000000 */
[----:B------:R-:W-:Y:S01]  /*08a0*/  LDS.U8 R117, [R7+0x50] ;  /* 0x0000500007757984 */ /* 0x000fe20000000000 */
[----:B-1----:R-:W-:-:S03]  /*08b0*/  PRMT R123, R115, 0x7610, R123 ;  /* 0x00007610737b7816 */ /* 0x002fc6000000007b */
[----:B------:R-:W-:Y:S01]  /*08c0*/  LDS.U8 R85, [R7+0x52] ;  /* 0x0000520007557984 */ /* 0x000fe20000000000 */
[----:B--2---:R-:W-:-:S03]  /*08d0*/  PRMT R24, R18, 0x7610, R24 ;  /* 0x0000761012187816 */ /* 0x004fc60000000018 */
[----:B------:R-:W1:Y:S01]  /*08e0*/  LDS.U8 R114, [R7+0x53] ;  /* 0x0000530007727984 */ /* 0x000e620000000000 */
[----:B---3--:R-:W-:-:S03]  /*08f0*/  PRMT R9, R28, 0x7610, R9 ;  /* 0x000076101c097816 */ /* 0x008fc60000000009 */
[----:B------:R-:W-:Y:S04]  /*0900*/  LDS.U8 R110, [R7+0x57] ;  /* 0x00005700076e7984 */ /* 0x000fe80000000000 */
[----:B------:R-:W-:Y:S01]  /*0910*/  LDS.U8 R108, [R7+0x68] ;  /* 0x00006800076c7984 */ /* 0x000fe20000000000 */
[----:B----4-:R-:W-:-:S03]  /*0920*/  PRMT R19, R124, 0x7610, R19 ;  /* 0x000076107c137816 */ /* 0x010fc60000000013 */
[----:B------:R-:W-:Y:S04]  /*0930*/  LDS.U8 R32, [R7+0x6a] ;  /* 0x00006a0007207984 */ /* 0x000fe80000000000 */
[----:B------:R-:W2:Y:S01]  /*0940*/  LDS.U8 R116, [R7+0xa] ;  /* 0x00000a0007747984 */ /* 0x000ea20000000000 */
[----:B-----5:R-:W-:-:S03]  /*0950*/  PRMT R15, R29, 0x7610, R15 ;  /* 0x000076101d0f7816 */ /* 0x020fc6000000000f */
[----:B------:R-:W3:Y:S04]  /*0960*/  LDS.U8 R87, [R7+0x23] ;  /* 0x0000230007577984 */ /* 0x000ee80000000000 */
[----:B------:R-:W-:Y:S01]  /*0970*/  LDS.U8 R89, [R7+0x24] ;  /* 0x0000240007597984 */ /* 0x000fe20000000000 */
[----:B0-----:R-:W-:-:S03]  /*0980*/  PRMT R127, R103, 0x7610, R127 ;  /* 0x00007610677f7816 */ /* 0x001fc6000000007f */
[----:B------:R-:W-:Y:S04]  /*0990*/  LDS.U8 R91, [R7+0x34] ;  /* 0x00003400075b7984 */ /* 0x000fe80000000000 */
[----:B------:R-:W-:Y:S04]  /*09a0*/  LDS.U8 R93, [R7+0x35] ;  /* 0x00003500075d7984 */ /* 0x000fe80000000000 */
[----:B------:R-:W-:Y:S04]  /*09b0*/  LDS.U8 R95, [R7+0x36] ;  /* 0x00003600075f7984 */ /* 0x000fe80000000000 */
[----:B------:R-:W-:Y:S01]  /*09c0*/  LDS.U8 R97, [R7+0x37] ;  /* 0x0000370007617984 */ /* 0x000fe20000000000 */
[----:B-1----:R-:W-:-:S03]  /*09d0*/  PRMT R119, R114, 0x7610, R119 ;  /* 0x0000761072777816 */ /* 0x002fc60000000077 */
[----:B------:R-:W0:Y:S04]  /*09e0*/  LDS.U8 R99, [R7+0x38] ;  /* 0x0000380007637984 */ /* 0x000e280000000000 */
[----:B------:R-:W1:Y:S04]  /*09f0*/  LDS.U8 R107, [R7+0x3c] ;  /* 0x00003c00076b7984 */ /* 0x000e680000000000 */
[----:B------:R-:W-:Y:S04]  /*0a00*/  LDS.U8 R109, [R7+0x3d] ;  /* 0x00003d00076d7984 */ /* 0x000fe80000000000 */
[----:B------:R-:W4:Y:S01]  /*0a10*/  LDS.U8 R83, [R7+0x54] ;  /* 0x0000540007537984 */ /* 0x000f220000000000 */
[----:B--2---:R-:W-:-:S03]  /*0a20*/  PRMT R11, R116, 0x7610, R11 ;  /* 0x00007610740b7816 */ /* 0x004fc6000000000b */
[----:B------:R-:W-:Y:S01]  /*0a30*/  LDS.U8 R112, [R7+0x55] ;  /* 0x0000550007707984 */ /* 0x000fe20000000000 */
[----:B---3--:R-:W-:-:S03]  /*0a40*/  PRMT R17, R87, 0x7610, R17 ;  /* 0x0000761057117816 */ /* 0x008fc60000000011 */
[----:B------:R-:W-:Y:S04]  /*0a50*/  LDS.U8 R79, [R7+0x58] ;  /* 0x00005800074f7984 */ /* 0x000fe80000000000 */
[----:B------:R-:W-:Y:S04]  /*0a60*/  LDS.U8 R106, [R7+0x6b] ;  /* 0x00006b00076a7984 */ /* 0x000fe80000000000 */
[----:B------:R-:W-:Y:S04]  /*0a70*/  LDS.U8 R104, [R7+0x6d] ;  /* 0x00006d0007687984 */ /* 0x000fe80000000000 */
[----:B------:R-:W-:Y:S04]  /*0a80*/  LDS.U8 R102, [R7+0x6f] ;  /* 0x00006f0007667984 */ /* 0x000fe80000000000 */
[----:B------:R-:W-:Y:S04]  /*0a90*/  LDS.U8 R100, [R7+0x71] ;  /* 0x0000710007647984 */ /* 0x000fe80000000000 */
[----:B------:R-:W-:Y:S01]  /*0aa0*/  LDS.U8 R98, [R7+0x82] ;  /* 0x0000820007627984 */ /* 0x000fe20000000000 */
[----:B0-----:R-:W-:-:S03]  /*0ab0*/  PRMT R129, R99, 0x7610, R129 ;  /* 0x0000761063817816 */ /* 0x001fc60000000081 */
[----:B------:R-:W0:Y:S01]  /*0ac0*/  LDS.U8 R96, [R7+0x84] ;  /* 0x0000840007607984 */ /* 0x000e220000000000 */
[----:B-1----:R-:W-:-:S03]  /*0ad0*/  PRMT R125, R107, 0x7610, R125 ;  /* 0x000076106b7d7816 */ /* 0x002fc6000000007d */
[----:B------:R-:W1:Y:S04]  /*0ae0*/  LDS.U8 R80, [R7+0xa3] ;  /* 0x0000a30007507984 */ /* 0x000e680000000000 */
[----:B------:R-:W2:Y:S04]  /*0af0*/  LDS.U8 R81, [R7+0x56] ;  /* 0x0000560007517984 */ /* 0x000ea80000000000 */
        /* <DEDUP_REMOVED lines=15> */
[----:B------:R-:W3:Y:S04]  /*0bf0*/  LDS.U8 R82, [R7+0xa1] ;  /* 0x0000a10007527984 */ /* 0x000ee80000000000 */
[----:B------:R-:W5:Y:S04]  /*0c00*/  LDS.U8 R78, [R7+0xa5] ;  /* 0x0000a500074e7984 */ /* 0x000f680000000000 */
[----:B------:R-:W-:Y:S04]  /*0c10*/  LDS.U8 R76, [R7+0xb7] ;  /* 0x0000b700074c7984 */ /* 0x000fe80000000000 */
[----:B------:R-:W5:Y:S04]  /*0c20*/  LDS.U8 R74, [R7+0xb8] ;  /* 0x0000b800074a7984 */ /* 0x000f680000000000 */
[----:B------:R-:W-:Y:S04]  /*0c30*/  LDS.U8 R59, [R7+0x8b] ;  /* 0x00008b00073b7984 */ /* 0x000fe80000000000 */
[----:B------:R-:W-:Y:S04]  /*0c40*/  LDS.U8 R57, [R7+0x9c] ;  /* 0x00009c0007397984 */ /* 0x000fe80000000000 */
[----:B------:R-:W-:Y:S04]  /*0c50*/  LDS.U8 R55, [R7+0x9e] ;  /* 0x00009e0007377984 */ /* 0x000fe80000000000 */
[----:B------:R-:W-:Y:S04]  /*0c60*/  LDS.U8 R53, [R7+0xa0] ;  /* 0x0000a00007357984 */ /* 0x000fe80000000000 */
[----:B------:R-:W-:Y:S04]  /*0c70*/  LDS.U8 R51, [R7+0xa2] ;  /* 0x0000a20007337984 */ /* 0x000fe80000000000 */
[----:B------:R-:W-:Y:S04]  /*0c80*/  LDS.U8 R49, [R7+0xa4] ;  /* 0x0000a40007317984 */ /* 0x000fe80000000000 */
[----:B------:R-:W-:Y:S04]  /*0c90*/  LDS.U8 R47, [R7+0xa6] ;  /* 0x0000a600072f7984 */ /* 0x000fe80000000000 */
[----:B------:R-:W5:Y:S04]  /*0ca0*/  LDS.U8 R39, [R7+0xb6] ;  /* 0x0000b60007277984 */ /* 0x000f680000000000 */
[----:B------:R-:W-:Y:S04]  /*0cb0*/  LDS.U8 R37, [R7+0xb9] ;  /* 0x0000b90007257984 */ /* 0x000fe80000000000 */
[----:B------:R-:W5:Y:S04]  /*0cc0*/  LDS.U8 R72, [R7+0xba] ;  /* 0x0000ba0007487984 */ /* 0x000f680000000000 */
[----:B------:R-:W5:Y:S04]  /*0cd0*/  LDS.U8 R35, [R7+0xbb] ;  /* 0x0000bb0007237984 */ /* 0x000f680000000000 */
[----:B------:R-:W-:Y:S04]  /*0ce0*/  LDS.U8 R70, [R7+0xbc] ;  /* 0x0000bc0007467984 */ /* 0x000fe80000000000 */
[----:B------:R-:W-:Y:S04]  /*0cf0*/  LDS.U8 R33, [R7+0xbd] ;  /* 0x0000bd0007217984 */ /* 0x000fe80000000000 */
[----:B------:R-:W5:Y:S04]  /*0d00*/  LDS.U8 R68, [R7+0xbe] ;  /* 0x0000be0007447984 */ /* 0x000f680000000000 */
[----:B------:R-:W5:Y:S04]  /*0d10*/  LDS.U8 R66, [R7+0xc0] ;  /* 0x0000c00007427984 */ /* 0x000f680000000000 */
[----:B------:R-:W5:Y:S04]  /*0d20*/  LDS.U8 R64, [R7+0xd1] ;  /* 0x0000d10007407984 */ /* 0x000f680000000000 */
[----:B------:R-:W5:Y:S04]  /*0d30*/  LDS.U8 R62, [R7+0xd3] ;  /* 0x0000d300073e7984 */ /* 0x000f680000000000 */
[----:B------:R-:W5:Y:S04]  /*0d40*/  LDS.U8 R60, [R7+0xd5] ;  /* 0x0000d500073c7984 */ /* 0x000f680000000000 */
[----:B------:R-:W5:Y:S04]  /*0d50*/  LDS.U8 R58, [R7+0xd7] ;  /* 0x0000d700073a7984 */ /* 0x000f680000000000 */
[----:B------:R4:W5:Y:S04]  /*0d60*/  LDS.U8 R56, [R7+0xd9] ;  /* 0x0000d90007387984 */ /* 0x0009680000000000 */
[----:B------:R-:W-:Y:S04]  /*0d70*/  STL.U8 [R45+0x24], R133 ;  /* 0x000024852d007387 */ /* 0x000fe80000100000 */
[----:B------:R-:W-:Y:S01]  /*0d80*/  STL.U8 [R45+0x56], R5 ;  /* 0x000056052d007387 */ /* 0x000fe20000100000 */
[----:B----4-:R-:W-:-:S03]  /*0d90*/  PRMT R7, R91, 0x7610, R7 ;  /* 0x000076105b077816 */ /* 0x010fc60000000007 */
[----:B------:R-:W-:Y:S04]  /*0da0*/  STL.U8 [R45+0x58], R164 ;  /* 0x000058a42d007387 */ /* 0x000fe80000100000 */
        /* <DEDUP_REMOVED lines=26> */
[----:B------:R4:W-:Y:S04]  /*0f50*/  STL.U8 [R45], R8 ;  /* 0x000000082d007387 */ /* 0x0009e80000100000 */
[----:B------:R0:W-:Y:S04]  /*0f60*/  STL.U8 [R45+0x1], R10 ;  /* 0x0000010a2d007387 */ /* 0x0001e80000100000 */
[----:B------:R1:W-:Y:S01]  /*0f70*/  STL.U8 [R45+0x4], R16 ;  /* 0x000004102d007387 */ /* 0x0003e20000100000 */
[----:B----4-:R-:W-:-:S03]  /*0f80*/  PRMT R8, R22, 0x7610, R8 ;  /* 0x0000761016087816 */ /* 0x010fc60000000008 */
[----:B------:R4:W-:Y:S01]  /*0f90*/  STL.U8 [R45+0x2], R12 ;  /* 0x0000020c2d007387 */ /* 0x0009e20000100000 */
[----:B0-----:R-:W-:-:S03]  /*0fa0*/  PRMT R10, R30, 0x7610, R10 ;  /* 0x000076101e0a7816 */ /* 0x001fc6000000000a */
[----:B------:R0:W-:Y:S01]  /*0fb0*/  STL.U8 [R45+0x7], R22 ;  /* 0x000007162d007387 */ /* 0x0001e20000100000 */
[----:B-1----:R-:W-:-:S03]  /*0fc0*/  PRMT R16, R31, 0x7610, R16 ;  /* 0x000076101f107816 */ /* 0x002fc60000000010 */
        /* <DEDUP_REMOVED lines=57> */
[----:B--2---:R-:W-:-:S03]  /*1360*/  PRMT R116, R81, 0x7610, R116 ;  /* 0x0000761051747816 */ /* 0x004fc60000000074 */
[----:B------:R1:W-:Y:S01]  /*1370*/  STL.U8 [R45+0x16], R91 ;  /* 0x0000165b2d007387 */ /* 0x0003e20000100000 */
[----:B---3--:R-:W-:-:S03]  /*1380*/  PRMT R87, R82, 0x7610, R87 ;  /* 0x0000761052577816 */ /* 0x008fc60000000057 */
[----:B------:R2:W-:Y:S01]  /*1390*/  STL.U8 [R45+0x17], R93 ;  /* 0x0000175d2d007387 */ /* 0x0005e20000100000 */
[----:B0-----:R-:W-:-:S03]  /*13a0*/  PRMT R89, R84, 0x7610, R89 ;  /* 0x0000761054597816 */ /* 0x001fc60000000059 */
[----:B------:R0:W-:Y:S01]  /*13b0*/  STL.U8 [R45+0x18], R95 ;  /* 0x0000185f2d007387 */ /* 0x0001e20000100000 */
[----:B-1----:R-:W-:-:S03]  /*13c0*/  PRMT R91, R86, 0x7610, R91 ;  /* 0x00007610565b7816 */ /* 0x002fc6000000005b */
[----:B------:R1:W-:Y:S01]  /*13d0*/  STL.U8 [R45+0x19], R97 ;  /* 0x000019612d007387 */ /* 0x0003e20000100000 */
[----:B--2---:R-:W-:-:S03]  /*13e0*/  PRMT R93, R88, 0x7610, R93 ;  /* 0x00007610585d7816 */ /* 0x004fc6000000005d */
        /* <DEDUP_REMOVED lines=11> */
[----:B-----5:R-:W-:-:S03]  /*14a0*/  PRMT R83, R78, 0x7610, R83 ;  /* 0x000076104e537816 */ /* 0x020fc60000000053 */
        /* <DEDUP_REMOVED lines=93> */
[----:B-1----:R-:W-:Y:S02]  /*1a80*/  PRMT R60, R154, 0x7610, R60 ;  /* 0x000076109a3c7816 */ /* 0x002fe4000000003c */
[----:B--2---:R-:W-:Y:S02]  /*1a90*/  PRMT R58, R150, 0x7610, R58 ;  /* 0x00007610963a7816 */ /* 0x004fe4000000003a */
[----:B0-----:R-:W-:-:S07]  /*1aa0*/  PRMT R56, R146, 0x7610, R56 ;  /* 0x0000761092387816 */ /* 0x001fce0000000038 */
.L_x_16:
[----:B------:R-:W-:Y:S02]  /*1ab0*/  LOP3.LUT R6, R131, 0xff, RZ, 0xc0, !PT ;  /* 0x000000ff83067812 */ /* 0x000fe400078ec0ff */
[----:B0-----:R-:W-:Y:S02]  /*1ac0*/  LOP3.LUT R4, R41, 0xff, RZ, 0xc0, !PT ;  /* 0x000000ff29047812 */ /* 0x001fe400078ec0ff */
[----:B-----5:R-:W-:Y:S02]  /*1ad0*/  LOP3.LUT R132, R27, 0xff, RZ, 0xc0, !PT ;  /* 0x000000ff1b847812 */ /* 0x020fe400078ec0ff */
[-C--:B------:R-:W-:Y:S02]  /*1ae0*/  SHF.R.U32.HI R6, RZ, R43.reuse, R6 ;  /* 0x0000002bff067219 */ /* 0x080fe40000011606 */
[----:B------:R-:W-:Y:S02]  /*1af0*/  SHF.R.U32.HI R4, RZ, R43, R4 ;  /* 0x0000002bff047219 */ /* 0x000fe40000011604 */
[----:B------:R-:W-:-:S02]  /*1b00*/  LOP3.LUT R134, R25, 0xff, RZ, 0xc0, !PT ;  /* 0x000000ff19867812 */ /* 0x000fc400078ec0ff */
[----:B------:R-:W-:Y:S02]  /*1b10*/  LOP3.LUT R26, R26, 0xff, RZ, 0xc0, !PT ;  /* 0x000000ff1a1a7812 */ /* 0x000fe400078ec0ff */
[-C--:B------:R-:W-:Y:S02]  /*1b20*/  SHF.R.U32.HI R132, RZ, R43.reuse, R132 ;  /* 0x0000002bff847219 */ /* 0x080fe40000011684 */
[----:B------:R-:W-:Y:S02]  /*1b30*/  LOP3.LUT R6, R6, 0x1, RZ, 0xc, !PT ;  /* 0x0000000106067812 */ /* 0x000fe400078e0cff */
[----:B------:R-:W-:Y:S02]  /*1b40*/  LOP3.LUT R25, R4, 0x1, RZ, 0xc, !PT ;  /* 0x0000000104197812 */ /* 0x000fe400078e0cff */
[----:B------:R-:W-:Y:S02]  /*1b50*/  SHF.R.U32.HI R4, RZ, R43, R26 ;  /* 0x0000002bff047219 */ /* 0x000fe4000001161a */
[----:B------:R-:W-:Y:S01]  /*1b60*/  LOP3.LUT R27, R132, 0x1, RZ, 0xc, !PT ;  /* 0x00000001841b7812 */ /* 0x000fe200078e0cff */
[----:B------:R-:W-:Y:S01]  /*1b70*/  IMAD.IADD R26, R25, 0x1, R6 ;  /* 0x00000001191a7824 */ /* 0x000fe200078e0206 */
[----:B------:R-:W-:-:S02]  /*1b80*/  LOP3.LUT R24, R24, 0xff, RZ, 0xc0, !PT ;  /* 0x000000ff18187812 */ /* 0x000fc400078ec0ff */
[-C--:B------:R-:W-:Y:S01]  /*1b90*/  SHF.R.U32.HI R134, RZ, R43.reuse, R134 ;  /* 0x0000002bff867219 */ /* 0x080fe20000011686 */
[----:B------:R-:W-:Y:S01]  /*1ba0*/  IMAD.IADD R27, R27, 0x1, R26 ;  /* 0x000000011b1b7824 */ /* 0x000fe200078e021a */
[----:B------:R-:W-:Y:S02]  /*1bb0*/  LOP3.LUT R4, R4, 0x1, RZ, 0xc, !PT ;  /* 0x0000000104047812 */ /* 0x000fe400078e0cff */
[----:B------:R-:W-:Y:S02]  /*1bc0*/  LOP3.LUT R6, R23, 0xff, RZ, 0xc0, !PT ;  /* 0x000000ff17067812 */ /* 0x000fe400078ec0ff */
[----:B------:R-:W-:Y:S01]  /*1bd0*/  LOP3.LUT R132, R8, 0xff, RZ, 0xc0, !PT ;  /* 0x000000ff08847812 */ /* 0x000fe200078ec0ff */
[----:B------:R-:W-:Y:S01]  /*1be0*/  IMAD.IADD R8, R4, 0x1, R27 ;  /* 0x0000000104087824 */ /* 0x000fe200078e021b */
[----:B------:R-:W-:Y:S02]  /*1bf0*/  SHF.R.U32.HI R24, RZ, R43, R24 ;  /* 0x0000002bff187219 */ /* 0x000fe40000011618 */
[----:B------:R-:W-:-:S02]  /*1c00*/  LOP3.LUT R5, R134, 0x1, RZ, 0xc, !PT ;  /* 0x0000000186057812 */ /* 0x000fc400078e0cff */
[----:B------:R-:W-:Y:S02]  /*1c10*/  LOP3.LUT R4, R9, 0xff, RZ, 0xc0, !PT ;  /* 0x000000ff09047812 */ /* 0x000fe400078ec0ff */
[-C--:B------:R-:W-:Y:S01]  /*1c20*/  SHF.R.U32.HI R6, RZ, R43.reuse, R6 ;  /* 0x0000002bff067219 */ /* 0x080fe20000011606 */
[----:B------:R-:W-:Y:S01]  /*1c30*/  IMAD.IADD R9, R5, 0x1, R8 ;  /* 0x0000000105097824 */ /* 0x000fe200078e0208 */
[----:B------:R-:W-:Y:S02]  /*1c40*/  LOP3.LUT R24, R24, 0x1, RZ, 0xc, !PT ;  /* 0x0000000118187812 */ /* 0x000fe400078e0cff */
[----:B------:R-:W-:Y:S02]  /*1c50*/  LOP3.LUT R134, R10, 0xff, RZ, 0xc0, !PT ;  /* 0x000000ff0a867812 */ /* 0x000fe400078ec0ff */
[----:B------:R-:W-:Y:S01]  /*1c60*/  SHF.R.U32.HI R132, RZ, R43, R132 ;  /* 0x0000002bff847219 */ /* 0x000fe20000011684 */
[----:B------:R-:W-:Y:S01]  /*1c70*/  IMAD.IADD R10, R24, 0x1, R9 ;  /* 0x00000001180a7824 */ /* 0x000fe200078e0209 */
        /* <DEDUP_REMOVED lines=8> */
[----:B------:R-:W-:Y:S01]  /*1d00*/  LOP3.LUT R5, R4, 0x1, RZ, 0xc, !PT ;  /* 0x0000000104057812 */ /* 0x000fe200078e0cff */
[----:B------:R-:W-:Y:S01]  /*1d10*/  STL.128 [R1+0x10], R8 ;  /* 0x0000100801007387 */ /* 0x000fe20000100c00 */
[----:B------:R-:W-:-:S02]  /*1d20*/  LOP3.LUT R4, R21, 0xff, RZ, 0xc0, !PT ;  /* 0x000000ff15047812 */ /* 0x000fc400078ec0ff */
[-C--:B------:R-:W-:Y:S01]  /*1d30*/  SHF.R.U32.HI R6, RZ, R43.reuse, R6 ;  /* 0x0000002bff067219 */ /* 0x080fe20000011606 */
[----:B------:R-:W-:Y:S01]  /*1d40*/  IMAD.IADD R21, R5, 0x1, R20 ;  /* 0x0000000105157824 */ /* 0x000fe200078e0214 */
[----:B------:R-:W-:Y:S02]  /*1d50*/  LOP3.LUT R134, R134, 0x1, RZ, 0xc, !PT ;  /* 0x0000000186867812 */ /* 0x000fe400078e0cff */
[----:B------:R-:W-:Y:S02]  /*1d60*/  LOP3.LUT R132, R22, 0xff, RZ, 0xc0, !PT ;  /* 0x000000ff16847812 */ /* 0x000fe400078ec0ff */
[-C--:B------:R-:W-:Y:S01]  /*1d70*/  SHF.R.U32.HI R24, RZ, R43.reuse, R24 ;  /* 0x0000002bff187219 */ /* 0x080fe20000011618 */
[----:B------:R-:W-:Y:S01]  /*1d80*/  IMAD.IADD R22, R134, 0x1, R21 ;  /* 0x0000000186167824 */ /* 0x000fe200078e0215 */
[----:B------:R-:W-:Y:S02]  /*1d90*/  LOP3.LUT R23, R6, 0x1, RZ, 0xc, !PT ;  /* 0x0000000106177812 */ /* 0x000fe400078e0cff */
[----:B------:R-:W-:-:S02]  /*1da0*/  SHF.R.U32.HI R4, RZ, R43, R4 ;  /* 0x0000002bff047219 */ /* 0x000fc40000011604 */
[----:B------:R-:W-:Y:S01]  /*1db0*/  LOP3.LUT R24, R24, 0x1, RZ, 0xc, !PT ;  /* 0x0000000118187812 */ /* 0x000fe200078e0cff */
[----:B------:R-:W-:Y:S01]  /*1dc0*/  IMAD.IADD R23, R23, 0x1, R22 ;  /* 0x0000000117177824 */ /* 0x000fe200078e0216 */
[----:B------:R-:W-:Y:S02]  /*1dd0*/  LOP3.LUT R6, R19, 0xff, RZ, 0xc0, !PT ;  /* 0x000000ff13067812 */ /* 0x000fe400078ec0ff */
[----:B------:R-:W-:Y:S01]  /*1de0*/  LOP3.LUT R134, R12, 0xff, RZ, 0xc0, !PT ;  /* 0x000000ff0c867812 */ /* 0x000fe200078ec0ff */
[----:B------:R-:W-:Y:S01]  /*1df0*/  IMAD.IADD R12, R24, 0x1, R23 ;  /* 0x00000001180c7824 */ /* 0x000fe200078e0217 */
[----:B------:R-:W-:Y:S01]  /*1e00*/  SHF.R.U32.HI R132, RZ, R43, R132 ;  /* 0x0000002bff847219 */ /* 0x000fe20000011684 */
[----:B------:R-:W-:Y:S01]  /*1e10*/  STL.128 [R1+0x20], R20 ;  /* 0x0000201401007387 */ /* 0x000fe20000100c00 */
[----:B------:R-:W-:Y:S02]  /*1e20*/  LOP3.LUT R5, R4, 0x1, RZ, 0xc, !PT ;  /* 0x0000000104057812 */ /* 0x000fe400078e0cff */
[----:B------:R-:W-:-:S02]  /*1e30*/  LOP3.LUT R4, R13, 0xff, RZ, 0xc0, !PT ;  /* 0x000000ff0d047812 */ /* 0x000fc400078ec0ff */
[-C--:B------:R-:W-:Y:S01]  /*1e40*/  SHF.R.U32.HI R6, RZ, R43.reuse, R6 ;  /* 0x0000002bff067219 */ /* 0x080fe20000011606 */
[----:B------:R-:W-:Y:S01]  /*1e50*/  IMAD.IADD R13, R5, 0x1, R12 ;  /* 0x00000001050d7824 */ /* 0x000fe200078e020c */
[----:B------:R-:W-:Y:S02]  /*1e60*/  LOP3.LUT R132, R132, 0x1, RZ, 0xc, !PT ;  /* 0x0000000184847812 */ /* 0x000fe400078e0cff */
[----:B------:R-:W-:Y:S02]  /*1e70*/  LOP3.LUT R24, R14, 0xff, RZ, 0xc0, !PT ;  /* 0x000000ff0e187812 */ /* 0x000fe400078ec0ff */
[----:B------:R-:W-:Y:S01]  /*1e80*/  SHF.R.U32.HI R134, RZ, R43, R134 ;  /* 0x0000002bff867219 */ /* 0x000fe20000011686 */
[----:B------:R-:W-:Y:S01]  /*1e90*/  IMAD.IADD R14, R132, 0x1, R13 ;  /* 0x00000001840e7824 */ /* 0x000fe200078e020d */
        /* <DEDUP_REMOVED lines=17> */
[----:B------:R-:W-:Y:S01]  /*1fb0*/  LOP3.LUT R19, R6, 0x1, RZ, 0xc, !PT ;  /* 0x0000000106137812 */ /* 0x000fe200078e0cff */
[----:B------:R-:W-:Y:S01]  /*1fc0*/  IMAD.MOV.U32 R24, RZ, RZ, RZ ;  /* 0x000000ffff187224 */ /* 0x000fe200078e00ff */
[----:B------:R-:W-:-:S02]  /*1fd0*/  SHF.R.U32.HI R5, RZ, R43, R4 ;  /* 0x0000002bff057219 */ /* 0x000fc40000011604 */
[----:B------:R-:W-:Y:S01]  /*1fe0*/  LOP3.LUT R4, R132, 0x1, RZ, 0xc, !PT ;  /* 0x0000000184047812 */ /* 0x000fe200078e0cff */
[----:B------:R-:W-:Y:S01]  /*1ff0*/  IMAD.IADD R19, R19, 0x1, R18 ;  /* 0x0000000113137824 */ /* 0x000fe200078e0212 */
[----:B------:R-:W-:Y:S01]  /*2000*/  LOP3.LUT R6, R7, 0xff, RZ, 0xc0, !PT ;  /* 0x000000ff07067812 */ /* 0x000fe200078ec0ff */
[----:B------:R0:W-:Y:S01]  /*2010*/  STL.128 [R1], R24 ;  /* 0x0000001801007387 */ /* 0x0001e20000100c00 */
[-C--:B------:R-:W-:Y:S01]  /*2020*/  SHF.R.U32.HI R134, RZ, R43.reuse, R134 ;  /* 0x0000002bff867219 */ /* 0x080fe20000011686 */
[----:B------:R-:W-:Y:S01]  /*2030*/  IMAD.IADD R4, R4, 0x1, R19 ;  /* 0x0000000104047824 */ /* 0x000fe200078e0213 */
[----:B------:R-:W-:Y:S01]  /*2040*/  LOP3.LUT R5, R5, 0x1, RZ, 0xc, !PT ;  /* 0x0000000105057812 */ /* 0x000fe200078e0cff */
[----:B------:R-:W-:Y:S01]  /*2050*/  STL.128 [R1+0x40], R16 ;  /* 0x0000401001007387 */ /* 0x000fe20000100c00 */
[----:B------:R-:W-:Y:S02]  /*2060*/  SHF.R.U32.HI R7, RZ, R43, R6 ;  /* 0x0000002bff077219 */ /* 0x000fe40000011606 */
[----:B------:R-:W-:Y:S01]  /*2070*/  LOP3.LUT R6, R134, 0x1, RZ, 0xc, !PT ;  /* 0x0000000186067812 */ /* 0x000fe200078e0cff */
[----:B------:R-:W-:Y:S01]  /*2080*/  IMAD.IADD R5, R5, 0x1, R4 ;  /* 0x0000000105057824 */ /* 0x000fe200078e0204 */
[----:B------:R-:W-:-:S02]  /*2090*/  LOP3.LUT R28, R28, 0xff, RZ, 0xc0, !PT ;  /* 0x000000ff1c1c7812 */ /* 0x000fc400078ec0ff */
[----:B------:R-:W-:Y:S01]  /*20a0*/  LOP3.LUT R7, R7, 0x1, RZ, 0xc, !PT ;  /* 0x0000000107077812 */ /* 0x000fe200078e0cff */
[----:B------:R-:W-:Y:S01]  /*20b0*/  IMAD.IADD R6, R6, 0x1, R5 ;  /* 0x0000000106067824 */ /* 0x000fe200078e0205 */
[-C--:B------:R-:W-:Y:S02]  /*20c0*/  SHF.R.U32.HI R28, RZ, R43.reuse, R28 ;  /* 0x0000002bff1c7219 */ /* 0x080fe4000001161c */
[----:B------:R-:W-:Y:S01]  /*20d0*/  LOP3.LUT R29, R29, 0xff, RZ, 0xc0, !PT ;  /* 0x000000ff1d1d7812 */ /* 0x000fe200078ec0ff */
[----:B------:R-:W-:Y:S01]  /*20e0*/  IMAD.IADD R7, R7, 0x1, R6 ;  /* 0x0000000107077824 */ /* 0x000fe200078e0206 */
[----:B------:R-:W-:Y:S02]  /*20f0*/  LOP3.LUT R28, R28, 0x1, RZ, 0xc, !PT ;  /* 0x000000011c1c7812 */ /* 0x000fe400078e0cff */
[----:B0-----:R-:W-:Y:S02]  /*2100*/  LOP3.LUT R24, R130, 0xff, RZ, 0xc0, !PT ;  /* 0x000000ff82187812 */ /* 0x001fe400078ec0ff */
[-C--:B------:R-:W-:Y:S01]  /*2110*/  SHF.R.U32.HI R29, RZ, R43.reuse, R29 ;  /* 0x0000002bff1d7219 */ /* 0x080fe2000001161d */
[----:B------:R-:W-:Y:S01]  /*2120*/  IMAD.IADD R8, R28, 0x1, R7 ;  /* 0x000000011c087824 */ /* 0x000fe200078e0207 */
[----:B------:R-:W-:Y:S01]  /*2130*/  LOP3.LUT R10, R129, 0xff, RZ, 0xc0, !PT ;  /* 0x000000ff810a7812 */ /* 0x000fe200078ec0ff */
[----:B------:R0:W-:Y:S01]  /*2140*/  STL.128 [R1+0x50], R4 ;  /* 0x0000500401007387 */ /* 0x0001e20000100c00 */
[----:B------:R-:W-:-:S02]  /*2150*/  SHF.R.U32.HI R24, RZ, R43, R24 ;  /* 0x0000002bff187219 */ /* 0x000fc40000011618 */
[----:B------:R-:W-:Y:S02]  /*2160*/  LOP3.LUT R9, R29, 0x1, RZ, 0xc, !PT ;  /* 0x000000011d097812 */ /* 0x000fe400078e0cff */
[-C--:B------:R-:W-:Y:S02]  /*2170*/  SHF.R.U32.HI R11, RZ, R43.reuse, R10 ;  /* 0x0000002bff0b7219 */ /* 0x080fe4000001160a */
[----:B------:R-:W-:Y:S01]  /*2180*/  LOP3.LUT R12, R128, 0xff, RZ, 0xc0, !PT ;  /* 0x000000ff800c7812 */ /* 0x000fe200078ec0ff */
[----:B------:R-:W-:Y:S01]  /*2190*/  IMAD.IADD R9, R9, 0x1, R8 ;  /* 0x0000000109097824 */ /* 0x000fe200078e0208 */
[----:B------:R-:W-:Y:S02]  /*21a0*/  LOP3.LUT R10, R24, 0x1, RZ, 0xc, !PT ;  /* 0x00000001180a7812 */ /* 0x000fe400078e0cff */
[----:B------:R-:W-:Y:S02]  /*21b0*/  SHF.R.U32.HI R12, RZ, R43, R12 ;  /* 0x0000002bff0c7219 */ /* 0x000fe4000001160c */
[----:B------:R-:W-:Y:S01]  /*21c0*/  LOP3.LUT R11, R11, 0x1, RZ, 0xc, !PT ;  /* 0x000000010b0b7812 */ /* 0x000fe200078e0cff */
[----:B------:R-:W-:Y:S01]  /*21d0*/  IMAD.IADD R10, R10, 0x1, R9 ;  /* 0x000000010a0a7824 */ /* 0x000fe200078e0209 */
[----:B------:R-:W-:-:S02]  /*21e0*/  LOP3.LUT R126, R126, 0xff, RZ, 0xc0, !PT ;  /* 0x000000ff7e7e7812 */ /* 0x000fc400078ec0ff */
[----:B0-----:R-:W-:Y:S01]  /*21f0*/  LOP3.LUT R4, R127, 0xff, RZ, 0xc0, !PT ;  /* 0x000000ff7f047812 */ /* 0x001fe200078ec0ff */
[----:B------:R-:W-:Y:S01]  /*2200*/  IMAD.IADD R11, R11, 0x1, R10 ;  /* 0x000000010b0b7824 */ /* 0x000fe200078e020a */
[----:B------:R-:W-:Y:S02]  /*2210*/  LOP3.LUT R12, R12, 0x1, RZ, 0xc, !PT ;  /* 0x000000010c0c7812 */ /* 0x000fe400078e0cff */
[-C--:B------:R-:W-:Y:S02]  /*2220*/  SHF.R.U32.HI R4, RZ, R43.reuse, R4 ;  /* 0x0000002bff047219 */ /* 0x080fe40000011604 */
[----:B------:R-:W-:Y:S01]  /*2230*/  LOP3.LUT R6, R125, 0xff, RZ, 0xc0, !PT ;  /* 0x000000ff7d067812 */ /* 0x000fe200078ec0ff */
[----:B------:R-:W-:Y:S01]  /*2240*/  IMAD.IADD R28, R12, 0x1, R11 ;  /* 0x000000010c1c7824 */ /* 0x000fe200078e020b */
[----:B------:R-:W-:Y:S01]  /*2250*/  SHF.R.U32.HI R126, RZ, R43, R126 ;  /* 0x0000002bff7e7219 */ /* 0x000fe2000001167e */
[----:B------:R0:W-:Y:S01]  /*2260*/  STL.128 [R1+0x60], R8 ;  /* 0x0000600801007387 */ /* 0x0001e20000100c00 */
        /* <DEDUP_REMOVED lines=68> */
[----:B------:R1:W-:Y:S01]  /*26b0*/  STL.128 [R1+0xa0], R12 ;  /* 0x0000a00c01007387 */ /* 0x0003e20000100c00 */
        /* <DEDUP_REMOVED lines=12> */
[----:B------:R-:W-:Y:S02]  /*2780*/  LOP3.LUT R110, R107, 0xff, RZ, 0xc0, !PT ;  /* 0x000000ff6b6e7812 */ /* 0x000fe400078ec0ff */
[-C--:B------:R-:W-:Y:S01]  /*2790*/  SHF.R.U32.HI R6, RZ, R43.reuse, R108 ;  /* 0x0000002bff067219 */ /* 0x080fe2000001166c */
[----:B------:R-:W-:Y:S01]  /*27a0*/  IMAD.IADD R4, R4, 0x1, R19 ;  /* 0x0000000104047824 */ /* 0x000fe200078e0213 */
[----:B------:R-:W-:Y:S01]  /*27b0*/  LOP3.LUT R5, R5, 0x1, RZ, 0xc, !PT ;  /* 0x0000000105057812 */ /* 0x000fe200078e0cff */
[----:B------:R-:W-:Y:S01]  /*27c0*/  STL.128 [R1+0xb0], R16 ;  /* 0x0000b01001007387 */ /* 0x000fe20000100c00 */
[----:B------:R-:W-:-:S02]  /*27d0*/  SHF.R.U32.HI R7, RZ, R43, R110 ;  /* 0x0000002bff077219 */ /* 0x000fc4000001166e */
[----:B------:R-:W-:Y:S01]  /*27e0*/  LOP3.LUT R6, R6, 0x1, RZ, 0xc, !PT ;  /* 0x0000000106067812 */ /* 0x000fe200078e0cff */
[----:B------:R-:W-:Y:S01]  /*27f0*/  IMAD.IADD R5, R5, 0x1, R4 ;  /* 0x0000000105057824 */ /* 0x000fe200078e0204 */
[----:B------:R-:W-:Y:S02]  /*2800*/  LOP3.LUT R32, R32, 0xff, RZ, 0xc0, !PT ;  /* 0x000000ff20207812 */ /* 0x000fe400078ec0ff */
[----:B------:R-:W-:Y:S01]  /*2810*/  LOP3.LUT R7, R7, 0x1, RZ, 0xc, !PT ;  /* 0x0000000107077812 */ /* 0x000fe200078e0cff */
[----:B------:R-:W-:Y:S01]  /*2820*/  IMAD.IADD R6, R6, 0x1, R5 ;  /* 0x0000000106067824 */ /* 0x000fe200078e0205 */
[----:B------:R-:W-:Y:S02]  /*2830*/  SHF.R.U32.HI R32, RZ, R43, R32 ;  /* 0x0000002bff207219 */ /* 0x000fe40000011620 */
[----:B0-----:R-:W-:Y:S01]  /*2840*/  LOP3.LUT R9, R106, 0xff, RZ, 0xc0, !PT ;  /* 0x000000ff6a097812 */ /* 0x001fe200078ec0ff */
[----:B------:R-:W-:Y:S01]  /*2850*/  IMAD.IADD R7, R7, 0x1, R6 ;  /* 0x0000000107077824 */ /* 0x000fe200078e0206 */
[----:B------:R-:W-:-:S02]  /*2860*/  LOP3.LUT R8, R32, 0x1, RZ, 0xc, !PT ;  /* 0x0000000120087812 */ /* 0x000fc400078e0cff */
[----:B------:R-:W-:Y:S02]  /*2870*/  LOP3.LUT R10, R105, 0xff, RZ, 0xc0, !PT ;  /* 0x000000ff690a7812 */ /* 0x000fe400078ec0ff */
[-C--:B------:R-:W-:Y:S01]  /*2880*/  SHF.R.U32.HI R9, RZ, R43.reuse, R9 ;  /* 0x0000002bff097219 */ /* 0x080fe20000011609 */
[----:B------:R-:W-:Y:S01]  /*2890*/  IMAD.IADD R8, R8, 0x1, R7 ;  /* 0x0000000108087824 */ /* 0x000fe200078e0207 */
[----:B------:R-:W-:Y:S01]  /*28a0*/  LOP3.LUT R11, R104, 0xff, RZ, 0xc0, !PT ;  /* 0x000000ff680b7812 */ /* 0x000fe200078ec0ff */
[----:B------:R0:W-:Y:S01]  /*28b0*/  STL.128 [R1+0xc0], R4 ;  /* 0x0000c00401007387 */ /* 0x0001e20000100c00 */
[----:B------:R-:W-:Y:S02]  /*28c0*/  SHF.R.U32.HI R10, RZ, R43, R10 ;  /* 0x0000002bff0a7219 */ /* 0x000fe4000001160a */
[----:B------:R-:W-:Y:S02]  /*28d0*/  LOP3.LUT R9, R9, 0x1, RZ, 0xc, !PT ;  /* 0x0000000109097812 */ /* 0x000fe400078e0cff */
[----:B-1----:R-:W-:-:S02]  /*28e0*/  LOP3.LUT R12, R103, 0xff, RZ, 0xc0, !PT ;  /* 0x000000ff670c7812 */ /* 0x002fc400078ec0ff */
[-C--:B------:R-:W-:Y:S01]  /*28f0*/  SHF.R.U32.HI R11, RZ, R43.reuse, R11 ;  /* 0x0000002bff0b7219 */ /* 0x080fe2000001160b */
[----:B------:R-:W-:Y:S01]  /*2900*/  IMAD.IADD R9, R9, 0x1, R8 ;  /* 0x0000000109097824 */ /* 0x000fe200078e0208 */
[----:B------:R-:W-:Y:S02]  /*2910*/  LOP3.LUT R10, R10, 0x1, RZ, 0xc, !PT ;  /* 0x000000010a0a7812 */ /* 0x000fe400078e0cff */
[----:B------:R-:W-:Y:S02]  /*2920*/  LOP3.LUT R102, R102, 0xff, RZ, 0xc0, !PT ;  /* 0x000000ff66667812 */ /* 0x000fe400078ec0ff */
[----:B------:R-:W-:Y:S01]  /*2930*/  SHF.R.U32.HI R12, RZ, R43, R12 ;  /* 0x0000002bff0c7219 */ /* 0x000fe2000001160c */
[----:B------:R-:W-:Y:S01]  /*2940*/  IMAD.IADD R10, R10, 0x1, R9 ;  /* 0x000000010a0a7824 */ /* 0x000fe200078e0209 */
[----:B------:R-:W-:Y:S02]  /*2950*/  LOP3.LUT R11, R11, 0x1, RZ, 0xc, !PT ;  /* 0x000000010b0b7812 */ /* 0x000fe400078e0cff */
[----:B0-----:R-:W-:-:S02]  /*2960*/  LOP3.LUT R4, R101, 0xff, RZ, 0xc0, !PT ;  /* 0x000000ff65047812 */ /* 0x001fc400078ec0ff */
        /* <DEDUP_REMOVED lines=103> */
[----:B-1----:R-:W-:Y:S02]  /*2fe0*/  LOP3.LUT R28, R77, 0xff, RZ, 0xc0, !PT ;  /* 0x000000ff4d1c7812 */ /* 0x002fe400078ec0ff */
[-C--:B------:R-:W-:Y:S01]  /*2ff0*/  SHF.R.U32.HI R10, RZ, R43.reuse, R10 ;  /* 0x0000002bff0a7219 */ /* 0x080fe2000001160a */
[----:B------:R-:W-:Y:S01]  /*3000*/  IMAD.IADD R8, R8, 0x1, R7 ;  /* 0x0000000108087824 */ /* 0x000fe200078e0207 */
[----:B--2---:R-:W-:Y:S01]  /*3010*/  LOP3.LUT R20, R75, 0xff, RZ, 0xc0, !PT ;  /* 0x000000ff4b147812 */ /* 0x004fe200078ec0ff */
[----:B------:R0:W-:Y:S01]  /*3020*/  STL.128 [R1+0x130], R4 ;  /* 0x0001300401007387 */ /* 0x0001e20000100c00 */
[----:B------:R-:W-:Y:S02]  /*3030*/  SHF.R.U32.HI R28, RZ, R43, R28 ;  /* 0x0000002bff1c7219 */ /* 0x000fe4000001161c */
        /* <DEDUP_REMOVED lines=29> */
[----:B------:R-:W-:Y:S01]  /*3210*/  LOP3.LUT R12, R12, 0x1, RZ, 0xc, !PT ;  /* 0x000000010c0c7812 */ /* 0x000fe200078e0cff */
[----:B0-----:R-:W-:Y:S01]  /*3220*/  IMAD.MOV.U32 R10, RZ, RZ, 0x1 ;  /* 0x00000001ff0a7424 */ /* 0x001fe200078e00ff */
[----:B------:R-:W-:Y:S01]  /*3230*/  LOP3.LUT R68, R68, 0xff, RZ, 0xc0, !PT ;  /* 0x000000ff44447812 */ /* 0x000fe200078ec0ff */
[----:B------:R-:W-:Y:S01]  /*3240*/  VIADD R9, R40, 0x4 ;  /* 0x0000000428097836 */ /* 0x000fe20000000000 */
[-C--:B------:R-:W-:Y:S01]  /*3250*/  SHF.R.U32.HI R14, RZ, R43.reuse, R14 ;  /* 0x0000002bff0e7219 */ /* 0x080fe2000001160e */
[----:B------:R-:W-:Y:S01]  /*3260*/  IMAD.IADD R12, R12, 0x1, R7 ;  /* 0x000000010c0c7824 */ /* 0x000fe200078e0207 */
[----:B------:R-:W-:Y:S01]  /*3270*/  LOP3.LUT R13, R70, 0x1, RZ, 0xc, !PT ;  /* 0x00000001460d7812 */ /* 0x000fe200078e0cff */
[----:B------:R0:W-:Y:S01]  /*3280*/  STL.128 [R1+0x150], R4 ;  /* 0x0001500401007387 */ /* 0x0001e20000100c00 */
[----:B------:R-:W-:Y:S01]  /*3290*/  LOP3.LUT R16, R67, 0xff, RZ, 0xc0, !PT ;  /* 0x000000ff43107812 */ /* 0x000fe200078ec0ff */
[----:B------:R-:W-:Y:S01]  /*32a0*/  IMAD.MOV.U32 R8, RZ, RZ, R42 ;  /* 0x000000ffff087224 */ /* 0x000fe200078e002a */
        /* <DEDUP_REMOVED lines=8> */
[-C--:B------:R-:W-:Y:S01]  /*3330*/  SHF.R.U32.HI R66, RZ, R43.reuse, R66 ;  /* 0x0000002bff427219 */ /* 0x080fe20000011642 */
[----:B------:R-:W-:Y:S01]  /*3340*/  IMAD.IADD R15, R15, 0x1, R14 ;  /* 0x000000010f0f7824 */ /* 0x000fe200078e020e */
[----:B------:R-:W-:Y:S01]  /*3350*/  LOP3.LUT R16, R16, 0x1, RZ, 0xc, !PT ;  /* 0x0000000110107812 */ /* 0x000fe200078e0cff */
[----:B0-----:R-:W-:Y:S01]  /*3360*/  IMAD.MOV.U32 R5, RZ, RZ, R2 ;  /* 0x000000ffff057224 */ /* 0x001fe200078e0002 */
[----:B------:R-:W-:Y:S01]  /*3370*/  LOP3.LUT R64, R64, 0xff, RZ, 0xc0, !PT ;  /* 0x000000ff40407812 */ /* 0x000fe200078ec0ff */
[----:B------:R-:W-:Y:S01]  /*3380*/  IMAD.MOV.U32 R6, RZ, RZ, R3 ;  /* 0x000000ffff067224 */ /* 0x000fe200078e0003 */
[-C--:B------:R-:W-:Y:S01]  /*3390*/  SHF.R.U32.HI R18, RZ, R43.reuse, R18 ;  /* 0x0000002bff127219 */ /* 0x080fe20000011612 */
[----:B------:R-:W-:Y:S01]  /*33a0*/  IMAD.IADD R16, R16, 0x1, R15 ;  /* 0x0000000110107824 */ /* 0x000fe200078e020f */
[----:B------:R-:W-:Y:S01]  /*33b0*/  LOP3.LUT R17, R66, 0x1, RZ, 0xc, !PT ;  /* 0x0000000142117812 */ /* 0x000fe200078e0cff */
[----:B------:R0:W-:Y:S01]  /*33c0*/  STL.128 [R1+0x160], R12 ;  /* 0x0001600c01007387 */ /* 0x0001e20000100c00 */
[----:B------:R-:W-:Y:S01]  /*33d0*/  LOP3.LUT R20, R63, 0xff, RZ, 0xc0, !PT ;  /* 0x000000ff3f147812 */ /* 0x000fe200078ec0ff */
[----:B------:R-:W-:Y:S01]  /*33e0*/  IMAD.MOV.U32 R4, RZ, RZ, R0 ;  /* 0x000000ffff047224 */ /* 0x000fe200078e0000 */
[-C--:B------:R-:W-:Y:S01]  /*33f0*/  SHF.R.U32.HI R64, RZ, R43.reuse, R64 ;  /* 0x0000002bff407219 */ /* 0x080fe20000011640 */
[----:B------:R-:W-:Y:S01]  /*3400*/  IMAD.IADD R17, R17, 0x1, R16 ;  /* 0x0000000111117824 */ /* 0x000fe200078e0210 */
[----:B------:R-:W-:Y:S01]  /*3410*/  LOP3.LUT R18, R18, 0x1, RZ, 0xc, !PT ;  /* 0x0000000112127812 */ /* 0x000fe200078e0cff */
[----:B------:R-:W-:Y:S01]  /*3420*/  IMAD.MOV.U32 R7, RZ, RZ, RZ ;  /* 0x000000ffff077224 */ /* 0x000fe200078e00ff */
[----:B------:R-:W-:Y:S01]  /*3430*/  LOP3.LUT R62, R62, 0xff, RZ, 0xc0, !PT ;  /* 0x000000ff3e3e7812 */ /* 0x000fe200078ec0ff */
[----:B------:R-:W-:Y:S01]  /*3440*/  IMAD.MOV.U32 R2, RZ, RZ, R45 ;  /* 0x000000ffff027224 */ /* 0x000fe200078e002d */
[-C--:B------:R-:W-:Y:S01]  /*3450*/  SHF.R.U32.HI R20, RZ, R43.reuse, R20 ;  /* 0x0000002bff147219 */ /* 0x080fe20000011614 */
[----:B------:R-:W-:Y:S01]  /*3460*/  IMAD.IADD R18, R18, 0x1, R17 ;  /* 0x0000000112127824 */ /* 0x000fe200078e0211 */
[----:B------:R-:W-:Y:S01]  /*3470*/  LOP3.LUT R19, R64, 0x1, RZ, 0xc, !PT ;  /* 0x0000000140137812 */ /* 0x000fe200078e0cff */
[----:B------:R-:W-:Y:S01]  /*3480*/  IMAD.MOV.U32 R3, RZ, RZ, R44 ;  /* 0x000000ffff037224 */ /* 0x000fe200078e002c */
        /* <DEDUP_REMOVED lines=8> */
[----:B------:R-:W-:Y:S01]  /*3510*/  LOP3.LUT R21, R62, 0x1, RZ, 0xc, !PT ;  /* 0x000000013e157812 */ /* 0x000fe200078e0cff */
[----:B------:R-:W-:Y:S01]  /*3520*/  STL.128 [R1+0x170], R16 ;  /* 0x0001701001007387 */ /* 0x000fe20000100c00 */
        /* <DEDUP_REMOVED lines=92> */
[----:B0-----:R-:W-:Y:S02]  /*3af0*/  SHF.L.U32 R12, R10, R43, RZ ;  /* 0x0000002b0a0c7219 */ /* 0x001fe400000006ff */
[----:B------:R-:W-:Y:S01]  /*3b00*/  LOP3.LUT R46, R46, 0x1, RZ, 0xc, !PT ;  /* 0x000000012e2e7812 */ /* 0x000fe200078e0cff */
[----:B------:R-:W-:-:S04]  /*3b10*/  IMAD.IADD R51, R47, 0x1, R50 ;  /* 0x000000012f337824 */ /* 0x000fc800078e0232 */
[----:B------:R-:W-:Y:S01]  /*3b20*/  IMAD.IADD R46, R46, 0x1, R51 ;  /* 0x000000012e2e7824 */ /* 0x000fe200078e0233 */
[----:B------:R-:W-:Y:S04]  /*3b30*/  STL.128 [R1+0x1d0], R48 ;  /* 0x0001d03001007387 */ /* 0x000fe80000100c00 */
[----:B------:R0:W-:Y:S02]  /*3b40*/  STL [R1+0x1e0], R46 ;  /* 0x0001e02e01007387 */ /* 0x0001e40000100800 */
[----:B0-----:R-:W-:-:S07]  /*3b50*/  VIADD R46, R46, 0x3 ;  /* 0x000000032e2e7836 */ /* 0x001fce0000000000 */
.L_x_11:
[----:B------:R-:W2:Y:S01]  /*3b60*/  LDL R11, [R8+-0x8] ;  /* 0xfffff800080b7983 */ /* 0x000ea20000100800 */
[----:B-----5:R-:W-:-:S04]  /*3b70*/  LOP3.LUT R10, R12, 0xffff, R41, 0x80, !PT ;  /* 0x0000ffff0c0a7812 */ /* 0x020fc800078e8029 */
[----:B------:R-:W-:-:S13]  /*3b80*/  LOP3.LUT P0, RZ, R10, 0xff, RZ, 0xc0, !PT ;  /* 0x000000ff0aff7812 */ /* 0x000fda000780c0ff */
[----:B--2---:R-:W-:Y:S02]  /*3b90*/  @P0 IADD3 R11, PT, PT, R46, -0x3, -R11 ;  /* 0xfffffffd2e0b0810 */ /* 0x004fe40007ffe80b */
[----:B------:R-:W-:-:S03]  /*3ba0*/  ISETP.NE.AND P0, PT, R7, 0x1e0, PT ;  /* 0x000001e00700780c */ /* 0x000fc60003f05270 */
[----:B------:R-:W-:-:S05]  /*3bb0*/  IMAD.IADD R10, R11, 0x1, R4 ;  /* 0x000000010b0a7824 */ /* 0x000fca00078e0204 */
[----:B------:R0:W-:Y:S05]  /*3bc0*/  STL.U8 [R10], R41 ;  /* 0x000000290a007387 */ /* 0x0001ea0000100000 */
[----:B------:R-:W-:Y:S05]  /*3bd0*/  @!P0 BRA `(.L_x_10) ;  /* 0x0000000000708947 */ /* 0x000fea0003800000 */
[----:B------:R-:W2:Y:S04]  /*3be0*/  LDL.U8 R14, [R9+-0x3] ;  /* 0xfffffd00090e7983 */ /* 0x000ea80000100000 */
[----:B------:R-:W3:Y:S01]  /*3bf0*/  LDL R11, [R8+-0x4] ;  /* 0xfffffc00080b7983 */ /* 0x000ee20000100800 */
[----:B--2---:R-:W-:-:S13]  /*3c00*/  LOP3.LUT P0, RZ, R14, 0xff, R12, 0x80, !PT ;  /* 0x000000ff0eff7812 */ /* 0x004fda000780800c */
[--C-:B---3--:R-:W-:Y:S01]  /*3c10*/  @P0 IADD3 R13, PT, PT, R46, -0x2, -R11.reuse ;  /* 0xfffffffe2e0d0810 */ /* 0x108fe20007ffe80b */
[----:B------:R-:W-:-:S04]  /*3c20*/  @!P0 IMAD.MOV.U32 R13, RZ, RZ, R11 ;  /* 0x000000ffff0d8224 */ /* 0x000fc800078e000b */
[----:B------:R-:W-:-:S05]  /*3c30*/  IMAD.IADD R13, R13, 0x1, R4 ;  /* 0x000000010d0d7824 */ /* 0x000fca00078e0204 */
[----:B------:R1:W-:Y:S04]  /*3c40*/  STL.U8 [R13], R14 ;  /* 0x0000000e0d007387 */ /* 0x0003e80000100000 */
[----:B------:R-:W2:Y:S02]  /*3c50*/  LDL.U8 R15, [R9+-0x2] ;  /* 0xfffffe00090f7983 */ /* 0x000ea40000100000 */
[----:B--2---:R-:W-:-:S13]  /*3c60*/  LOP3.LUT P0, RZ, R15, 0xff, R12, 0x80, !PT ;  /* 0x000000ff0fff7812 */ /* 0x004fda000780800c */
[----:B0-----:R-:W2:Y:S02]  /*3c70*/  @P0 LDL R10, [R8] ;  /* 0x00000000080a0983 */ /* 0x001ea40000100800 */
[----:B--2---:R-:W-:-:S05]  /*3c80*/  @P0 LOP3.LUT R11, RZ, R10, RZ, 0x33, !PT ;  /* 0x0000000aff0b0212 */ /* 0x004fca00078e33ff */
[----:B------:R-:W-:-:S06]  /*3c90*/  @P0 IMAD.IADD R11, R11, 0x1, R46 ;  /* 0x000000010b0b0824 */ /* 0x000fcc00078e022e */
[----:B------:R-:W2:Y:S02]  /*3ca0*/  @!P0 LDL R11, [R8] ;  /* 0x00000000080b8983 */ /* 0x000ea40000100800 */
[----:B--2---:R-:W-:-:S05]  /*3cb0*/  IMAD.IADD R10, R11, 0x1, R4 ;  /* 0x000000010b0a7824 */ /* 0x004fca00078e0204 */
[----:B------:R1:W-:Y:S04]  /*3cc0*/  STL.U8 [R10], R15 ;  /* 0x0000000f0a007387 */ /* 0x0003e80000100000 */
[----:B------:R-:W2:Y:S02]  /*3cd0*/  LDL.U8 R16, [R9+-0x1] ;  /* 0xffffff0009107983 */ /* 0x000ea40000100000 */
[----:B--2---:R-:W-:-:S13]  /*3ce0*/  LOP3.LUT P0, RZ, R16, 0xff, R12, 0x80, !PT ;  /* 0x000000ff10ff7812 */ /* 0x004fda000780800c */
[----:B------:R-:W2:Y:S02]  /*3cf0*/  @P0 LDL R11, [R8+0x4] ;  /* 0x00000400080b0983 */ /* 0x000ea40000100800 */
[----:B--2---:R-:W-:-:S06]  /*3d00*/  @P0 IMAD.IADD R11, R46, 0x1, -R11 ;  /* 0x000000012e0b0824 */ /* 0x004fcc00078e0a0b */
[----:B------:R0:W2:Y:S01]  /*3d10*/  @!P0 LDL R11, [R8+0x4] ;  /* 0x00000400080b8983 */ /* 0x0000a20000100800 */
[----:B------:R-:W-:Y:S02]  /*3d20*/  VIADD R7, R7, 0x10 ;  /* 0x0000001007077836 */ /* 0x000fe40000000000 */
[----:B------:R-:W-:Y:S02]  /*3d30*/  VIADD R46, R46, 0x4 ;  /* 0x000000042e2e7836 */ /* 0x000fe40000000000 */
[----:B0-----:R-:W-:Y:S02]  /*3d40*/  VIADD R8, R8, 0x10 ;  /* 0x0000001008087836 */ /* 0x001fe40000000000 */
[----:B--2---:R-:W-:-:S05]  /*3d50*/  IMAD.IADD R11, R11, 0x1, R4 ;  /* 0x000000010b0b7824 */ /* 0x004fca00078e0204 */
[----:B------:R1:W-:Y:S04]  /*3d60*/  STL.U8 [R11], R16 ;  /* 0x000000100b007387 */ /* 0x0003e80000100000 */
[----:B------:R0:W5:Y:S02]  /*3d70*/  LDL.U8 R41, [R9] ;  /* 0x0000000009297983 */ /* 0x0001640000100000 */
[----:B0-----:R-:W-:Y:S01]  /*3d80*/  VIADD R9, R9, 0x4 ;  /* 0x0000000409097836 */ /* 0x001fe20000000000 */
[----:B-1----:R-:W-:Y:S06]  /*3d90*/  BRA `(.L_x_11) ;  /* 0xfffffffc00707947 */ /* 0x002fec000383ffff */
.L_x_10:
[----:B0-----:R-:W2:Y:S04]  /*3da0*/  LDL.U8 R41, [R4] ;  /* 0x0000000004297983 */ /* 0x001ea80000100000 */
[----:B------:R-:W2:Y:S01]  /*3db0*/  LDL.U8 R131, [R4+0x1] ;  /* 0x0000010004837983 */ /* 0x000ea20000100000 */
[----:B------:R-:W-:Y:S01]  /*3dc0*/  BSSY.RELIABLE B1, `(.L_x_12) ;  /* 0x0000263000017945 */ /* 0x000fe20003800100 */
[----:B--2---:R-:W-:-:S13]  /*3dd0*/  ISETP.GT.U32.AND P0, PT, R41, R131, PT ;  /* 0x000000832900720c */ /* 0x004fda0003f04070 */
[----:B------:R-:W-:Y:S05]  /*3de0*/  @P0 BRA `(.L_x_13) ;  /* 0x0000001c008c0947 */ /* 0x000fea0003800000 */
[----:B------:R-:W2:Y:S01]  /*3df0*/  LDL.U8 R27, [R4+0x2] ;  /* 0x00000200041b7983 */ /* 0x000ea20000100000 */
[----:B------:R-:W-:-:S04]  /*3e00*/  LOP3.LUT R8, R131, 0xffff, RZ, 0xc0, !PT ;  /* 0x0000ffff83087812 */ /* 0x000fc800078ec0ff */
        /* <DEDUP_REMOVED lines=471> */
[----:B------:R-:W-:Y:S01]  /*5b80*/  VIADD R43, R43, 0x1 ;  /* 0x000000012b2b7836 */ /* 0x000fe20000000000 */
[----:B------:R-:W-:-:S04]  /*5b90*/  LOP3.LUT R45, R47, 0xffff, RZ, 0xc0, !PT ;  /* 0x0000ffff2f2d7812 */ /* 0x000fc800078ec0ff */
[----:B------:R-:W-:-:S04]  /*5ba0*/  ISETP.NE.AND P0, PT, R43, 0x8, PT ;  /* 0x000000082b00780c */ /* 0x000fc80003f05270 */
[----:B--2---:R-:W-:-:S13]  /*5bb0*/  ISETP.LE.U32.OR P0, PT, R45, R40, !P0 ;  /* 0x000000282d00720c */ /* 0x004fda0004703470 */
[----:B------:R-:W-:Y:S05]  /*5bc0*/  @P0 BREAK.RELIABLE B1 ;  /* 0x0000000000010942 */ /* 0x000fea0003800100 */
[----:B------:R-:W-:Y:S05]  /*5bd0*/  @P0 BRA `(.L_x_14) ;  /* 0x00000008000c0947 */ /* 0x000fea0003800000 */
[----:B------:R-:W-:Y:S02]  /*5be0*/  IMAD.MOV.U32 R45, RZ, RZ, R5 ;  /* 0x000000ffff2d7224 */ /* 0x000fe400078e0005 */
[----:B------:R-:W-:Y:S02]  /*5bf0*/  IMAD.MOV.U32 R44, RZ, RZ, R6 ;  /* 0x000000ffff2c7224 */ /* 0x000fe400078e0006 */
[----:B------:R-:W-:Y:S01]  /*5c00*/  IMAD.MOV.U32 R40, RZ, RZ, R4 ;  /* 0x000000ffff287224 */ /* 0x000fe200078e0004 */
[----:B------:R-:W-:Y:S06]  /*5c10*/  BRA `(.L_x_15) ;  /* 0x0000000400f47947 */ /* 0x000fec0003800000 */
.L_x_13:
[----:B------:R-:W-:-:S05]  /*5c20*/  VIADD R43, R43, 0x1 ;  /* 0x000000012b2b7836 */ /* 0x000fca0000000000 */
[----:B------:R-:W-:-:S13]  /*5c30*/  ISETP.NE.AND P0, PT, R43, 0x8, PT ;  /* 0x000000082b00780c */ /* 0x000fda0003f05270 */
[----:B------:R-:W-:Y:S05]  /*5c40*/  @!P0 BREAK.RELIABLE B1 ;  /* 0x0000000000018942 */ /* 0x000fea0003800100 */
[----:B------:R-:W-:Y:S05]  /*5c50*/  @!P0 BRA `(.L_x_14) ;  /* 0x0000000400ec8947 */ /* 0x000fea0003800000 */
[----:B------:R0:W5:Y:S04]  /*5c60*/  LDL.U8 R27, [R4+0x2] ;  /* 0x00000200041b7983 */ /* 0x0001680000100000 */
        /* <DEDUP_REMOVED lines=116> */
[----:B------:R0:W5:Y:S01]  /*63b0*/  LDL.U8 R47, [R4+0x77] ;  /* 0x00007700042f7983 */ /* 0x0001620000100000 */
[----:B------:R-:W-:-:S02]  /*63c0*/  IMAD.MOV.U32 R45, RZ, RZ, R5 ;  /* 0x000000ffff2d7224 */ /* 0x000fc400078e0005 */
[----:B------:R-:W-:Y:S02]  /*63d0*/  IMAD.MOV.U32 R44, RZ, RZ, R6 ;  /* 0x000000ffff2c7224 */ /* 0x000fe400078e0006 */
[----:B------:R-:W-:-:S07]  /*63e0*/  IMAD.MOV.U32 R40, RZ, RZ, R4 ;  /* 0x000000ffff287224 */ /* 0x000fce00078e0004 */
.L_x_15:
[----:B------:R-:W-:Y:S05]  /*63f0*/  BSYNC.RELIABLE B1 ;  /* 0x0000000000017941 */ /* 0x000fea0003800100 */
.L_x_12:
[----:B------:R-:W-:Y:S05]  /*6400*/  BRA `(.L_x_16) ;  /* 0xffffffb400a87947 */ /* 0x000fea000383ffff */
.L_x_14:
[----:B------:R-:W-:Y:S05]  /*6410*/  BSYNC.RECONVERGENT B0 ;  /* 0x0000000000007941 */ /* 0x000fea0003800200 */
.L_x_9:
[----:B------:R-:W-:Y:S05]  /*6420*/  WARPSYNC.ALL ;  /* 0x0000000000007948 */ /* 0x000fea0003800000 */
[----:B------:R-:W-:Y:S01]  /*6430*/  ISETP.NE.U32.AND P0, PT, R5, R2, PT ;  /* 0x000000020500720c */ /* 0x000fe20003f05070 */
[----:B------:R-:W-:Y:S03]  /*6440*/  BSSY.RECONVERGENT B0, `(.L_x_17) ;  /* 0x00000f3000007945 */ /* 0x000fe60003800200 */
[----:B------:R-:W-:-:S13]  /*6450*/  ISETP.NE.AND.EX P0, PT, R6, R3, PT, P0 ;  /* 0x000000030600720c */ /* 0x000fda0003f05300 */
[----:B------:R-:W-:Y:S05]  /*6460*/  @!P0 BRA `(.L_x_18) ;  /* 0x0000000c00c08947 */ /* 0x000fea0003800000 */
[----:B------:R-:W-:Y:S04]  /*6470*/  STL.U8 [R0], R41 ;  /* 0x0000002900007387 */ /* 0x000fe80000100000 */
[----:B------:R-:W-:Y:S04]  /*6480*/  STL.U8 [R0+0x1], R131 ;  /* 0x0000018300007387 */ /* 0x000fe80000100000 */
[----:B------:R-:W2:Y:S04]  /*6490*/  LDL.U8 R3, [R4+0x2] ;  /* 0x0000020004037983 */ /* 0x000ea80000100000 */
[----:B--2---:R0:W-:Y:S04]  /*64a0*/  STL.U8 [R0+0x2], R3 ;  /* 0x0000020300007387 */ /* 0x0041e80000100000 */
[----:B------:R-:W2:Y:S04]  /*64b0*/  LDL.U8 R5, [R4+0x3] ;  /* 0x0000030004057983 */ /* 0x000ea80000100000 */
[----:B--2---:R1:W-:Y:S04]  /*64c0*/  STL.U8 [R0+0x3], R5 ;  /* 0x0000030500007387 */ /* 0x0043e80000100000 */
[----:B------:R-:W2:Y:S04]  /*64d0*/  LDL.U8 R7, [R4+0x4] ;  /* 0x0000040004077983 */ /* 0x000ea80000100000 */
[----:B--2---:R2:W-:Y:S04]  /*64e0*/  STL.U8 [R0+0x4], R7 ;  /* 0x0000040700007387 */ /* 0x0045e80000100000 */
[----:B------:R-:W3:Y:S04]  /*64f0*/  LDL.U8 R9, [R4+0x5] ;  /* 0x0000050004097983 */ /* 0x000ee80000100000 */
[----:B---3--:R3:W-:Y:S04]  /*6500*/  STL.U8 [R0+0x5], R9 ;  /* 0x0000050900007387 */ /* 0x0087e80000100000 */
[----:B------:R-:W4:Y:S04]  /*6510*/  LDL.U8 R11, [R4+0x6] ;  /* 0x00000600040b7983 */ /* 0x000f280000100000 */
[----:B----4-:R4:W-:Y:S04]  /*6520*/  STL.U8 [R0+0x6], R11 ;  /* 0x0000060b00007387 */ /* 0x0109e80000100000 */
[----:B------:R-:W5:Y:S04]  /*6530*/  LDL.U8 R13, [R4+0x7] ;  /* 0x00000700040d7983 */ /* 0x000f680000100000 */
[----:B-----5:R5:W-:Y:S04]  /*6540*/  STL.U8 [R0+0x7], R13 ;  /* 0x0000070d00007387 */ /* 0x020be80000100000 */
[----:B0-----:R-:W2:Y:S04]  /*6550*/  LDL.U8 R3, [R4+0x8] ;  /* 0x0000080004037983 */ /* 0x001ea80000100000 */
[----:B--2---:R0:W-:Y:S04]  /*6560*/  STL.U8 [R0+0x8], R3 ;  /* 0x0000080300007387 */ /* 0x0041e80000100000 */
[----:B-1----:R-:W2:Y:S04]  /*6570*/  LDL.U8 R5, [R4+0x9] ;  /* 0x0000090004057983 */ /* 0x002ea80000100000 */
[----:B--2---:R1:W-:Y:S04]  /*6580*/  STL.U8 [R0+0x9], R5 ;  /* 0x0000090500007387 */ /* 0x0043e80000100000 */
[----:B------:R-:W2:Y:S04]  /*6590*/  LDL.U8 R7, [R4+0xa] ;  /* 0x00000a0004077983 */ /* 0x000ea80000100000 */
[----:B--2---:R2:W-:Y:S04]  /*65a0*/  STL.U8 [R0+0xa], R7 ;  /* 0x00000a0700007387 */ /* 0x0045e80000100000 */
[----:B---3--:R-:W3:Y:S04]  /*65b0*/  LDL.U8 R9, [R4+0xb] ;  /* 0x00000b0004097983 */ /* 0x008ee80000100000 */
[----:B---3--:R3:W-:Y:S04]  /*65c0*/  STL.U8 [R0+0xb], R9 ;  /* 0x00000b0900007387 */ /* 0x0087e80000100000 */
[----:B----4-:R-:W4:Y:S04]  /*65d0*/  LDL.U8 R11, [R4+0xc] ;  /* 0x00000c00040b7983 */ /* 0x010f280000100000 */
[----:B----4-:R4:W-:Y:S04]  /*65e0*/  STL.U8 [R0+0xc], R11 ;  /* 0x00000c0b00007387 */ /* 0x0109e80000100000 */
[----:B-----5:R-:W5:Y:S04]  /*65f0*/  LDL.U8 R13, [R4+0xd] ;  /* 0x00000d00040d7983 */ /* 0x020f680000100000 */
        /* <DEDUP_REMOVED lines=205> */
[----:B0-----:R-:W5:Y:S04]  /*72d0*/  LDL.U8 R3, [R4+0x74] ;  /* 0x0000740004037983 */ /* 0x001f680000100000 */
[----:B-----5:R0:W-:Y:S04]  /*72e0*/  STL.U8 [R0+0x74], R3 ;  /* 0x0000740300007387 */ /* 0x0201e80000100000 */
[----:B-1----:R-:W5:Y:S04]  /*72f0*/  LDL.U8 R5, [R4+0x75] ;  /* 0x0000750004057983 */ /* 0x002f680000100000 */
[----:B-----5:R0:W-:Y:S04]  /*7300*/  STL.U8 [R0+0x75], R5 ;  /* 0x0000750500007387 */ /* 0x0201e80000100000 */
[----:B--2---:R-:W2:Y:S04]  /*7310*/  LDL.U8 R7, [R4+0x76] ;  /* 0x0000760004077983 */ /* 0x004ea80000100000 */
[----:B--2---:R0:W-:Y:S04]  /*7320*/  STL.U8 [R0+0x76], R7 ;  /* 0x0000760700007387 */ /* 0x0041e80000100000 */
[----:B---3--:R-:W2:Y:S04]  /*7330*/  LDL.U8 R9, [R4+0x77] ;  /* 0x0000770004097983 */ /* 0x008ea80000100000 */
[----:B--2---:R0:W-:Y:S04]  /*7340*/  STL.U8 [R0+0x77], R9 ;  /* 0x0000770900007387 */ /* 0x0041e80000100000 */
[----:B----4-:R-:W2:Y:S04]  /*7350*/  LDL.U8 R11, [R4+0x78] ;  /* 0x00007800040b7983 */ /* 0x010ea80000100000 */
[----:B--2---:R0:W-:Y:S02]  /*7360*/  STL.U8 [R0+0x78], R11 ;  /* 0x0000780b00007387 */ /* 0x0041e40000100000 */
.L_x_18:
[----:B------:R-:W-:Y:S05]  /*7370*/  BSYNC.RECONVERGENT B0 ;  /* 0x0000000000007941 */ /* 0x000fea0003800200 */
.L_x_17:
[----:B0-----:R-:W2:Y:S01]  /*7380*/  LDL.U8 R7, [R1+0x4b5] ;  /* 0x0004b50001077983 */ /* 0x001ea20000100000 */
[----:B------:R-:W0:Y:S01]  /*7390*/  LDCU UR8, c[0x0][0x390] ;  /* 0x00007200ff0877ac */ /* 0x000e220008000800 */
[----:B------:R-:W1:Y:S01]  /*73a0*/  S2R R0, SR_CTAID.Y ;  /* 0x0000000000007919 */ /* 0x000e620000002600 */
[----:B------:R-:W3:Y:S01]  /*73b0*/  LDCU.64 UR6, c[0x0][0x388] ;  /* 0x00007100ff0677ac */ /* 0x000ee20008000a00 */
[----:B------:R-:W1:Y:S01]  /*73c0*/  S2R R3, SR_TID.Y ;  /* 0x0000000000037919 */ /* 0x000e620000002200 */
[----:B------:R-:W4:Y:S01]  /*73d0*/  S2R R2, SR_CTAID.X ;  /* 0x0000000000027919 */ /* 0x000f220000002500 */
[----:B------:R-:W4:Y:S01]  /*73e0*/  S2R R5, SR_TID.X ;  /* 0x0000000000057919 */ /* 0x000f220000002100 */
[----:B-1----:R-:W-:Y:S02]  /*73f0*/  IMAD R0, R0, 0x10, R3 ;  /* 0x0000001000007824 */ /* 0x002fe400078e0203 */
[----:B----4-:R-:W-:-:S04]  /*7400*/  IMAD R5, R2, 0x10, R5 ;  /* 0x0000001002057824 */ /* 0x010fc800078e0205 */
[----:B0-----:R-:W-:-:S05]  /*7410*/  IMAD R0, R0, UR8, R5 ;  /* 0x0000000800007c24 */ /* 0x001fca000f8e0205 */
[----:B---3--:R-:W-:-:S04]  /*7420*/  IADD3 R2, P0, PT, R0, UR6, RZ ;  /* 0x0000000600027c10 */ /* 0x008fc8000ff1e0ff */
[----:B------:R-:W-:-:S05]  /*7430*/  LEA.HI.X.SX32 R3, R0, UR7, 0x1, P0 ;  /* 0x0000000700037c11 */ /* 0x000fca00080f0eff */
[----:B--2---:R-:W-:Y:S01]  /*7440*/  STG.E.U8 desc[UR4][R2.64], R7 ;  /* 0x0000000702007986 */ /* 0x004fe2000c101104 */
[----:B------:R-:W-:Y:S05]  /*7450*/  EXIT ;  /* 0x000000000000794d */ /* 0x000fea0003800000 */
.L_x_19:
[----:B------:R-:W-:-:S00]  /*7460*/  BRA `(.L_x_19) ;  /* 0xfffffffc00fc7947 */ /* 0x000fc0000383ffff */
[----:B------:R-:W-:-:S00]  /*7470*/  NOP ;  /* 0x0000000000007918 */ /* 0x000fc00000000000 */
        /* <DEDUP_REMOVED lines=8> */
.L_x_95:


//--------------------- .text._Z27medianFilterRadixSortKernelILi16ELi16ELi9EEvPhS0_ii --------------------------
	.section	.text._Z27medianFilterRadixSortKernelILi16ELi16ELi9EEvPhS0_ii,"ax",@progbits
	.align	128
        .global         _Z27medianFilterRadixSortKernelILi16ELi16ELi9EEvPhS0_ii
        .type           _Z27medianFilterRadixSortKernelILi16ELi16ELi9EEvPhS0_ii,@function
        .size           _Z27medianFilterRadixSortKernelILi16ELi16ELi9EEvPhS0_ii,(.L_x_96 - _Z27medianFilterRadixSortKernelILi16ELi16ELi9EEvPhS0_ii)
        .other          _Z27medianFilterRadixSortKernelILi16ELi16ELi9EEvPhS0_ii,@"STO_CUDA_ENTRY STV_DEFAULT"
_Z27medianFilterRadixSortKernelILi16ELi16ELi9EEvPhS0_ii:
.text._Z27medianFilterRadixSortKernelILi16ELi16ELi9EEvPhS0_ii:
[----:B------:R-:W0:Y:S01]  /*0000*/  LDC R1, c[0x0][0x37c] ;  /* 0x0000df00ff017b82 */ /* 0x000e220000000800 */
[----:B------:R-:W1:Y:S01]  /*0010*/  S2R R12, SR_TID.Y ;  /* 0x00000000000c7919 */ /* 0x000e620000002200 */
[----:B0-----:R-:W-:Y:S01]  /*0020*/  VIADD R1, R1, 0xffffff58 ;  /* 0xffffff5801017836 */ /* 0x001fe20000000000 */
[----:B------:R-:W0:Y:S01]  /*0030*/  LDCU.64 UR4, c[0x0][0x358] ;  /* 0x00006b00ff0477ac */ /* 0x000e220008000a00 */
[----:B------:R-:W-:Y:S01]  /*0040*/  BSSY.RECONVERGENT B0, `(.L_x_20) ;  /* 0x0000031000007945 */ /* 0x000fe20003800200 */
[----:B------:R-:W2:Y:S01]  /*0050*/  S2R R13, SR_TID.X ;  /* 0x00000000000d7919 */ /* 0x000ea20000002100 */
[----:B------:R-:W-:Y:S01]  /*0060*/  IMAD.MOV.U32 R0, RZ, RZ, R1 ;  /* 0x000000ffff007224 */ /* 0x000fe200078e0001 */
[----:B------:R-:W3:Y:S01]  /*0070*/  LDCU.64 UR8, c[0x0][0x390] ;  /* 0x00007200ff0877ac */ /* 0x000ee20008000a00 */
[----:B------:R-:W-:Y:S01]  /*0080*/  IMAD.MOV.U32 R2, RZ, RZ, RZ ;  /* 0x000000ffff027224 */ /* 0x000fe200078e00ff */
[----:B------:R-:W2:Y:S01]  /*0090*/  S2R R4, SR_CTAID.X ;  /* 0x0000000000047919 */ /* 0x000ea20000002500 */
[----:B------:R-:W4:Y:S01]  /*00a0*/  S2R R15, SR_CTAID.Y ;  /* 0x00000000000f7919 */ /* 0x000f220000002600 */
[----:B-1----:R-:W-:Y:S01]  /*00b0*/  ISETP.GT.U32.AND P0, PT, R12, 0x17, PT ;  /* 0x000000170c00780c */ /* 0x002fe20003f04070 */
[----:B--2---:R-:W-:-:S02]  /*00c0*/  IMAD R3, R4, 0x10, R13 ;  /* 0x0000001004037824 */ /* 0x004fc400078e020d */
[----:B----4-:R-:W-:-:S10]  /*00d0*/  IMAD R18, R15, 0x10, R12 ;  /* 0x000000100f127824 */ /* 0x010fd400078e020c */
[----:B0--3--:R-:W-:Y:S05]  /*00e0*/  @P0 BRA `(.L_x_21) ;  /* 0x0000000000980947 */ /* 0x009fea0003800000 */
[----:B------:R-:W-:Y:S02]  /*00f0*/  VIADD R6, R13, 0xfffffffc ;  /* 0xfffffffc0d067836 */ /* 0x000fe40000000000 */
[----:B------:R-:W-:-:S07]  /*0100*/  IMAD.MOV.U32 R4, RZ, RZ, R12 ;  /* 0x000000ffff047224 */ /* 0x000fce00078e000c */
.L_x_25:
[----:B------:R-:W-:Y:S01]  /*0110*/  ISETP.GT.U32.AND P0, PT, R13, 0x17, PT ;  /* 0x000000170d00780c */ /* 0x000fe20003f04070 */
[----:B------:R-:W-:Y:S01]  /*0120*/  BSSY.RECONVERGENT B1, `(.L_x_22) ;  /* 0x0000020000017945 */ /* 0x000fe20003800200 */
[C---:B------:R-:W-:Y:S01]  /*0130*/  ISETP.GE.U32.AND P1, PT, R4.reuse, 0x8, PT ;  /* 0x000000080400780c */ /* 0x040fe20003f26070 */
[----:B------:R-:W-:-:S10]  /*0140*/  VIADD R11, R4, 0x10 ;  /* 0x00000010040b7836 */ /* 0x000fd40000000000 */
[----:B------:R-:W-:Y:S05]  /*0150*/  @P0 BRA `(.L_x_23) ;  /* 0x0000000000700947 */ /* 0x000fea0003800000 */
        /* <DEDUP_REMOVED lines=8> */
[----:B0-----:R-:W-:Y:S01]  /*01e0*/  LEA R5, R8, R5, 0x18 ;  /* 0x0000000508057211 */ /* 0x001fe200078ec0ff */
[----:B------:R-:W-:-:S04]  /*01f0*/  IMAD.MOV.U32 R8, RZ, RZ, R6 ;  /* 0x000000ffff087224 */ /* 0x000fc800078e0006 */
[----:B------:R-:W-:-:S07]  /*0200*/  IMAD R17, R4, 0x18, R5 ;  /* 0x0000001804117824 */ /* 0x000fce00078e0205 */
.L_x_24:
[----:B------:R-:W-:-:S05]  /*0210*/  VIADD R4, R7, 0xfffffffc ;  /* 0xfffffffc07047836 */ /* 0x000fca0000000000 */
[----:B------:R-:W-:-:S04]  /*0220*/  ISETP.GE.AND P0, PT, R4, UR8, PT ;  /* 0x0000000804007c0c */ /* 0x000fc8000bf06270 */
[----:B------:R-:W-:-:S04]  /*0230*/  ISETP.LT.OR P0, PT, R7, 0x4, P0 ;  /* 0x000000040700780c */ /* 0x000fc80000701670 */
[----:B------:R-:W-:-:S04]  /*0240*/  ISETP.LT.U32.OR P0, PT, R19, 0x4, P0 ;  /* 0x000000041300780c */ /* 0x000fc80000701470 */
[----:B------:R-:W-:-:S13]  /*0250*/  ISETP.GE.OR P0, PT, R20, UR9, P0 ;  /* 0x0000000914007c0c */ /* 0x000fda0008706670 */
[----:B------:R-:W0:Y:S02]  /*0260*/  @!P0 LDC.64 R4, c[0x0][0x380] ;  /* 0x0000e000ff048b82 */ /* 0x000e240000000a00 */
[----:B0-----:R-:W-:-:S04]  /*0270*/  @!P0 IADD3 R4, P2, P3, R7, R4, R14 ;  /* 0x0000000407048210 */ /* 0x001fc80007b5e00e */
[----:B------:R-:W-:-:S05]  /*0280*/  @!P0 IADD3.X R5, PT, PT, RZ, R5, R16, P2, P3 ;  /* 0x00000005ff058210 */ /* 0x000fca00017e6410 */
[----:B------:R-:W2:Y:S01]  /*0290*/  @!P0 LDG.E.U8 R4, desc[UR4][R4.64+-0x4] ;  /* 0xfffffc0404048981 */ /* 0x000ea2000c1e1100 */
[----:B------:R-:W-:Y:S02]  /*02a0*/  IMAD.IADD R9, R17, 0x1, R8 ;  /* 0x0000000111097824 */ /* 0x000fe400078e0208 */
[C---:B------:R-:W-:Y:S02]  /*02b0*/  VIADD R10, R8.reuse, 0x4 ;  /* 0x00000004080a7836 */ /* 0x040fe40000000000 */
[----:B------:R-:W-:Y:S02]  /*02c0*/  VIADD R8, R8, 0x10 ;  /* 0x0000001008087836 */ /* 0x000fe40000000000 */
[----:B------:R-:W-:Y:S01]  /*02d0*/  VIADD R7, R7, 0x10 ;  /* 0x0000001007077836 */ /* 0x000fe20000000000 */
[----:B--2---:R0:W-:Y:S04]  /*02e0*/  @!P0 STS.U8 [R9+0x4], R4 ;  /* 0x0000040409008388 */ /* 0x0041e80000000000 */
[----:B------:R0:W-:Y:S01]  /*02f0*/  @P0 STS.U8 [R9+0x4], RZ ;  /* 0x000004ff09000388 */ /* 0x0001e20000000000 */
[----:B------:R-:W-:-:S13]  /*0300*/  ISETP.GE.U32.AND P0, PT, R10, 0x8, PT ;  /* 0x000000080a00780c */ /* 0x000fda0003f06070 */
[----:B0-----:R-:W-:Y:S05]  /*0310*/  @!P0 BRA `(.L_x_24) ;  /* 0xfffffffc00bc8947 */ /* 0x001fea000383ffff */
.L_x_23:
[----:B------:R-:W-:Y:S05]  /*0320*/  BSYNC.RECONVERGENT B1 ;  /* 0x0000000000017941 */ /* 0x000fea0003800200 */
.L_x_22:
[----:B------:R-:W-:Y:S01]  /*0330*/  IMAD.MOV.U32 R4, RZ, RZ, R11 ;  /* 0x000000ffff047224 */ /* 0x000fe200078e000b */
[----:B------:R-:W-:Y:S06]  /*0340*/  @!P1 BRA `(.L_x_25) ;  /* 0xfffffffc00709947 */ /* 0x000fec000383ffff */
.L_x_21:
[----:B------:R-:W-:Y:S05]  /*0350*/  BSYNC.RECONVERGENT B0 ;  /* 0x0000000000007941 */ /* 0x000fea0003800200 */
.L_x_20:
[----:B------:R-:W0:Y:S01]  /*0360*/  LDCU.64 UR6, c[0x0][0x390] ;  /* 0x00007200ff0677ac */ /* 0x000e220008000a00 */
[----:B------:R-:W-:Y:S01]  /*0370*/  BAR.SYNC.DEFER_BLOCKING 0x0 ;  /* 0x0000000000007b1d */ /* 0x000fe20000010000 */
[----:B------:R-:W-:Y:S02]  /*0380*/  IADD3 R5, P1, PT, R1, 0x51, RZ ;  /* 0x0000005101057810 */ /* 0x000fe40007f3e0ff */
[----:B0-----:R-:W-:-:S04]  /*0390*/  ISETP.GE.AND P0, PT, R18, UR7, PT ;  /* 0x0000000712007c0c */ /* 0x001fc8000bf06270 */
[----:B------:R-:W-:-:S13]  /*03a0*/  ISETP.GE.OR P0, PT, R3, UR6, P0 ;  /* 0x0000000603007c0c */ /* 0x000fda0008706670 */
[----:B------:R-:W-:Y:S05]  /*03b0*/  @P0 EXIT ;  /* 0x000000000000094d */ /* 0x000fea0003800000 */
[----:B------:R-:W0:Y:S01]  /*03c0*/  S2R R4, SR_CgaCtaId ;  /* 0x0000000000047919 */ /* 0x000e220000008800 */
[----:B------:R-:W-:Y:S01]  /*03d0*/  MOV R3, 0x400 ;  /* 0x0000040000037802 */ /* 0x000fe20000000f00 */
[----:B------:R-:W-:Y:S01]  /*03e0*/  BSSY.RECONVERGENT B1, `(.L_x_26) ;  /* 0x0000576000017945 */ /* 0x000fe20003800200 */
[----:B------:R-:W-:Y:S02]  /*03f0*/  IMAD.MOV.U32 R6, RZ, RZ, RZ ;  /* 0x000000ffff067224 */ /* 0x000fe400078e00ff */
[----:B0-----:R-:W-:Y:S01]  /*0400*/  LEA R7, R4, R3, 0x18 ;  /* 0x0000000304077211 */ /* 0x001fe200078ec0ff */
[----:B------:R-:W-:-:S04]  /*0410*/  IMAD.X R3, RZ, RZ, RZ, P1 ;  /* 0x000000ffff037224 */ /* 0x000fc800008e06ff */
[----:B------:R-:W-:Y:S02]  /*0420*/  IMAD R4, R12, 0x18, R7 ;  /* 0x000000180c047824 */ /* 0x000fe400078e0207 */
[----:B------:R-:W-:Y:S02]  /*0430*/  IMAD.MOV.U32 R7, RZ, RZ, R0 ;  /* 0x000000ffff077224 */ /* 0x000fe400078e0000 */
[----:B------:R-:W-:Y:S02]  /*0440*/  IMAD.IADD R13, R4, 0x1, R13 ;  /* 0x00000001040d7824 */ /* 0x000fe400078e020d */
[----:B------:R-:W-:-:S03]  /*0450*/  IMAD.MOV.U32 R4, RZ, RZ, R5 ;  /* 0x000000ffff047224 */ /* 0x000fc600078e0005 */
[----:B------:R-:W0:Y:S04]  /*0460*/  LDS.U8 R175, [R13+0xc8] ;  /* 0x0000c8000daf7984 */ /* 0x000e280000000000 */
[----:B------:R-:W1:Y:S04]  /*0470*/  LDS.U8 R89, [R13+0x61] ;  /* 0x000061000d597984 */ /* 0x000e680000000000 */
[----:B------:R-:W-:Y:S04]  /*0480*/  LDS.U8 R91, [R13+0x62] ;  /* 0x000062000d5b7984 */ /* 0x000fe80000000000 */
[----:B------:R-:W2:Y:S04]  /*0490*/  LDS.U8 R93, [R13+0x63] ;  /* 0x000063000d5d7984 */ /* 0x000ea80000000000 */
[----:B------:R-:W-:Y:S04]  /*04a0*/  LDS.U8 R95, [R13+0x64] ;  /* 0x000064000d5f7984 */ /* 0x000fe80000000000 */
[----:B------:R-:W3:Y:S04]  /*04b0*/  LDS.U8 R97, [R13+0x65] ;  /* 0x000065000d617984 */ /* 0x000ee80000000000 */
[----:B------:R-:W-:Y:S04]  /*04c0*/  LDS.U8 R99, [R13+0x66] ;  /* 0x000066000d637984 */ /* 0x000fe80000000000 */
[----:B------:R-:W4:Y:S04]  /*04d0*/  LDS.U8 R101, [R13+0x67] ;  /* 0x000067000d657984 */ /* 0x000f280000000000 */
[----:B------:R-:W-:Y:S04]  /*04e0*/  LDS.U8 R103, [R13+0x68] ;  /* 0x000068000d677984 */ /* 0x000fe80000000000 */
[----:B------:R-:W5:Y:S04]  /*04f0*/  LDS.U8 R105, [R13+0x78] ;  /* 0x000078000d697984 */ /* 0x000f680000000000 */
[----:B------:R-:W-:Y:S01]  /*0500*/  LDS.U8 R107, [R13+0x79] ;  /* 0x000079000d6b7984 */ /* 0x000fe20000000000 */
[----:B0-----:R-:W-:-:S03]  /*0510*/  PRMT R8, R175, 0x7610, R8 ;  /* 0x00007610af087816 */ /* 0x001fc60000000008 */
[----:B------:R-:W0:Y:S01]  /*0520*/  LDS.U8 R109, [R13+0x7a] ;  /* 0x00007a000d6d7984 */ /* 0x000e220000000000 */
[----:B-1----:R-:W-:-:S03]  /*0530*/  PRMT R46, R89, 0x7610, R46 ;  /* 0x00007610592e7816 */ /* 0x002fc6000000002e */
[----:B------:R-:W-:Y:S04]  /*0540*/  LDS.U8 R111, [R13+0x7b] ;  /* 0x00007b000d6f7984 */ /* 0x000fe80000000000 */
[----:B------:R-:W1:Y:S01]  /*0550*/  LDS.U8 R113, [R13+0x7c] ;  /* 0x00007c000d717984 */ /* 0x000e620000000000 */
[----:B--2---:R-:W-:-:S03]  /*0560*/  PRMT R48, R93, 0x7610, R48 ;  /* 0x000076105d307816 */ /* 0x004fc60000000030 */
[----:B------:R-:W-:Y:S04]  /*0570*/  LDS.U8 R115, [R13+0x7d] ;  /* 0x00007d000d737984 */ /* 0x000fe80000000000 */
[----:B------:R-:W2:Y:S01]  /*0580*/  LDS.U8 R117, [R13+0x7e] ;  /* 0x00007e000d757984 */ /* 0x000ea20000000000 */
[----:B---3--:R-:W-:-:S03]  /*0590*/  PRMT R50, R97, 0x7610, R50 ;  /* 0x0000761061327816 */ /* 0x008fc60000000032 */
[----:B------:R-:W-:Y:S04]  /*05a0*/  LDS.U8 R119, [R13+0x7f] ;  /* 0x00007f000d777984 */ /* 0x000fe80000000000 */
[----:B------:R-:W3:Y:S01]  /*05b0*/  LDS.U8 R121, [R13+0x80] ;  /* 0x000080000d797984 */ /* 0x000ee20000000000 */
[----:B----4-:R-:W-:-:S03]  /*05c0*/  PRMT R52, R101, 0x7610, R52 ;  /* 0x0000761065347816 */ /* 0x010fc60000000034 */
[----:B------:R-:W-:Y:S04]  /*05d0*/  LDS.U8 R123, [R13+0x90] ;  /* 0x000090000d7b7984 */ /* 0x000fe80000000000 */
[----:B------:R-:W4:Y:S01]  /*05e0*/  LDS.U8 R125, [R13+0x91] ;  /* 0x000091000d7d7984 */ /* 0x000f220000000000 */
[----:B-----5:R-:W-:-:S03]  /*05f0*/  PRMT R54, R105, 0x7610, R54 ;  /* 0x0000761069367816 */ /* 0x020fc60000000036 */
[----:B------:R-:W-:Y:S04]  /*0600*/  LDS.U8 R127, [R13+0x92] ;  /* 0x000092000d7f7984 */ /* 0x000fe80000000000 */
[----:B------:R-:W5:Y:S01]  /*0610*/  LDS.U8 R129, [R13+0x93] ;  /* 0x000093000d817984 */ /* 0x000f620000000000 */
[----:B0-----:R-:W-:-:S03]  /*0620*/  PRMT R56, R109, 0x7610, R56 ;  /* 0x000076106d387816 */ /* 0x001fc60000000038 */
[----:B------:R-:W-:Y:S04]  /*0630*/  LDS.U8 R131, [R13+0x94] ;  /* 0x000094000d837984 */ /* 0x000fe80000000000 */
        /* <DEDUP_REMOVED lines=32> */
[----:B------:R-:W5:Y:S04]  /*0840*/  LDS.U8 R15, [R13] ;  /* 0x000000000d0f7984 */ /* 0x000f680000000000 */
[----:B------:R-:W5:Y:S01]  /*0850*/  LDS.U8 R17, [R13+0x1] ;  /* 0x000001000d117984 */ /* 0x000f620000000000 */
[----:B0-----:R-:W-:-:S03]  /*0860*/  PRMT R80, R157, 0x7610, R80 ;  /* 0x000076109d507816 */ /* 0x001fc60000000050 */
[----:B------:R-:W0:Y:S04]  /*0870*/  LDS.U8 R19, [R13+0x2] ;  /* 0x000002000d137984 */ /* 0x000e280000000000 */
        /* <DEDUP_REMOVED lines=11> */
[----:B------:R-:W-:Y:S01]  /*0930*/  LDS.U8 R35, [R13+0x19] ;  /* 0x000019000d237984 */ /* 0x000fe20000000000 */
[----:B-----5:R-:W-:-:S03]  /*0940*/  PRMT R10, R15, 0x7610, R10 ;  /* 0x000076100f0a7816 */ /* 0x020fc6000000000a */
[----:B------:R-:W4:Y:S01]  /*0950*/  LDS.U8 R37, [R13+0x1a] ;  /* 0x00001a000d257984 */ /* 0x000f220000000000 */
[----:B------:R-:W-:-:S03]  /*0960*/  PRMT R9, R17, 0x7610, R9 ;  /* 0x0000761011097816 */ /* 0x000fc60000000009 */
[----:B------:R-:W-:Y:S01]  /*0970*/  LDS.U8 R39, [R13+0x1b] ;  /* 0x00001b000d277984 */ /* 0x000fe20000000000 */
[----:B0-----:R-:W-:-:S03]  /*0980*/  PRMT R11, R19, 0x7610, R11 ;  /* 0x00007610130b7816 */ /* 0x001fc6000000000b */
[----:B------:R-:W0:Y:S01]  /*0990*/  LDS.U8 R41, [R13+0x1c] ;  /* 0x00001c000d297984 */ /* 0x000e220000000000 */
[----:B------:R-:W-:-:S03]  /*09a0*/  PRMT R12, R21, 0x7610, R12 ;  /* 0x00007610150c7816 */ /* 0x000fc6000000000c */
[----:B------:R-:W-:Y:S04]  /*09b0*/  LDS.U8 R43, [R13+0x1d] ;  /* 0x00001d000d2b7984 */ /* 0x000fe80000000000 */
[----:B------:R-:W5:Y:S01]  /*09c0*/  LDS.U8 R45, [R13+0x1e] ;  /* 0x00001e000d2d7984 */ /* 0x000f620000000000 */
        /* <DEDUP_REMOVED lines=12> */
[----:B0-----:R-:W-:-:S03]  /*0a90*/  PRMT R22, R41, 0x7610, R22 ;  /* 0x0000761029167816 */ /* 0x001fc60000000016 */
[----:B------:R-:W-:Y:S04]  /*0aa0*/  LDS.U8 R63, [R13+0x36] ;  /* 0x000036000d3f7984 */ /* 0x000fe80000000000 */
[----:B------:R-:W0:Y:S01]  /*0ab0*/  LDS.U8 R65, [R13+0x37] ;  /* 0x000037000d417984 */ /* 0x000e220000000000 */
[----:B-----5:R-:W-:-:S03]  /*0ac0*/  PRMT R24, R45, 0x7610, R24 ;  /* 0x000076102d187816 */ /* 0x020fc60000000018 */
        /* <DEDUP_REMOVED lines=15> */
[----:B------:R0:W4:Y:S04]  /*0bc0*/  LDS.U8 R87, [R13+0x60] ;  /* 0x000060000d577984 */ /* 0x0001280000000000 */
[----:B------:R-:W-:Y:S01]  /*0bd0*/  STL.U8 [R0+0x50], R175 ;  /* 0x000050af00007387 */ /* 0x000fe20000100000 */
[----:B-----5:R-:W-:-:S03]  /*0be0*/  PRMT R36, R69, 0x7610, R36 ;  /* 0x0000761045247816 */ /* 0x020fc60000000024 */
[----:B------:R-:W-:Y:S01]  /*0bf0*/  STL.U8 [R0+0x25], R89 ;  /* 0x0000255900007387 */ /* 0x000fe20000100000 */
[----:B0-----:R-:W-:-:S03]  /*0c00*/  PRMT R13, R23, 0x7610, R13 ;  /* 0x00007610170d7816 */ /* 0x001fc6000000000d */
[----:B------:R-:W-:Y:S01]  /*0c10*/  STL.U8 [R0+0x26], R91 ;  /* 0x0000265b00007387 */ /* 0x000fe20000100000 */
[----:B-1----:R-:W-:-:S03]  /*0c20*/  PRMT R38, R73, 0x7610, R38 ;  /* 0x0000761049267816 */ /* 0x002fc60000000026 */
[----:B------:R-:W-:Y:S04]  /*0c30*/  STL.U8 [R0+0x27], R93 ;  /* 0x0000275d00007387 */ /* 0x000fe80000100000 */
[----:B------:R-:W-:Y:S01]  /*0c40*/  STL.U8 [R0+0x28], R95 ;  /* 0x0000285f00007387 */ /* 0x000fe20000100000 */
[----:B--2---:R-:W-:-:S03]  /*0c50*/  PRMT R40, R77, 0x7610, R40 ;  /* 0x000076104d287816 */ /* 0x004fc60000000028 */
[----:B------:R-:W-:Y:S04]  /*0c60*/  STL.U8 [R0+0x29], R97 ;  /* 0x0000296100007387 */ /* 0x000fe80000100000 */
[----:B------:R-:W-:Y:S01]  /*0c70*/  STL.U8 [R0+0x2a], R99 ;  /* 0x00002a6300007387 */ /* 0x000fe20000100000 */
[----:B---3--:R-:W-:-:S03]  /*0c80*/  PRMT R42, R81, 0x7610, R42 ;  /* 0x00007610512a7816 */ /* 0x008fc6000000002a */
        /* <DEDUP_REMOVED lines=112> */
.L_x_31:
[----:B0-----:R-:W-:Y:S01]  /*1390*/  LOP3.LUT R89, R10, 0xff, RZ, 0xc0, !PT ;  /* 0x000000ff0a597812 */ /* 0x001fe200078ec0ff */
[----:B------:R-:W-:Y:S01]  /*13a0*/  IMAD.MOV.U32 R177, RZ, RZ, 0x1 ;  /* 0x00000001ffb17424 */ /* 0x000fe200078e00ff */
[----:B------:R-:W-:Y:S02]  /*13b0*/  LOP3.LUT R91, R9, 0xff, RZ, 0xc0, !PT ;  /* 0x000000ff095b7812 */ /* 0x000fe400078ec0ff */
[----:B-----5:R-:W-:Y:S02]  /*13c0*/  LOP3.LUT R93, R11, 0xff, RZ, 0xc0, !PT ;  /* 0x000000ff0b5d7812 */ /* 0x020fe400078ec0ff */
[-C--:B------:R-:W-:Y:S02]  /*13d0*/  SHF.R.U32.HI R89, RZ, R6.reuse, R89 ;  /* 0x00000006ff597219 */ /* 0x080fe40000011659 */
[----:B------:R-:W-:Y:S02]  /*13e0*/  SHF.R.U32.HI R91, RZ, R6, R91 ;  /* 0x00000006ff5b7219 */ /* 0x000fe4000001165b */
[----:B------:R-:W-:-:S02]  /*13f0*/  LOP3.LUT R95, R12, 0xff, RZ, 0xc0, !PT ;  /* 0x000000ff0c5f7812 */ /* 0x000fc400078ec0ff */
[-C--:B------:R-:W-:Y:S02]  /*1400*/  SHF.R.U32.HI R93, RZ, R6.reuse, R93 ;  /* 0x00000006ff5d7219 */ /* 0x080fe4000001165d */
[----:B------:R-:W-:Y:S02]  /*1410*/  LOP3.LUT R89, R89, 0x1, RZ, 0xc, !PT ;  /* 0x0000000159597812 */ /* 0x000fe400078e0cff */
        /* <DEDUP_REMOVED lines=33> */
[----:B------:R-:W-:Y:S02]  /*1630*/  SHF.R.U32.HI R100, RZ, R6, R99 ;  /* 0x00000006ff647219 */ /* 0x000fe40000011663 */
[----:B------:R-:W-:Y:S01]  /*1640*/  LOP3.LUT R101, R21, 0xff, RZ, 0xc0, !PT ;  /* 0x000000ff15657812 */ /* 0x000fe200078ec0ff */
        /* <DEDUP_REMOVED lines=263> */
[----:B------:R-:W-:Y:S01]  /*26c0*/  LOP3.LUT R175, R88, 0xff, RZ, 0xc0, !PT ;  /* 0x000000ff58af7812 */ /* 0x000fe200078ec0ff */
[----:B------:R-:W-:Y:S01]  /*26d0*/  IMAD.IADD R164, R164, 0x1, R163 ;  /* 0x00000001a4a47824 */ /* 0x000fe200078e02a3 */
[----:B------:R-:W-:-:S02]  /*26e0*/  SHF.R.U32.HI R171, RZ, R6, R171 ;  /* 0x00000006ffab7219 */ /* 0x000fc400000116ab */
[----:B------:R-:W-:Y:S02]  /*26f0*/  LOP3.LUT R165, R169, 0x1, RZ, 0xc, !PT ;  /* 0x00000001a9a57812 */ /* 0x000fe400078e0cff */
[-C--:B------:R-:W-:Y:S02]  /*2700*/  SHF.R.U32.HI R175, RZ, R6.reuse, R175 ;  /* 0x00000006ffaf7219 */ /* 0x080fe400000116af */
[----:B------:R-:W-:Y:S01]  /*2710*/  SHF.R.U32.HI R173, RZ, R6, R173 ;  /* 0x00000006ffad7219 */ /* 0x000fe200000116ad */
[----:B------:R-:W-:Y:S01]  /*2720*/  IMAD.IADD R165, R165, 0x1, R164 ;  /* 0x00000001a5a57824 */ /* 0x000fe200078e02a4 */
[----:B------:R-:W-:Y:S02]  /*2730*/  LOP3.LUT R166, R171, 0x1, RZ, 0xc, !PT ;  /* 0x00000001aba67812 */ /* 0x000fe400078e0cff */
[----:B------:R-:W-:Y:S02]  /*2740*/  LOP3.LUT R175, R175, 0x1, RZ, 0xc0, !PT ;  /* 0x00000001afaf7812 */ /* 0x000fe400078ec0ff */
[----:B------:R-:W-:Y:S01]  /*2750*/  LOP3.LUT R173, R173, 0x1, RZ, 0xc, !PT ;  /* 0x00000001adad7812 */ /* 0x000fe200078e0cff */
[----:B------:R-:W-:Y:S01]  /*2760*/  IMAD.IADD R168, R166, 0x1, R165 ;  /* 0x00000001a6a87824 */ /* 0x000fe200078e02a5 */
[----:B------:R-:W-:-:S02]  /*2770*/  LOP3.LUT R170, R175, 0x1, RZ, 0x3c, !PT ;  /* 0x00000001afaa7812 */ /* 0x000fc400078e3cff */
[----:B------:R-:W-:Y:S01]  /*2780*/  SHF.L.U32 R167, R177, R6, RZ ;  /* 0x00000006b1a77219 */ /* 0x000fe200000006ff */
[----:B------:R-:W-:Y:S01]  /*2790*/  IMAD.IADD R166, R173, 0x1, R168 ;  /* 0x00000001ada67824 */ /* 0x000fe200078e02a8 */
[C---:B------:R-:W-:Y:S02]  /*27a0*/  IADD3 R169, PT, PT, R170.reuse, 0x4e, R173 ;  /* 0x0000004eaaa97810 */ /* 0x040fe40007ffe0ad */
[C---:B------:R-:W-:Y:S01]  /*27b0*/  LOP3.LUT P0, RZ, R167.reuse, 0xff, R87, 0x80, !PT ;  /* 0x000000ffa7ff7812 */ /* 0x040fe20007808057 */
[----:B------:R-:W-:Y:S01]  /*27c0*/  IMAD.IADD R170, R170, 0x1, R166 ;  /* 0x00000001aaaa7824 */ /* 0x000fe200078e02a6 */
[C---:B------:R-:W-:Y:S02]  /*27d0*/  LOP3.LUT P3, RZ, R167.reuse, 0xff, R88, 0x80, !PT ;  /* 0x000000ffa7ff7812 */ /* 0x040fe40007868058 */
[----:B------:R-:W-:Y:S02]  /*27e0*/  SEL R168, R168, R169, !P0 ;  /* 0x000000a9a8a87207 */ /* 0x000fe40004000000 */
[----:B------:R-:W-:-:S02]  /*27f0*/  LOP3.LUT P0, RZ, R167, 0xff, R9, 0x80, !PT ;  /* 0x000000ffa7ff7812 */ /* 0x000fc40007808009 */
[----:B------:R-:W-:Y:S01]  /*2800*/  IADD3 R172, PT, PT, R170, 0x1, -R89 ;  /* 0x00000001aaac7810 */ /* 0x000fe20007ffe859 */
[----:B------:R-:W-:Y:S01]  /*2810*/  IMAD.IADD R168, R168, 0x1, R5 ;  /* 0x00000001a8a87824 */ /* 0x000fe200078e0205 */
[----:B------:R-:W-:Y:S02]  /*2820*/  LOP3.LUT P2, RZ, R167, 0xff, R12, 0x80, !PT ;  /* 0x000000ffa7ff7812 */ /* 0x000fe4000784800c */
[C---:B------:R-:W-:Y:S02]  /*2830*/  IADD3 R174, PT, PT, R170.reuse, 0x3, -R91 ;  /* 0x00000003aaae7810 */ /* 0x040fe40007ffe85b */
[----:B------:R-:W-:Y:S02]  /*2840*/  SEL R172, R89, R172, !P0 ;  /* 0x000000ac59ac7207 */ /* 0x000fe40004000000 */
[----:B------:R-:W-:Y:S02]  /*2850*/  LOP3.LUT P0, RZ, R167, 0xff, R13, 0x80, !PT ;  /* 0x000000ffa7ff7812 */ /* 0x000fe4000780800d */
[----:B------:R-:W-:Y:S01]  /*2860*/  IADD3 R89, PT, PT, R170, 0x4, -R92 ;  /* 0x00000004aa597810 */ /* 0x000fe20007ffe85c */
[----:B------:R-:W-:Y:S01]  /*2870*/  IMAD.IADD R172, R172, 0x1, R5 ;  /* 0x00000001acac7824 */ /* 0x000fe200078e0205 */
[----:B------:R-:W-:-:S02]  /*2880*/  SEL R174, R91, R174, !P2 ;  /* 0x000000ae5bae7207 */ /* 0x000fc40005000000 */
[C---:B------:R-:W-:Y:S02]  /*2890*/  LOP3.LUT P1, RZ, R167.reuse, 0xff, R11, 0x80, !PT ;  /* 0x000000ffa7ff7812 */ /* 0x040fe4000782800b */
[C---:B------:R-:W-:Y:S02]  /*28a0*/  IADD3 R169, PT, PT, R170.reuse, 0x2, -R90 ;  /* 0x00000002aaa97810 */ /* 0x040fe40007ffe85a */
[C---:B------:R-:W-:Y:S02]  /*28b0*/  LOP3.LUT P2, RZ, R167.reuse, 0xff, R15, 0x80, !PT ;  /* 0x000000ffa7ff7812 */ /* 0x040fe4000784800f */
[----:B------:R-:W-:Y:S02]  /*28c0*/  IADD3 R91, PT, PT, R170, 0x6, -R94 ;  /* 0x00000006aa5b7810 */ /* 0x000fe40007ffe85e */
[----:B------:R-:W-:Y:S02]  /*28d0*/  SEL R92, R92, R89, !P0 ;  /* 0x000000595c5c7207 */ /* 0x000fe40004000000 */
[----:B------:R-:W-:-:S02]  /*28e0*/  LOP3.LUT P0, RZ, R167, 0xff, R17, 0x80, !PT ;  /* 0x000000ffa7ff7812 */ /* 0x000fc40007808011 */
[----:B------:R-:W-:Y:S01]  /*28f0*/  IADD3 R89, PT, PT, R170, 0x8, -R96 ;  /* 0x00000008aa597810 */ /* 0x000fe20007ffe860 */
[--C-:B------:R-:W-:Y:S01]  /*2900*/  IMAD.IADD R92, R92, 0x1, R5.reuse ;  /* 0x000000015c5c7824 */ /* 0x100fe200078e0205 */
[----:B------:R-:W-:Y:S02]  /*2910*/  SEL R90, R90, R169, !P1 ;  /* 0x000000a95a5a7207 */ /* 0x000fe40004800000 */
[----:B------:R-:W-:Y:S02]  /*2920*/  SEL R94, R94, R91, !P2 ;  /* 0x0000005b5e5e7207 */ /* 0x000fe40005000000 */
[C---:B------:R-:W-:Y:S01]  /*2930*/  LOP3.LUT P1, RZ, R167.reuse, 0xff, R14, 0x80, !PT ;  /* 0x000000ffa7ff7812 */ /* 0x040fe2000782800e */
[----:B------:R-:W-:Y:S01]  /*2940*/  IMAD.IADD R90, R90, 0x1, R5 ;  /* 0x000000015a5a7824 */ /* 0x000fe200078e0205 */
[----:B------:R-:W-:Y:S01]  /*2950*/  IADD3 R176, PT, PT, R170, 0x5, -R93 ;  /* 0x00000005aab07810 */ /* 0x000fe20007ffe85d */
[----:B------:R-:W-:Y:S01]  /*2960*/  IMAD.IADD R94, R94, 0x1, R5 ;  /* 0x000000015e5e7824 */ /* 0x000fe200078e0205 */
[----:B------:R-:W-:-:S02]  /*2970*/  LOP3.LUT P2, RZ, R167, 0xff, R19, 0x80, !PT ;  /* 0x000000ffa7ff7812 */ /* 0x000fc40007848013 */
[----:B------:R-:W-:Y:S02]  /*2980*/  IADD3 R91, PT, PT, R170, 0xa, -R98 ;  /* 0x0000000aaa5b7810 */ /* 0x000fe40007ffe862 */
[----:B------:R-:W-:Y:S02]  /*2990*/  @P3 IADD3 R166, PT, PT, -R175, 0x50, RZ ;  /* 0x00000050afa63810 */ /* 0x000fe40007ffe1ff */
[----:B------:R-:W-:Y:S02]  /*29a0*/  SEL R96, R96, R89, !P0 ;  /* 0x0000005960607207 */ /* 0x000fe40004000000 */
[C---:B------:R-:W-:Y:S02]  /*29b0*/  LOP3.LUT P3, RZ, R167.reuse, 0xff, R16, 0x80, !PT ;  /* 0x000000ffa7ff7812 */ /* 0x040fe40007868010 */
[----:B------:R-:W-:Y:S01]  /*29c0*/  IADD3 R178, PT, PT, R170, 0x7, -R95 ;  /* 0x00000007aab27810 */ /* 0x000fe20007ffe85f */
[----:B------:R-:W-:Y:S01]  /*29d0*/  IMAD.IADD R96, R96, 0x1, R5 ;  /* 0x0000000160607824 */ /* 0x000fe200078e0205 */
[----:B------:R-:W-:-:S02]  /*29e0*/  LOP3.LUT P0, RZ, R167, 0xff, R21, 0x80, !PT ;  /* 0x000000ffa7ff7812 */ /* 0x000fc40007808015 */
[----:B------:R-:W-:Y:S02]  /*29f0*/  IADD3 R89, PT, PT, R170, 0xc, -R100 ;  /* 0x0000000caa597810 */ /* 0x000fe40007ffe864 */
[----:B------:R-:W-:Y:S02]  /*2a00*/  SEL R176, R93, R176, !P1 ;  /* 0x000000b05db07207 */ /* 0x000fe40004800000 */
        /* <DEDUP_REMOVED lines=210> */
[----:B------:R-:W-:Y:S02]  /*3730*/  LOP3.LUT P4, RZ, R167, 0xff, R10, 0x80, !PT ;  /* 0x000000ffa7ff7812 */ /* 0x000fe4000788800a */
[----:B------:R-:W-:Y:S02]  /*3740*/  SEL R236, R153, R236, !P1 ;  /* 0x000000ec99ec7207 */ /* 0x000fe40004800000 */
[----:B------:R-:W-:Y:S02]  /*3750*/  SEL R158, R158, R91, !P2 ;  /* 0x0000005b9e9e7207 */ /* 0x000fe40005000000 */
[C---:B------:R-:W-:Y:S02]  /*3760*/  LOP3.LUT P1, RZ, R167.reuse, 0xff, R78, 0x80, !PT ;  /* 0x000000ffa7ff7812 */ /* 0x040fe4000782804e */
[----:B------:R-:W-:Y:S01]  /*3770*/  IADD3 R240, PT, PT, R170, 0x45, -R157 ;  /* 0x00000045aaf07810 */ /* 0x000fe20007ffe89d */
[----:B------:R-:W-:Y:S01]  /*3780*/  IMAD.IADD R158, R158, 0x1, R5 ;  /* 0x000000019e9e7824 */ /* 0x000fe200078e0205 */
[----:B------:R-:W-:-:S02]  /*3790*/  LOP3.LUT R91, R167, 0xffff, R8, 0x80, !PT ;  /* 0x0000ffffa75b7812 */ /* 0x000fc400078e8008 */
[----:B------:R-:W-:Y:S02]  /*37a0*/  SEL R238, R155, R238, !P3 ;  /* 0x000000ee9bee7207 */ /* 0x000fe40005800000 */
[----:B------:R-:W-:Y:S02]  /*37b0*/  SEL R244, R160, R89, !P6 ;  /* 0x00000059a0f47207 */ /* 0x000fe40007000000 */
[----:B------:R-:W-:Y:S02]  /*37c0*/  LOP3.LUT P3, RZ, R167, 0xff, R80, 0x80, !PT ;  /* 0x000000ffa7ff7812 */ /* 0x000fe40007868050 */
[----:B------:R-:W-:Y:S01]  /*37d0*/  IADD3 R242, PT, PT, R170, 0x47, -R159 ;  /* 0x00000047aaf27810 */ /* 0x000fe20007ffe89f */
[----:B------:R-:W-:Y:S01]  /*37e0*/  IMAD.IADD R244, R244, 0x1, R5 ;  /* 0x00000001f4f47824 */ /* 0x000fe200078e0205 */
[----:B------:R-:W-:Y:S02]  /*37f0*/  SEL R160, R170, RZ, P4 ;  /* 0x000000ffaaa07207 */ /* 0x000fe40002000000 */
[----:B------:R-:W-:-:S02]  /*3800*/  SEL R240, R157, R240, !P1 ;  /* 0x000000f09df07207 */ /* 0x000fc40004800000 */
[----:B------:R-:W-:Y:S01]  /*3810*/  LOP3.LUT P6, RZ, R91, 0xff, RZ, 0xc0, !PT ;  /* 0x000000ff5bff7812 */ /* 0x000fe200078cc0ff */
[----:B------:R-:W-:Y:S01]  /*3820*/  IMAD.IADD R93, R160, 0x1, R5 ;  /* 0x00000001a05d7824 */ /* 0x000fe200078e0205 */
[----:B------:R-:W-:Y:S02]  /*3830*/  LOP3.LUT P1, RZ, R167, 0xff, R85, 0x80, !PT ;  /* 0x000000ffa7ff7812 */ /* 0x000fe40007828055 */
[C---:B------:R-:W-:Y:S02]  /*3840*/  IADD3 R91, PT, PT, R170.reuse, 0x4c, -R164 ;  /* 0x0000004caa5b7810 */ /* 0x040fe40007ffe8a4 */
[----:B------:R-:W-:Y:S01]  /*3850*/  SEL R242, R159, R242, !P3 ;  /* 0x000000f29ff27207 */ /* 0x000fe20005800000 */
[----:B------:R0:W-:Y:S01]  /*3860*/  STL.U8 [R93], R10 ;  /* 0x0000000a5d007387 */ /* 0x0001e20000100000 */
[C---:B------:R-:W-:Y:S02]  /*3870*/  LOP3.LUT P3, RZ, R167.reuse, 0xff, R83, 0x80, !PT ;  /* 0x000000ffa7ff7812 */ /* 0x040fe40007868053 */
[----:B------:R-:W-:Y:S01]  /*3880*/  IADD3 R89, PT, PT, R170, 0x4a, -R162 ;  /* 0x0000004aaa597810 */ /* 0x000fe20007ffe8a2 */
[----:B------:R1:W-:Y:S01]  /*3890*/  STL.U8 [R172], R9 ;  /* 0x00000009ac007387 */ /* 0x0003e20000100000 */
[----:B------:R-:W-:Y:S01]  /*38a0*/  SEL R164, R164, R91, !P1 ;  /* 0x0000005ba4a47207 */ /* 0x000fe20004800000 */
[--C-:B------:R-:W-:Y:S01]  /*38b0*/  IMAD.IADD R91, R174, 0x1, R5.reuse ;  /* 0x00000001ae5b7824 */ /* 0x100fe200078e0205 */
[----:B------:R-:W-:Y:S01]  /*38c0*/  SEL R162, R162, R89, !P3 ;  /* 0x00000059a2a27207 */ /* 0x000fe20005800000 */
[--C-:B------:R-:W-:Y:S01]  /*38d0*/  IMAD.IADD R89, R176, 0x1, R5.reuse ;  /* 0x00000001b0597824 */ /* 0x100fe200078e0205 */
[----:B------:R2:W-:Y:S01]  /*38e0*/  STL.U8 [R90], R11 ;  /* 0x0000000b5a007387 */ /* 0x0005e20000100000 */
[--C-:B0-----:R-:W-:Y:S01]  /*38f0*/  IMAD.IADD R93, R180, 0x1, R5.reuse ;  /* 0x00000001b45d7824 */ /* 0x101fe200078e0205 */
[C---:B------:R-:W-:Y:S01]  /*3900*/  LOP3.LUT P5, RZ, R167.reuse, 0xff, R82, 0x80, !PT ;  /* 0x000000ffa7ff7812 */ /* 0x040fe200078a8052 */
[--C-:B------:R-:W-:Y:S01]  /*3910*/  IMAD.IADD R162, R162, 0x1, R5.reuse ;  /* 0x00000001a2a27824 */ /* 0x100fe200078e0205 */
[----:B------:R0:W-:Y:S01]  /*3920*/  STL.U8 [R91], R12 ;  /* 0x0000000c5b007387 */ /* 0x0001e20000100000 */
[----:B-1----:R-:W-:Y:S01]  /*3930*/  IMAD.IADD R9, R186, 0x1, R5 ;  /* 0x00000001ba097824 */ /* 0x002fe200078e0205 */
[----:B------:R-:W-:Y:S01]  /*3940*/  IADD3 R246, PT, PT, R170, 0x49, -R161 ;  /* 0x00000049aaf67810 */ /* 0x000fe20007ffe8a1 */
[--C-:B------:R-:W-:Y:S01]  /*3950*/  IMAD.IADD R164, R164, 0x1, R5.reuse ;  /* 0x00000001a4a47824 */ /* 0x100fe200078e0205 */
[----:B------:R1:W-:Y:S01]  /*3960*/  STL.U8 [R92], R13 ;  /* 0x0000000d5c007387 */ /* 0x0003e20000100000 */
[C---:B------:R-:W-:Y:S01]  /*3970*/  LOP3.LUT P2, RZ, R167.reuse, 0xff, R84, 0x80, !PT ;  /* 0x000000ffa7ff7812 */ /* 0x040fe20007848054 */
[----:B--2---:R-:W-:Y:S01]  /*3980*/  IMAD.IADD R11, R190, 0x1, R5 ;  /* 0x00000001be0b7824 */ /* 0x004fe200078e0205 */
[----:B------:R-:W-:Y:S01]  /*3990*/  IADD3 R248, PT, PT, R170, 0x4b, -R163 ;  /* 0x0000004baaf87810 */ /* 0x000fe20007ffe8a3 */
[----:B------:R2:W-:Y:S01]  /*39a0*/  STL.U8 [R89], R14 ;  /* 0x0000000e59007387 */ /* 0x0005e20000100000 */
[----:B------:R-:W-:Y:S01]  /*39b0*/  LOP3.LUT P0, RZ, R167, 0xff, R86, 0x80, !PT ;  /* 0x000000ffa7ff7812 */ /* 0x000fe20007808056 */
[----:B0-----:R-:W-:Y:S01]  /*39c0*/  IMAD.IADD R91, R182, 0x1, R5 ;  /* 0x00000001b65b7824 */ /* 0x001fe200078e0205 */
[----:B------:R-:W-:Y:S01]  /*39d0*/  SEL R246, R161, R246, !P5 ;  /* 0x000000f6a1f67207 */ /* 0x000fe20006800000 */
[----:B------:R0:W-:Y:S01]  /*39e0*/  STL.U8 [R94], R15 ;  /* 0x0000000f5e007387 */ /* 0x0001e20000100000 */
[----:B------:R-:W-:Y:S01]  /*39f0*/  IADD3 R250, PT, PT, R170, 0x4d, -R165 ;  /* 0x0000004daafa7810 */ /* 0x000fe20007ffe8a5 */
[--C-:B-1----:R-:W-:Y:S01]  /*3a00*/  IMAD.IADD R13, R188, 0x1, R5.reuse ;  /* 0x00000001bc0d7824 */ /* 0x102fe200078e0205 */
[----:B------:R-:W-:Y:S01]  /*3a10*/  SEL R248, R163, R248, !P2 ;  /* 0x000000f8a3f87207 */ /* 0x000fe20005000000 */
[----:B------:R-:W-:Y:S01]  /*3a20*/  STL.U8 [R95], R16 ;  /* 0x000000105f007387 */ /* 0x000fe20000100000 */
[----:B------:R-:W-:Y:S01]  /*3a30*/  SEL R250, R165, R250, !P0 ;  /* 0x000000faa5fa7207 */ /* 0x000fe20004000000 */
[--C-:B--2---:R-:W-:Y:S01]  /*3a40*/  IMAD.IADD R89, R184, 0x1, R5.reuse ;  /* 0x00000001b8597824 */ /* 0x104fe200078e0205 */
[----:B------:R-:W-:Y:S01]  /*3a50*/  SEL R170, R170, 0x50, !P6 ;  /* 0x00000050aaaa7807 */ /* 0x000fe20007000000 */
[----:B------:R1:W-:Y:S01]  /*3a60*/  STL.U8 [R96], R17 ;  /* 0x0000001160007387 */ /* 0x0003e20000100000 */
[----:B0-----:R-:W-:-:S03]  /*3a70*/  IMAD.IADD R15, R194, 0x1, R5 ;  /* 0x00000001c20f7824 */ /* 0x001fc600078e0205 */
[----:B------:R-:W-:Y:S04]  /*3a80*/  STL.U8 [R93], R18 ;  /* 0x000000125d007387 */ /* 0x000fe80000100000 */
[----:B------:R0:W-:Y:S01]  /*3a90*/  STL.U8 [R98], R19 ;  /* 0x0000001362007387 */ /* 0x0001e20000100000 */
[----:B-1----:R-:W-:-:S03]  /*3aa0*/  IMAD.IADD R17, R192, 0x1, R5 ;  /* 0x00000001c0117824 */ /* 0x002fc600078e0205 */
[----:B------:R-:W-:Y:S04]  /*3ab0*/  STL.U8 [R91], R20 ;  /* 0x000000145b007387 */ /* 0x000fe80000100000 */
[----:B------:R-:W-:Y:S01]  /*3ac0*/  STL.U8 [R100], R21 ;  /* 0x0000001564007387 */ /* 0x000fe20000100000 */
[----:B0-----:R-:W-:-:S03]  /*3ad0*/  IMAD.IADD R19, R242, 0x1, R5 ;  /* 0x00000001f2137824 */ /* 0x001fc600078e0205 */
[----:B------:R-:W-:Y:S04]  /*3ae0*/  STL.U8 [R89], R22 ;  /* 0x0000001659007387 */ /* 0x000fe80000100000 */
[----:B------:R-:W-:Y:S04]  /*3af0*/  STL.U8 [R102], R23 ;  /* 0x0000001766007387 */ /* 0x000fe80000100000 */
[----:B------:R0:W-:Y:S04]  /*3b00*/  STL.U8 [R9], R24 ;  /* 0x0000001809007387 */ /* 0x0001e80000100000 */
[----:B------:R-:W-:Y:S04]  /*3b10*/  STL.U8 [R104], R25 ;  /* 0x0000001968007387 */ /* 0x000fe80000100000 */
[----:B------:R1:W-:Y:S01]  /*3b20*/  STL.U8 [R13], R26 ;  /* 0x0000001a0d007387 */ /* 0x0003e20000100000 */
[----:B0-----:R-:W-:-:S03]  /*3b30*/  IMAD.IADD R9, R196, 0x1, R5 ;  /* 0x00000001c4097824 */ /* 0x001fc600078e0205 */
[----:B------:R-:W-:Y:S04]  /*3b40*/  STL.U8 [R106], R27 ;  /* 0x0000001b6a007387 */ /* 0x000fe80000100000 */
[----:B------:R0:W-:Y:S01]  /*3b50*/  STL.U8 [R11], R28 ;  /* 0x0000001c0b007387 */ /* 0x0001e20000100000 */
[----:B-1----:R-:W-:-:S03]  /*3b60*/  IMAD.IADD R13, R198, 0x1, R5 ;  /* 0x00000001c60d7824 */ /* 0x002fc600078e0205 */
        /* <DEDUP_REMOVED lines=76> */
[----:B------:R-:W-:Y:S01]  /*4030*/  STL.U8 [R19], R80 ;  /* 0x0000005013007387 */ /* 0x000fe20000100000 */
[----:B-1----:R-:W-:-:S03]  /*4040*/  IMAD.IADD R11, R170, 0x1, R5 ;  /* 0x00000001aa0b7824 */ /* 0x002fc600078e0205 */
[----:B------:R-:W-:Y:S04]  /*4050*/  STL.U8 [R244], R81 ;  /* 0x00000051f4007387 */ /* 0x000fe80000100000 */
[----:B------:R-:W-:Y:S04]  /*4060*/  STL.U8 [R17], R82 ;  /* 0x0000005211007387 */ /* 0x000fe80000100000 */
[----:B------:R-:W-:Y:S04]  /*4070*/  STL.U8 [R162], R83 ;  /* 0x00000053a2007387 */ /* 0x000fe80000100000 */
[----:B------:R0:W-:Y:S04]  /*4080*/  STL.U8 [R9], R84 ;  /* 0x0000005409007387 */ /* 0x0001e80000100000 */
[----:B------:R1:W-:Y:S04]  /*4090*/  STL.U8 [R164], R85 ;  /* 0x00000055a4007387 */ /* 0x0003e80000100000 */
[----:B------:R1:W-:Y:S04]  /*40a0*/  STL.U8 [R15], R86 ;  /* 0x000000560f007387 */ /* 0x0003e80000100000 */
[----:B------:R1:W-:Y:S04]  /*40b0*/  STL.U8 [R168], R87 ;  /* 0x00000057a8007387 */ /* 0x0003e80000100000 */
[----:B------:R1:W-:Y:S04]  /*40c0*/  STL.U8 [R13], R88 ;  /* 0x000000580d007387 */ /* 0x0003e80000100000 */
[----:B------:R1:W-:Y:S04]  /*40d0*/  STL.U8 [R11], R8 ;  /* 0x000000080b007387 */ /* 0x0003e80000100000 */
[----:B0-----:R-:W2:Y:S04]  /*40e0*/  LDL.U8 R9, [R5+0x1] ;  /* 0x0000010005097983 */ /* 0x001ea80000100000 */
[----:B------:R0:W2:Y:S01]  /*40f0*/  LDL.U8 R10, [R5] ;  /* 0x00000000050a7983 */ /* 0x0000a20000100000 */
[----:B------:R-:W-:Y:S01]  /*4100*/  BSSY.RELIABLE B0, `(.L_x_27) ;  /* 0x00001a2000007945 */ /* 0x000fe20003800100 */
[----:B------:R-:W-:-:S02]  /*4110*/  IMAD.MOV.U32 R91, RZ, RZ, R4 ;  /* 0x000000ffff5b7224 */ /* 0x000fc400078e0004 */
[----:B------:R-:W-:Y:S02]  /*4120*/  IMAD.MOV.U32 R90, RZ, RZ, R3 ;  /* 0x000000ffff5a7224 */ /* 0x000fe400078e0003 */
[----:B------:R-:W-:Y:S02]  /*4130*/  IMAD.MOV.U32 R89, RZ, RZ, R5 ;  /* 0x000000ffff597224 */ /* 0x000fe400078e0005 */
[----:B------:R-:W-:Y:S02]  /*4140*/  IMAD.MOV.U32 R4, RZ, RZ, R0 ;  /* 0x000000ffff047224 */ /* 0x000fe400078e0000 */
[----:B------:R-:W-:Y:S02]  /*4150*/  IMAD.MOV.U32 R3, RZ, RZ, R2 ;  /* 0x000000ffff037224 */ /* 0x000fe400078e0002 */
[----:B0-----:R-:W-:Y:S01]  /*4160*/  IMAD.MOV.U32 R5, RZ, RZ, R7 ;  /* 0x000000ffff057224 */ /* 0x001fe200078e0007 */
[----:B--2---:R-:W-:-:S13]  /*4170*/  ISETP.GT.U32.AND P0, PT, R10, R9, PT ;  /* 0x000000090a00720c */ /* 0x004fda0003f04070 */
[----:B-1----:R-:W-:Y:S05]  /*4180*/  @P0 BRA `(.L_x_28) ;  /* 0x00000014000c0947 */ /* 0x002fea0003800000 */
        /* <DEDUP_REMOVED lines=323> */
.L_x_28:
        /* <DEDUP_REMOVED lines=86> */
.L_x_30:
[----:B------:R-:W-:Y:S05]  /*5b20*/  BSYNC.RELIABLE B0 ;  /* 0x0000000000007941 */ /* 0x000fea0003800100 */
.L_x_27:
[----:B------:R-:W-:Y:S05]  /*5b30*/  BRA `(.L_x_31) ;  /* 0xffffffb800147947 */ /* 0x000fea000383ffff */
.L_x_29:
[----:B------:R-:W-:Y:S05]  /*5b40*/  BSYNC.RECONVERGENT B1 ;  /* 0x0000000000017941 */ /* 0x000fea0003800200 */
.L_x_26:
[----:B------:R-:W-:Y:S05]  /*5b50*/  WARPSYNC.ALL ;  /* 0x0000000000007948 */ /* 0x000fea0003800000 */
[----:B------:R-:W-:Y:S01]  /*5b60*/  ISETP.NE.U32.AND P0, PT, R91, R4, PT ;  /* 0x000000045b00720c */ /* 0x000fe20003f05070 */
[----:B------:R-:W-:Y:S03]  /*5b70*/  BSSY.RECONVERGENT B1, `(.L_x_32) ;  /* 0x00000a3000017945 */ /* 0x000fe60003800200 */
[----:B------:R-:W-:-:S13]  /*5b80*/  ISETP.NE.AND.EX P0, PT, R90, R3, PT, P0 ;  /* 0x000000035a00720c */ /* 0x000fda0003f05300 */
[----:B------:R-:W-:Y:S05]  /*5b90*/  @!P0 BRA `(.L_x_33) ;  /* 0x0000000800808947 */ /* 0x000fea0003800000 */
[----:B------:R0:W-:Y:S04]  /*5ba0*/  STL.U8 [R5], R10 ;  /* 0x0000000a05007387 */ /* 0x0001e80000100000 */
[----:B------:R-:W-:Y:S04]  /*5bb0*/  STL.U8 [R5+0x1], R9 ;  /* 0x0000010905007387 */ /* 0x000fe80000100000 */
        /* <DEDUP_REMOVED lines=150> */
[----:B----4-:R-:W3:Y:S04]  /*6520*/  LDL.U8 R6, [R89+0x4d] ;  /* 0x00004d0059067983 */ /* 0x010ee80000100000 */
[----:B---3--:R2:W-:Y:S04]  /*6530*/  STL.U8 [R5+0x4d], R6 ;  /* 0x00004d0605007387 */ /* 0x0085e80000100000 */
[----:B-----5:R-:W3:Y:S04]  /*6540*/  LDL.U8 R8, [R89+0x4e] ;  /* 0x00004e0059087983 */ /* 0x020ee80000100000 */
[----:B---3--:R2:W-:Y:S04]  /*6550*/  STL.U8 [R5+0x4e], R8 ;  /* 0x00004e0805007387 */ /* 0x0085e80000100000 */
[----:B0-----:R-:W3:Y:S04]  /*6560*/  LDL.U8 R10, [R89+0x4f] ;  /* 0x00004f00590a7983 */ /* 0x001ee80000100000 */
[----:B---3--:R2:W-:Y:S04]  /*6570*/  STL.U8 [R5+0x4f], R10 ;  /* 0x00004f0a05007387 */ /* 0x0085e80000100000 */
[----:B-1----:R-:W3:Y:S04]  /*6580*/  LDL.U8 R0, [R89+0x50] ;  /* 0x0000500059007983 */ /* 0x002ee80000100000 */
[----:B---3--:R2:W-:Y:S02]  /*6590*/  STL.U8 [R5+0x50], R0 ;  /* 0x0000500005007387 */ /* 0x0085e40000100000 */
.L_x_33:
[----:B------:R-:W-:Y:S05]  /*65a0*/  BSYNC.RECONVERGENT B1 ;  /* 0x0000000000017941 */ /* 0x000fea0003800200 */
.L_x_32:
[----:B------:R-:W3:Y:S01]  /*65b0*/  LDL.U8 R7, [R1+0x79] ;  /* 0x0000790001077983 */ /* 0x000ee20000100000 */
[----:B------:R-:W0:Y:S01]  /*65c0*/  LDCU UR8, c[0x0][0x390] ;  /* 0x00007200ff0877ac */ /* 0x000e220008000800 */
[----:B--2---:R-:W1:Y:S01]  /*65d0*/  S2R R0, SR_CTAID.Y ;  /* 0x0000000000007919 */ /* 0x004e620000002600 */
[----:B------:R-:W2:Y:S01]  /*65e0*/  LDCU.64 UR6, c[0x0][0x388] ;  /* 0x00007100ff0677ac */ /* 0x000ea20008000a00 */
[----:B------:R-:W1:Y:S01]  /*65f0*/  S2R R3, SR_TID.Y ;  /* 0x0000000000037919 */ /* 0x000e620000002200 */
[----:B------:R-:W4:Y:S01]  /*6600*/  S2R R2, SR_CTAID.X ;  /* 0x0000000000027919 */ /* 0x000f220000002500 */
[----:B------:R-:W4:Y:S01]  /*6610*/  S2R R5, SR_TID.X ;  /* 0x0000000000057919 */ /* 0x000f220000002100 */
[----:B-1----:R-:W-:Y:S02]  /*6620*/  IMAD R0, R0, 0x10, R3 ;  /* 0x0000001000007824 */ /* 0x002fe400078e0203 */
[----:B----4-:R-:W-:-:S04]  /*6630*/  IMAD R5, R2, 0x10, R5 ;  /* 0x0000001002057824 */ /* 0x010fc800078e0205 */
[----:B0-----:R-:W-:-:S05]  /*6640*/  IMAD R0, R0, UR8, R5 ;  /* 0x0000000800007c24 */ /* 0x001fca000f8e0205 */
[----:B--2---:R-:W-:-:S04]  /*6650*/  IADD3 R2, P0, PT, R0, UR6, RZ ;  /* 0x0000000600027c10 */ /* 0x004fc8000ff1e0ff */
[----:B------:R-:W-:-:S05]  /*6660*/  LEA.HI.X.SX32 R3, R0, UR7, 0x1, P0 ;  /* 0x0000000700037c11 */ /* 0x000fca00080f0eff */
[----:B---3--:R-:W-:Y:S01]  /*6670*/  STG.E.U8 desc[UR4][R2.64], R7 ;  /* 0x0000000702007986 */ /* 0x008fe2000c101104 */
[----:B------:R-:W-:Y:S05]  /*6680*/  EXIT ;  /* 0x000000000000794d */ /* 0x000fea0003800000 */
.L_x_34:
        /* <DEDUP_REMOVED lines=15> */
.L_x_96:


//--------------------- .text._Z27medianFilterRadixSortKernelILi16ELi16ELi7EEvPhS0_ii --------------------------
	.section	.text._Z27medianFilterRadixSortKernelILi16ELi16ELi7EEvPhS0_ii,"ax",@progbits
	.align	128
        .global         _Z27medianFilterRadixSortKernelILi16ELi16ELi7EEvPhS0_ii
        .type           _Z27medianFilterRadixSortKernelILi16ELi16ELi7EEvPhS0_ii,@function
        .size           _Z27medianFilterRadixSortKernelILi16ELi16ELi7EEvPhS0_ii,(.L_x_97 - _Z27medianFilterRadixSortKernelILi16ELi16ELi7EEvPhS0_ii)
        .other          _Z27medianFilterRadixSortKernelILi16ELi16ELi7EEvPhS0_ii,@"STO_CUDA_ENTRY STV_DEFAULT"
_Z27medianFilterRadixSortKernelILi16ELi16ELi7EEvPhS0_ii:
.text._Z27medianFilterRadixSortKernelILi16ELi16ELi7EEvPhS0_ii:
        /* <DEDUP_REMOVED lines=17> */
.L_x_40:
        /* <DEDUP_REMOVED lines=16> */
.L_x_39:
        /* <DEDUP_REMOVED lines=17> */
.L_x_38:
[----:B------:R-:W-:Y:S05]  /*0320*/  BSYNC.RECONVERGENT B1 ;  /* 0x0000000000017941 */ /* 0x000fea0003800200 */
.L_x_37:
[----:B------:R-:W-:Y:S01]  /*0330*/  IMAD.MOV.U32 R4, RZ, RZ, R11 ;  /* 0x000000ffff047224 */ /* 0x000fe200078e000b */
[----:B------:R-:W-:Y:S06]  /*0340*/  @!P1 BRA `(.L_x_40) ;  /* 0xfffffffc00709947 */ /* 0x000fec000383ffff */
.L_x_36:
[----:B------:R-:W-:Y:S05]  /*0350*/  BSYNC.RECONVERGENT B0 ;  /* 0x0000000000007941 */ /* 0x000fea0003800200 */
.L_x_35:
        /* <DEDUP_REMOVED lines=9> */
[----:B------:R-:W-:Y:S02]  /*03f0*/  IMAD.MOV.U32 R6, RZ, RZ, R5 ;  /* 0x000000ffff067224 */ /* 0x000fe400078e0005 */
[----:B------:R-:W-:Y:S01]  /*0400*/  IMAD.MOV.U32 R4, RZ, RZ, RZ ;  /* 0x000000ffff047224 */ /* 0x000fe200078e00ff */
[----:B0-----:R-:W-:Y:S01]  /*0410*/  LEA R9, R7, R2, 0x18 ;  /* 0x0000000207097211 */ /* 0x001fe200078ec0ff */
[----:B------:R-:W-:-:S04]  /*0420*/  IMAD.X R7, RZ, RZ, RZ, P1 ;  /* 0x000000ffff077224 */ /* 0x000fc800008e06ff */
[----:B------:R-:W-:-:S04]  /*0430*/  IMAD R2, R12, 0x16, R9 ;  /* 0x000000160c027824 */ /* 0x000fc800078e0209 */
[----:B------:R-:W-:Y:S02]  /*0440*/  IMAD.IADD R8, R2, 0x1, R13 ;  /* 0x0000000102087824 */ /* 0x000fe400078e020d */
[----:B------:R-:W-:-:S03]  /*0450*/  IMAD.MOV.U32 R2, RZ, RZ, R0 ;  /* 0x000000ffff027224 */ /* 0x000fc600078e0000 */
[----:B------:R-:W0:Y:S04]  /*0460*/  LDS.U8 R57, [R8+0x1b] ;  /* 0x00001b0008397984 */ /* 0x000e280000000000 */
[----:B------:R-:W1:Y:S04]  /*0470*/  LDS.U8 R59, [R8+0x1c] ;  /* 0x00001c00083b7984 */ /* 0x000e680000000000 */
[----:B------:R-:W2:Y:S04]  /*0480*/  LDS.U8 R61, [R8+0x2c] ;  /* 0x00002c00083d7984 */ /* 0x000ea80000000000 */
[----:B------:R-:W3:Y:S04]  /*0490*/  LDS.U8 R63, [R8+0x2d] ;  /* 0x00002d00083f7984 */ /* 0x000ee80000000000 */
[----:B------:R-:W4:Y:S04]  /*04a0*/  LDS.U8 R65, [R8+0x2e] ;  /* 0x00002e0008417984 */ /* 0x000f280000000000 */
[----:B------:R-:W-:Y:S04]  /*04b0*/  LDS.U8 R67, [R8+0x2f] ;  /* 0x00002f0008437984 */ /* 0x000fe80000000000 */
[----:B------:R-:W5:Y:S04]  /*04c0*/  LDS.U8 R69, [R8+0x30] ;  /* 0x0000300008457984 */ /* 0x000f680000000000 */
[----:B------:R-:W-:Y:S04]  /*04d0*/  LDS.U8 R71, [R8+0x31] ;  /* 0x0000310008477984 */ /* 0x000fe80000000000 */
[----:B------:R-:W-:Y:S04]  /*04e0*/  LDS.U8 R73, [R8+0x32] ;  /* 0x0000320008497984 */ /* 0x000fe80000000000 */
[----:B------:R-:W-:Y:S04]  /*04f0*/  LDS.U8 R75, [R8+0x42] ;  /* 0x00004200084b7984 */ /* 0x000fe80000000000 */
[----:B------:R-:W5:Y:S01]  /*0500*/  LDS.U8 R77, [R8+0x43] ;  /* 0x00004300084d7984 */ /* 0x000f620000000000 */
[----:B0-----:R-:W-:-:S03]  /*0510*/  PRMT R56, R57, 0x7610, R56 ;  /* 0x0000761039387816 */ /* 0x001fc60000000038 */
[----:B------:R-:W-:Y:S01]  /*0520*/  LDS.U8 R79, [R8+0x44] ;  /* 0x00004400084f7984 */ /* 0x000fe20000000000 */
[----:B-1----:R-:W-:-:S03]  /*0530*/  PRMT R55, R59, 0x7610, R55 ;  /* 0x000076103b377816 */ /* 0x002fc60000000037 */
[----:B------:R-:W0:Y:S01]  /*0540*/  LDS.U8 R81, [R8+0x45] ;  /* 0x0000450008517984 */ /* 0x000e220000000000 */
[----:B--2---:R-:W-:-:S03]  /*0550*/  PRMT R54, R61, 0x7610, R54 ;  /* 0x000076103d367816 */ /* 0x004fc60000000036 */
[----:B------:R-:W1:Y:S01]  /*0560*/  LDS.U8 R83, [R8+0x46] ;  /* 0x0000460008537984 */ /* 0x000e620000000000 */
[----:B---3--:R-:W-:-:S03]  /*0570*/  PRMT R53, R63, 0x7610, R53 ;  /* 0x000076103f357816 */ /* 0x008fc60000000035 */
[----:B------:R-:W-:Y:S01]  /*0580*/  LDS.U8 R85, [R8+0x47] ;  /* 0x0000470008557984 */ /* 0x000fe20000000000 */
[----:B----4-:R-:W-:-:S03]  /*0590*/  PRMT R52, R65, 0x7610, R52 ;  /* 0x0000761041347816 */ /* 0x010fc60000000034 */
[----:B------:R-:W2:Y:S04]  /*05a0*/  LDS.U8 R87, [R8+0x48] ;  /* 0x0000480008577984 */ /* 0x000ea80000000000 */
[----:B------:R-:W3:Y:S01]  /*05b0*/  LDS.U8 R89, [R8+0x58] ;  /* 0x0000580008597984 */ /* 0x000ee20000000000 */
[----:B-----5:R-:W-:-:S03]  /*05c0*/  PRMT R50, R69, 0x7610, R50 ;  /* 0x0000761045327816 */ /* 0x020fc60000000032 */
[----:B------:R-:W4:Y:S04]  /*05d0*/  LDS.U8 R91, [R8+0x59] ;  /* 0x00005900085b7984 */ /* 0x000f280000000000 */
[----:B------:R-:W-:Y:S04]  /*05e0*/  LDS.U8 R93, [R8+0x5a] ;  /* 0x00005a00085d7984 */ /* 0x000fe80000000000 */
[----:B------:R-:W5:Y:S04]  /*05f0*/  LDS.U8 R95, [R8+0x5b] ;  /* 0x00005b00085f7984 */ /* 0x000f680000000000 */
[----:B------:R-:W5:Y:S01]  /*0600*/  LDS.U8 R97, [R8+0x5c] ;  /* 0x00005c0008617984 */ /* 0x000f620000000000 */
[----:B------:R-:W-:-:S03]  /*0610*/  PRMT R44, R77, 0x7610, R44 ;  /* 0x000076104d2c7816 */ /* 0x000fc6000000002c */
[----:B------:R-:W5:Y:S04]  /*0620*/  LDS.U8 R99, [R8+0x5d] ;  /* 0x00005d0008637984 */ /* 0x000f680000000000 */
[----:B------:R-:W5:Y:S01]  /*0630*/  LDS.U8 R101, [R8+0x5e] ;  /* 0x00005e0008657984 */ /* 0x000f620000000000 */
[----:B0-----:R-:W-:-:S03]  /*0640*/  PRMT R42, R81, 0x7610, R42 ;  /* 0x00007610512a7816 */ /* 0x001fc6000000002a */
[----:B------:R-:W0:Y:S01]  /*0650*/  LDS.U8 R103, [R8+0x6e] ;  /* 0x00006e0008677984 */ /* 0x000e220000000000 */
[----:B-1----:R-:W-:-:S03]  /*0660*/  PRMT R40, R83, 0x7610, R40 ;  /* 0x0000761053287816 */ /* 0x002fc60000000028 */
[----:B------:R-:W1:Y:S04]  /*0670*/  LDS.U8 R105, [R8+0x6f] ;  /* 0x00006f0008697984 */ /* 0x000e680000000000 */
[----:B------:R-:W1:Y:S01]  /*0680*/  LDS.U8 R107, [R8+0x70] ;  /* 0x00007000086b7984 */ /* 0x000e620000000000 */
[----:B--2---:R-:W-:-:S03]  /*0690*/  PRMT R38, R87, 0x7610, R38 ;  /* 0x0000761057267816 */ /* 0x004fc60000000026 */
[----:B------:R-:W-:Y:S01]  /*06a0*/  LDS.U8 R109, [R8+0x71] ;  /* 0x00007100086d7984 */ /* 0x000fe20000000000 */
[----:B---3--:R-:W-:-:S03]  /*06b0*/  PRMT R36, R89, 0x7610, R36 ;  /* 0x0000761059247816 */ /* 0x008fc60000000024 */
[----:B------:R-:W2:Y:S01]  /*06c0*/  LDS.U8 R111, [R8+0x72] ;  /* 0x00007200086f7984 */ /* 0x000ea20000000000 */
[----:B----4-:R-:W-:-:S03]  /*06d0*/  PRMT R34, R91, 0x7610, R34 ;  /* 0x000076105b227816 */ /* 0x010fc60000000022 */
[----:B------:R-:W-:Y:S04]  /*06e0*/  LDS.U8 R113, [R8+0x73] ;  /* 0x0000730008717984 */ /* 0x000fe80000000000 */
[----:B------:R-:W3:Y:S01]  /*06f0*/  LDS.U8 R115, [R8+0x74] ;  /* 0x0000740008737984 */ /* 0x000ee20000000000 */
[----:B-----5:R-:W-:-:S03]  /*0700*/  PRMT R32, R95, 0x7610, R32 ;  /* 0x000076105f207816 */ /* 0x020fc60000000020 */
[----:B------:R-:W4:Y:S01]  /*0710*/  LDS.U8 R117, [R8+0x84] ;  /* 0x0000840008757984 */ /* 0x000f220000000000 */
[----:B------:R-:W-:-:S03]  /*0720*/  PRMT R30, R97, 0x7610, R30 ;  /* 0x00007610611e7816 */ /* 0x000fc6000000001e */
[----:B------:R-:W-:Y:S01]  /*0730*/  LDS.U8 R119, [R8+0x85] ;  /* 0x0000850008777984 */ /* 0x000fe20000000000 */
[----:B------:R-:W-:-:S03]  /*0740*/  PRMT R28, R99, 0x7610, R28 ;  /* 0x00007610631c7816 */ /* 0x000fc6000000001c */
[----:B------:R-:W5:Y:S01]  /*0750*/  LDS.U8 R121, [R8+0x86] ;  /* 0x0000860008797984 */ /* 0x000f620000000000 */
[----:B------:R-:W-:-:S03]  /*0760*/  PRMT R26, R101, 0x7610, R26 ;  /* 0x00007610651a7816 */ /* 0x000fc6000000001a */
[----:B------:R-:W-:Y:S01]  /*0770*/  LDS.U8 R123, [R8+0x87] ;  /* 0x00008700087b7984 */ /* 0x000fe20000000000 */
[----:B0-----:R-:W-:-:S03]  /*0780*/  PRMT R24, R103, 0x7610, R24 ;  /* 0x0000761067187816 */ /* 0x001fc60000000018 */
[----:B------:R-:W0:Y:S01]  /*0790*/  LDS.U8 R125, [R8+0x88] ;  /* 0x00008800087d7984 */ /* 0x000e220000000000 */
[----:B-1----:R-:W-:-:S03]  /*07a0*/  PRMT R22, R105, 0x7610, R22 ;  /* 0x0000761069167816 */ /* 0x002fc60000000016 */
[----:B------:R-:W-:Y:S01]  /*07b0*/  LDS.U8 R58, [R8+0x89] ;  /* 0x00008900083a7984 */ /* 0x000fe20000000000 */
[----:B------:R-:W-:-:S03]  /*07c0*/  PRMT R20, R107, 0x7610, R20 ;  /* 0x000076106b147816 */ /* 0x000fc60000000014 */
[----:B------:R-:W-:Y:S04]  /*07d0*/  LDS.U8 R60, [R8+0x8a] ;  /* 0x00008a00083c7984 */ /* 0x000fe80000000000 */
[----:B------:R-:W1:Y:S01]  /*07e0*/  LDS.U8 R9, [R8] ;  /* 0x0000000008097984 */ /* 0x000e620000000000 */
[----:B--2---:R-:W-:-:S03]  /*07f0*/  PRMT R18, R111, 0x7610, R18 ;  /* 0x000076106f127816 */ /* 0x004fc60000000012 */
[----:B------:R-:W2:Y:S04]  /*0800*/  LDS.U8 R11, [R8+0x1] ;  /* 0x00000100080b7984 */ /* 0x000ea80000000000 */
[----:B------:R-:W2:Y:S01]  /*0810*/  LDS.U8 R13, [R8+0x2] ;  /* 0x00000200080d7984 */ /* 0x000ea20000000000 */
[----:B---3--:R-:W-:-:S03]  /*0820*/  PRMT R16, R115, 0x7610, R16 ;  /* 0x0000761073107816 */ /* 0x008fc60000000010 */
[----:B------:R-:W3:Y:S01]  /*0830*/  LDS.U8 R17, [R8+0x3] ;  /* 0x0000030008117984 */ /* 0x000ee20000000000 */
[----:B----4-:R-:W-:-:S03]  /*0840*/  PRMT R14, R117, 0x7610, R14 ;  /* 0x00007610750e7816 */ /* 0x010fc6000000000e */
[----:B------:R-:W4:Y:S04]  /*0850*/  LDS.U8 R19, [R8+0x4] ;  /* 0x0000040008137984 */ /* 0x000f280000000000 */
[----:B------:R-:W4:Y:S01]  /*0860*/  LDS.U8 R33, [R8+0x5] ;  /* 0x0000050008217984 */ /* 0x000f220000000000 */
[----:B-----5:R-:W-:-:S03]  /*0870*/  PRMT R12, R121, 0x7610, R12 ;  /* 0x00007610790c7816 */ /* 0x020fc6000000000c */
[----:B------:R-:W5:Y:S04]  /*0880*/  LDS.U8 R39, [R8+0x6] ;  /* 0x0000060008277984 */ /* 0x000f680000000000 */
[----:B------:R-:W5:Y:S01]  /*0890*/  LDS.U8 R43, [R8+0x16] ;  /* 0x00001600082b7984 */ /* 0x000f620000000000 */
[----:B0-----:R-:W-:-:S03]  /*08a0*/  PRMT R10, R125, 0x7610, R10 ;  /* 0x000076107d0a7816 */ /* 0x001fc6000000000a */
[----:B------:R-:W0:Y:S04]  /*08b0*/  LDS.U8 R45, [R8+0x17] ;  /* 0x00001700082d7984 */ /* 0x000e280000000000 */
[----:B------:R-:W0:Y:S04]  /*08c0*/  LDS.U8 R47, [R8+0x18] ;  /* 0x00001800082f7984 */ /* 0x000e280000000000 */
[----:B------:R-:W0:Y:S01]  /*08d0*/  LDS.U8 R49, [R8+0x19] ;  /* 0x0000190008317984 */ /* 0x000e220000000000 */
[----:B-1----:R-:W-:-:S03]  /*08e0*/  PRMT R25, R9, 0x7610, R25 ;  /* 0x0000761009197816 */ /* 0x002fc60000000019 */
[----:B------:R1:W0:Y:S01]  /*08f0*/  LDS.U8 R51, [R8+0x1a] ;  /* 0x00001a0008337984 */ /* 0x0002220000000000 */
[----:B--2---:R-:W-:-:S03]  /*0900*/  PRMT R15, R11, 0x7610, R15 ;  /* 0x000076100b0f7816 */ /* 0x004fc6000000000f */
[----:B------:R-:W-:Y:S01]  /*0910*/  STL.U8 [R0+0xc], R57 ;  /* 0x00000c3900007387 */ /* 0x000fe20000100000 */
[----:B------:R-:W-:-:S03]  /*0920*/  PRMT R21, R13, 0x7610, R21 ;  /* 0x000076100d157816 */ /* 0x000fc60000000015 */
[----:B------:R-:W-:Y:S01]  /*0930*/  STL.U8 [R0+0xd], R59 ;  /* 0x00000d3b00007387 */ /* 0x000fe20000100000 */
[----:B---3--:R-:W-:Y:S02]  /*0940*/  PRMT R23, R17, 0x7610, R23 ;  /* 0x0000761011177816 */ /* 0x008fe40000000017 */
[----:B-1----:R-:W-:Y:S01]  /*0950*/  PRMT R8, R60, 0x7610, R8 ;  /* 0x000076103c087816 */ /* 0x002fe20000000008 */
[----:B------:R-:W-:Y:S01]  /*0960*/  STL.U8 [R0+0xe], R61 ;  /* 0x00000e3d00007387 */ /* 0x000fe20000100000 */
[----:B----4-:R-:W-:-:S03]  /*0970*/  PRMT R27, R19, 0x7610, R27 ;  /* 0x00007610131b7816 */ /* 0x010fc6000000001b */
[----:B------:R-:W-:Y:S01]  /*0980*/  STL.U8 [R0+0xf], R63 ;  /* 0x00000f3f00007387 */ /* 0x000fe20000100000 */
[----:B------:R-:W-:-:S03]  /*0990*/  PRMT R31, R33, 0x7610, R31 ;  /* 0x00007610211f7816 */ /* 0x000fc6000000001f */
[----:B------:R-:W-:Y:S01]  /*09a0*/  STL.U8 [R0+0x10], R65 ;  /* 0x0000104100007387 */ /* 0x000fe20000100000 */
[----:B-----5:R-:W-:-:S03]  /*09b0*/  PRMT R29, R39, 0x7610, R29 ;  /* 0x00007610271d7816 */ /* 0x020fc6000000001d */
[----:B------:R-:W-:Y:S01]  /*09c0*/  STL.U8 [R0+0x11], R67 ;  /* 0x0000114300007387 */ /* 0x000fe20000100000 */
[----:B------:R-:W-:-:S03]  /*09d0*/  PRMT R35, R43, 0x7610, R35 ;  /* 0x000076102b237816 */ /* 0x000fc60000000023 */
[----:B------:R-:W-:Y:S01]  /*09e0*/  STL.U8 [R0+0x12], R69 ;  /* 0x0000124500007387 */ /* 0x000fe20000100000 */
[----:B0-----:R-:W-:-:S03]  /*09f0*/  PRMT R41, R45, 0x7610, R41 ;  /* 0x000076102d297816 */ /* 0x001fc60000000029 */
[----:B------:R-:W-:Y:S01]  /*0a00*/  STL.U8 [R0+0x13], R71 ;  /* 0x0000134700007387 */ /* 0x000fe20000100000 */
[----:B------:R-:W-:-:S03]  /*0a10*/  PRMT R37, R47, 0x7610, R37 ;  /* 0x000076102f257816 */ /* 0x000fc60000000025 */
[----:B------:R-:W-:Y:S01]  /*0a20*/  STL.U8 [R0+0x14], R73 ;  /* 0x0000144900007387 */ /* 0x000fe20000100000 */
[----:B------:R-:W-:-:S03]  /*0a30*/  PRMT R46, R49, 0x7610, R46 ;  /* 0x00007610312e7816 */ /* 0x000fc6000000002e */
[----:B------:R-:W-:Y:S01]  /*0a40*/  STL.U8 [R0+0x15], R75 ;  /* 0x0000154b00007387 */ /* 0x000fe20000100000 */
[----:B------:R-:W-:-:S03]  /*0a50*/  PRMT R48, R51, 0x7610, R48 ;  /* 0x0000761033307816 */ /* 0x000fc60000000030 */
        /* <DEDUP_REMOVED lines=48> */
[----:B0-----:R-:W-:Y:S02]  /*0d60*/  PRMT R47, R73, 0x7610, R47 ;  /* 0x00007610492f7816 */ /* 0x001fe4000000002f */
[----:B-1----:R-:W-:Y:S02]  /*0d70*/  PRMT R49, R71, 0x7610, R49 ;  /* 0x0000761047317816 */ /* 0x002fe40000000031 */
[----:B--2---:R-:W-:-:S07]  /*0d80*/  PRMT R51, R67, 0x7610, R51 ;  /* 0x0000761043337816 */ /* 0x004fce0000000033 */
.L_x_46:
        /* <DEDUP_REMOVED lines=175> */
[----:B------:R-:W-:Y:S01]  /*1880*/  LOP3.LUT R86, R9, 0xff, RZ, 0xc0, !PT ;  /* 0x000000ff09567812 */ /* 0x000fe200078ec0ff */
[----:B------:R-:W-:Y:S01]  /*1890*/  IMAD.IADD R75, R75, 0x1, R74 ;  /* 0x000000014b4b7824 */ /* 0x000fe200078e024a */
[-C--:B------:R-:W-:Y:S02]  /*18a0*/  SHF.R.U32.HI R81, RZ, R4.reuse, R81 ;  /* 0x00000004ff517219 */ /* 0x080fe40000011651 */
[----:B------:R-:W-:Y:S02]  /*18b0*/  LOP3.LUT R76, R79, 0x1, RZ, 0xc, !PT ;  /* 0x000000014f4c7812 */ /* 0x000fe400078e0cff */
[----:B------:R-:W-:Y:S02]  /*18c0*/  LOP3.LUT R78, R10, 0xff, RZ, 0xc0, !PT ;  /* 0x000000ff0a4e7812 */ /* 0x000fe400078ec0ff */
[-C--:B------:R-:W-:Y:S01]  /*18d0*/  SHF.R.U32.HI R83, RZ, R4.reuse, R83 ;  /* 0x00000004ff537219 */ /* 0x080fe20000011653 */
[----:B------:R-:W-:Y:S01]  /*18e0*/  IMAD.IADD R76, R76, 0x1, R75 ;  /* 0x000000014c4c7824 */ /* 0x000fe200078e024b */
[----:B------:R-:W-:-:S02]  /*18f0*/  SHF.R.U32.HI R86, RZ, R4, R86 ;  /* 0x00000004ff567219 */ /* 0x000fc40000011656 */
[----:B------:R-:W-:Y:S02]  /*1900*/  LOP3.LUT R77, R81, 0x1, RZ, 0xc, !PT ;  /* 0x00000001514d7812 */ /* 0x000fe400078e0cff */
[-C--:B------:R-:W-:Y:S02]  /*1910*/  SHF.R.U32.HI R81, RZ, R4.reuse, R78 ;  /* 0x00000004ff517219 */ /* 0x080fe4000001164e */
[----:B------:R-:W-:Y:S01]  /*1920*/  LOP3.LUT R78, R83, 0x1, RZ, 0xc, !PT ;  /* 0x00000001534e7812 */ /* 0x000fe200078e0cff */
[----:B------:R-:W-:Y:S01]  /*1930*/  IMAD.IADD R77, R77, 0x1, R76 ;  /* 0x000000014d4d7824 */ /* 0x000fe200078e024c */
[----:B------:R-:W-:Y:S02]  /*1940*/  LOP3.LUT R86, R86, 0x1, RZ, 0xc0, !PT ;  /* 0x0000000156567812 */ /* 0x000fe400078ec0ff */
[----:B------:R-:W-:Y:S01]  /*1950*/  SHF.L.U32 R79, R88, R4, RZ ;  /* 0x00000004584f7219 */ /* 0x000fe200000006ff */
[----:B------:R-:W-:Y:S01]  /*1960*/  IMAD.IADD R78, R78, 0x1, R77 ;  /* 0x000000014e4e7824 */ /* 0x000fe200078e024d */
[----:B------:R-:W-:-:S02]  /*1970*/  LOP3.LUT R81, R81, 0x1, RZ, 0xc, !PT ;  /* 0x0000000151517812 */ /* 0x000fc400078e0cff */
[----:B------:R-:W-:Y:S02]  /*1980*/  LOP3.LUT R88, R86, 0x1, RZ, 0x3c, !PT ;  /* 0x0000000156587812 */ /* 0x000fe400078e3cff */
[----:B------:R-:W-:Y:S02]  /*1990*/  LOP3.LUT P0, RZ, R79, 0xff, R10, 0x80, !PT ;  /* 0x000000ff4fff7812 */ /* 0x000fe4000780800a */
[----:B------:R-:W-:Y:S01]  /*19a0*/  IADD3 R83, PT, PT, R88, 0x2e, R81 ;  /* 0x0000002e58537810 */ /* 0x000fe20007ffe051 */
[----:B------:R-:W-:Y:S01]  /*19b0*/  IMAD.IADD R81, R81, 0x1, R78 ;  /* 0x0000000151517824 */ /* 0x000fe200078e024e */
[C---:B------:R-:W-:Y:S02]  /*19c0*/  LOP3.LUT P3, RZ, R79.reuse, 0xff, R9, 0x80, !PT ;  /* 0x000000ff4fff7812 */ /* 0x040fe40007868009 */
[----:B------:R-:W-:Y:S01]  /*19d0*/  SEL R83, R78, R83, !P0 ;  /* 0x000000534e537207 */ /* 0x000fe20004000000 */
[----:B------:R-:W-:Y:S01]  /*19e0*/  IMAD.IADD R78, R88, 0x1, R81 ;  /* 0x00000001584e7824 */ /* 0x000fe200078e0251 */
[----:B------:R-:W-:-:S02]  /*19f0*/  LOP3.LUT P0, RZ, R79, 0xff, R15, 0x80, !PT ;  /* 0x000000ff4fff7812 */ /* 0x000fc4000780800f */
[----:B------:R-:W-:Y:S01]  /*1a00*/  LOP3.LUT P1, RZ, R79, 0xff, R21, 0x80, !PT ;  /* 0x000000ff4fff7812 */ /* 0x000fe20007828015 */
[----:B------:R-:W-:Y:S01]  /*1a10*/  IMAD.IADD R83, R83, 0x1, R6 ;  /* 0x0000000153537824 */ /* 0x000fe200078e0206 */
[C---:B------:R-:W-:Y:S02]  /*1a20*/  IADD3 R88, PT, PT, R78.reuse, 0x1, -R87 ;  /* 0x000000014e587810 */ /* 0x040fe40007ffe857 */
[----:B------:R-:W-:Y:S02]  /*1a30*/  LOP3.LUT P2, RZ, R79, 0xff, R23, 0x80, !PT ;  /* 0x000000ff4fff7812 */ /* 0x000fe40007848017 */
[C---:B------:R-:W-:Y:S02]  /*1a40*/  IADD3 R90, PT, PT, R78.reuse, 0x2, -R91 ;  /* 0x000000024e5a7810 */ /* 0x040fe40007ffe85b */
[----:B------:R-:W-:Y:S02]  /*1a50*/  IADD3 R92, PT, PT, R78, 0x3, -R95 ;  /* 0x000000034e5c7810 */ /* 0x000fe40007ffe85f */
[----:B------:R-:W-:-:S02]  /*1a60*/  @P3 IADD3 R81, PT, PT, -R86, 0x30, RZ ;  /* 0x0000003056513810 */ /* 0x000fc40007ffe1ff */
[----:B------:R-:W-:Y:S02]  /*1a70*/  SEL R87, R87, R88, !P0 ;  /* 0x0000005857577207 */ /* 0x000fe40004000000 */
[----:B------:R-:W-:Y:S02]  /*1a80*/  SEL R91, R91, R90, !P1 ;  /* 0x0000005a5b5b7207 */ /* 0x000fe40004800000 */
[----:B------:R-:W-:Y:S01]  /*1a90*/  SEL R95, R95, R92, !P2 ;  /* 0x0000005c5f5f7207 */ /* 0x000fe20005000000 */
[----:B------:R-:W-:Y:S01]  /*1aa0*/  IMAD.IADD R98, R87, 0x1, R6 ;  /* 0x0000000157627824 */ /* 0x000fe200078e0206 */
[C---:B------:R-:W-:Y:S02]  /*1ab0*/  LOP3.LUT P0, RZ, R79.reuse, 0xff, R27, 0x80, !PT ;  /* 0x000000ff4fff7812 */ /* 0x040fe4000780801b */
[----:B------:R-:W-:Y:S02]  /*1ac0*/  IADD3 R86, PT, PT, R78, 0x4, -R97 ;  /* 0x000000044e567810 */ /* 0x000fe40007ffe861 */
[----:B------:R-:W-:-:S02]  /*1ad0*/  LOP3.LUT P1, RZ, R79, 0xff, R31, 0x80, !PT ;  /* 0x000000ff4fff7812 */ /* 0x000fc4000782801f */
[C---:B------:R-:W-:Y:S02]  /*1ae0*/  LOP3.LUT P3, RZ, R79.reuse, 0xff, R35, 0x80, !PT ;  /* 0x000000ff4fff7812 */ /* 0x040fe40007868023 */
[C---:B------:R-:W-:Y:S02]  /*1af0*/  IADD3 R88, PT, PT, R78.reuse, 0x5, -R99 ;  /* 0x000000054e587810 */ /* 0x040fe40007ffe863 */
[C---:B------:R-:W-:Y:S02]  /*1b00*/  IADD3 R92, PT, PT, R78.reuse, 0x7, -R103 ;  /* 0x000000074e5c7810 */ /* 0x040fe40007ffe867 */
[----:B------:R-:W-:Y:S02]  /*1b10*/  LOP3.LUT P2, RZ, R79, 0xff, R29, 0x80, !PT ;  /* 0x000000ff4fff7812 */ /* 0x000fe4000784801d */
[----:B------:R-:W-:Y:S02]  /*1b20*/  IADD3 R90, PT, PT, R78, 0x6, -R101 ;  /* 0x000000064e5a7810 */ /* 0x000fe40007ffe865 */
[----:B------:R-:W-:-:S02]  /*1b30*/  SEL R97, R97, R86, !P0 ;  /* 0x0000005661617207 */ /* 0x000fc40004000000 */
[----:B------:R-:W-:Y:S02]  /*1b40*/  SEL R99, R99, R88, !P1 ;  /* 0x0000005863637207 */ /* 0x000fe40004800000 */
[----:B------:R-:W-:Y:S01]  /*1b50*/  SEL R103, R103, R92, !P3 ;  /* 0x0000005c67677207 */ /* 0x000fe20005800000 */
[--C-:B------:R-:W-:Y:S01]  /*1b60*/  IMAD.IADD R96, R97, 0x1, R6.reuse ;  /* 0x0000000161607824 */ /* 0x100fe200078e0206 */
[----:B------:R-:W-:Y:S01]  /*1b70*/  LOP3.LUT P0, RZ, R79, 0xff, R41, 0x80, !PT ;  /* 0x000000ff4fff7812 */ /* 0x000fe20007808029 */
[----:B------:R-:W-:Y:S01]  /*1b80*/  IMAD.IADD R94, R99, 0x1, R6 ;  /* 0x00000001635e7824 */ /* 0x000fe200078e0206 */
[----:B------:R-:W-:Y:S02]  /*1b90*/  IADD3 R86, PT, PT, R78, 0x8, -R105 ;  /* 0x000000084e567810 */ /* 0x000fe40007ffe869 */
[----:B------:R-:W-:Y:S02]  /*1ba0*/  SEL R101, R101, R90, !P2 ;  /* 0x0000005a65657207 */ /* 0x000fe40005000000 */
        /* <DEDUP_REMOVED lines=8> */
[----:B------:R-:W-:Y:S02]  /*1c30*/  SEL R111, R111, R92, !P3 ;  /* 0x0000005c6f6f7207 */ /* 0x000fe40005800000 */
[----:B------:R-:W-:Y:S02]  /*1c40*/  LOP3.LUT P0, RZ, R79, 0xff, R56, 0x80, !PT ;  /* 0x000000ff4fff7812 */ /* 0x000fe40007808038 */
[----:B------:R-:W-:Y:S01]  /*1c50*/  IADD3 R86, PT, PT, R78, 0xc, -R113 ;  /* 0x0000000c4e567810 */ /* 0x000fe20007ffe871 */
[----:B------:R-:W-:Y:S01]  /*1c60*/  IMAD.IADD R111, R111, 0x1, R6 ;  /* 0x000000016f6f7824 */ /* 0x000fe200078e0206 */
[----:B------:R-:W-:Y:S02]  /*1c70*/  SEL R109, R109, R90, !P2 ;  /* 0x0000005a6d6d7207 */ /* 0x000fe40005000000 */
[----:B------:R-:W-:-:S02]  /*1c80*/  LOP3.LUT P1, RZ, R79, 0xff, R55, 0x80, !PT ;  /* 0x000000ff4fff7812 */ /* 0x000fc40007828037 */
[----:B------:R-:W-:Y:S01]  /*1c90*/  LOP3.LUT P3, RZ, R79, 0xff, R53, 0x80, !PT ;  /* 0x000000ff4fff7812 */ /* 0x000fe20007868035 */
[----:B------:R-:W-:Y:S01]  /*1ca0*/  IMAD.IADD R109, R109, 0x1, R6 ;  /* 0x000000016d6d7824 */ /* 0x000fe200078e0206 */
[C---:B------:R-:W-:Y:S02]  /*1cb0*/  IADD3 R88, PT, PT, R78.reuse, 0xd, -R115 ;  /* 0x0000000d4e587810 */ /* 0x040fe40007ffe873 */
[C---:B------:R-:W-:Y:S02]  /*1cc0*/  IADD3 R92, PT, PT, R78.reuse, 0xf, -R119 ;  /* 0x0000000f4e5c7810 */ /* 0x040fe40007ffe877 */
[----:B------:R-:W-:Y:S02]  /*1cd0*/  LOP3.LUT P2, RZ, R79, 0xff, R54, 0x80, !PT ;  /* 0x000000ff4fff7812 */ /* 0x000fe40007848036 */
[----:B------:R-:W-:Y:S02]  /*1ce0*/  IADD3 R90, PT, PT, R78, 0xe, -R117 ;  /* 0x0000000e4e5a7810 */ /* 0x000fe40007ffe875 */
[----:B------:R-:W-:-:S02]  /*1cf0*/  SEL R113, R113, R86, !P0 ;  /* 0x0000005671717207 */ /* 0x000fc40004000000 */
[----:B------:R-:W-:Y:S02]  /*1d00*/  SEL R115, R115, R88, !P1 ;  /* 0x0000005873737207 */ /* 0x000fe40004800000 */
[----:B------:R-:W-:Y:S01]  /*1d10*/  SEL R119, R119, R92, !P3 ;  /* 0x0000005c77777207 */ /* 0x000fe20005800000 */
[----:B------:R-:W-:Y:S01]  /*1d20*/  IMAD.IADD R113, R113, 0x1, R6 ;  /* 0x0000000171717824 */ /* 0x000fe200078e0206 */
[----:B------:R-:W-:Y:S02]  /*1d30*/  LOP3.LUT P0, RZ, R79, 0xff, R52, 0x80, !PT ;  /* 0x000000ff4fff7812 */ /* 0x000fe40007808034 */
[----:B------:R-:W-:Y:S02]  /*1d40*/  IADD3 R86, PT, PT, R78, 0x10, -R121 ;  /* 0x000000104e567810 */ /* 0x000fe40007ffe879 */
        /* <DEDUP_REMOVED lines=27> */
[----:B------:R-:W-:Y:S01]  /*1f00*/  LOP3.LUT P0, RZ, R79, 0xff, R42, 0x80, !PT ;  /* 0x000000ff4fff7812 */ /* 0x000fe2000780802a */
[----:B------:R-:W-:Y:S01]  /*1f10*/  IMAD.IADD R84, R84, 0x1, R6 ;  /* 0x0000000154547824 */ /* 0x000fe200078e0206 */
        /* <DEDUP_REMOVED lines=15> */
[----:B------:R-:W-:Y:S01]  /*2010*/  IADD3 R86, PT, PT, R78, 0x1c, -R60 ;  /* 0x0000001c4e567810 */ /* 0x000fe20007ffe83c */
[----:B------:R-:W-:Y:S01]  /*2020*/  IMAD.IADD R59, R59, 0x1, R6 ;  /* 0x000000013b3b7824 */ /* 0x000fe200078e0206 */
[----:B------:R-:W-:Y:S02]  /*2030*/  SEL R58, R58, R90, !P2 ;  /* 0x0000005a3a3a7207 */ /* 0x000fe40005000000 */
[----:B------:R-:W-:-:S02]  /*2040*/  LOP3.LUT P1, RZ, R79, 0xff, R34, 0x80, !PT ;  /* 0x000000ff4fff7812 */ /* 0x000fc40007828022 */
[C---:B------:R-:W-:Y:S01]  /*2050*/  LOP3.LUT P3, RZ, R79.reuse, 0xff, R32, 0x80, !PT ;  /* 0x000000ff4fff7812 */ /* 0x040fe20007868020 */
[----:B------:R-:W-:Y:S01]  /*2060*/  IMAD.IADD R58, R58, 0x1, R6 ;  /* 0x000000013a3a7824 */ /* 0x000fe200078e0206 */
[C---:B------:R-:W-:Y:S02]  /*2070*/  IADD3 R88, PT, PT, R78.reuse, 0x1d, -R61 ;  /* 0x0000001d4e587810 */ /* 0x040fe40007ffe83d */
[C---:B------:R-:W-:Y:S02]  /*2080*/  IADD3 R92, PT, PT, R78.reuse, 0x1f, -R63 ;  /* 0x0000001f4e5c7810 */ /* 0x040fe40007ffe83f */
[----:B------:R-:W-:Y:S02]  /*2090*/  LOP3.LUT P2, RZ, R79, 0xff, R33, 0x80, !PT ;  /* 0x000000ff4fff7812 */ /* 0x000fe40007848021 */
[----:B------:R-:W-:Y:S02]  /*20a0*/  IADD3 R90, PT, PT, R78, 0x1e, -R62 ;  /* 0x0000001e4e5a7810 */ /* 0x000fe40007ffe83e */
[----:B------:R-:W-:-:S02]  /*20b0*/  SEL R60, R60, R86, !P0 ;  /* 0x000000563c3c7207 */ /* 0x000fc40004000000 */
[----:B------:R-:W-:Y:S02]  /*20c0*/  SEL R61, R61, R88, !P1 ;  /* 0x000000583d3d7207 */ /* 0x000fe40004800000 */
[----:B------:R-:W-:Y:S02]  /*20d0*/  SEL R63, R63, R92, !P3 ;  /* 0x0000005c3f3f7207 */ /* 0x000fe40005800000 */
        /* <DEDUP_REMOVED lines=38> */
[----:B------:R-:W-:Y:S02]  /*2340*/  IADD3 R88, PT, PT, R78, 0x29, -R73 ;  /* 0x000000294e587810 */ /* 0x000fe40007ffe849 */
[C---:B------:R-:W-:Y:S02]  /*2350*/  LOP3.LUT R90, R79.reuse, 0xffff, R8, 0x80, !PT ;  /* 0x0000ffff4f5a7812 */ /* 0x040fe400078e8008 */
[C---:B------:R-:W-:Y:S02]  /*2360*/  LOP3.LUT P4, RZ, R79.reuse, 0xff, R14, 0x80, !PT ;  /* 0x000000ff4fff7812 */ /* 0x040fe4000788800e */
[C---:B------:R-:W-:Y:S02]  /*2370*/  LOP3.LUT P2, RZ, R79.reuse, 0xff, R13, 0x80, !PT ;  /* 0x000000ff4fff7812 */ /* 0x040fe4000784800d */
[----:B------:R-:W-:-:S02]  /*2380*/  LOP3.LUT P1, RZ, R79, 0xff, R12, 0x80, !PT ;  /* 0x000000ff4fff7812 */ /* 0x000fc4000782800c */
[----:B------:R-:W-:Y:S02]  /*2390*/  LOP3.LUT P0, RZ, R79, 0xff, R11, 0x80, !PT ;  /* 0x000000ff4fff7812 */ /* 0x000fe4000780800b */
[----:B------:R-:W-:Y:S02]  /*23a0*/  SEL R79, R72, R86, !P6 ;  /* 0x00000056484f7207 */ /* 0x000fe40007000000 */
[C---:B------:R-:W-:Y:S02]  /*23b0*/  IADD3 R72, PT, PT, R78.reuse, 0x2a, -R74 ;  /* 0x0000002a4e487810 */ /* 0x040fe40007ffe84a */
[----:B------:R-:W-:Y:S02]  /*23c0*/  SEL R73, R73, R88, !P5 ;  /* 0x0000005849497207 */ /* 0x000fe40006800000 */
[----:B------:R-:W-:Y:S02]  /*23d0*/  SEL R86, R78, RZ, P3 ;  /* 0x000000ff4e567207 */ /* 0x000fe40001800000 */
[----:B------:R-:W-:Y:S01]  /*23e0*/  LOP3.LUT P6, RZ, R90, 0xff, RZ, 0xc0, !PT ;  /* 0x000000ff5aff7812 */ /* 0x000fe200078cc0ff */
[--C-:B------:R-:W-:Y:S01]  /*23f0*/  IMAD.IADD R73, R73, 0x1, R6.reuse ;  /* 0x0000000149497824 */ /* 0x100fe200078e0206 */
[----:B------:R-:W-:Y:S01]  /*2400*/  IADD3 R88, PT, PT, R78, 0x2b, -R75 ;  /* 0x0000002b4e587810 */ /* 0x000fe20007ffe84b */
[----:B------:R-:W-:Y:S01]  /*2410*/  IMAD.IADD R100, R86, 0x1, R6 ;  /* 0x0000000156647824 */ /* 0x000fe200078e0206 */
[----:B------:R-:W-:Y:S01]  /*2420*/  IADD3 R90, PT, PT, R78, 0x2c, -R76 ;  /* 0x0000002c4e5a7810 */ /* 0x000fe20007ffe84c */
[----:B------:R-:W-:Y:S01]  /*2430*/  IMAD.IADD R86, R103, 0x1, R6 ;  /* 0x0000000167567824 */ /* 0x000fe200078e0206 */
[----:B------:R-:W-:-:S02]  /*2440*/  SEL R74, R74, R72, !P4 ;  /* 0x000000484a4a7207 */ /* 0x000fc40006000000 */
[----:B------:R-:W-:Y:S01]  /*2450*/  SEL R72, R75, R88, !P2 ;  /* 0x000000584b487207 */ /* 0x000fe20005000000 */
[--C-:B------:R-:W-:Y:S01]  /*2460*/  IMAD.IADD R88, R95, 0x1, R6.reuse ;  /* 0x000000015f587824 */ /* 0x100fe200078e0206 */
[----:B------:R-:W-:Y:S01]  /*2470*/  SEL R75, R76, R90, !P1 ;  /* 0x0000005a4c4b7207 */ /* 0x000fe20004800000 */
[--C-:B------:R-:W-:Y:S01]  /*2480*/  IMAD.IADD R90, R91, 0x1, R6.reuse ;  /* 0x000000015b5a7824 */ /* 0x100fe200078e0206 */
[----:B------:R-:W-:Y:S01]  /*2490*/  IADD3 R76, PT, PT, R78, 0x2d, -R77 ;  /* 0x0000002d4e4c7810 */ /* 0x000fe20007ffe84d */
[----:B------:R-:W-:Y:S01]  /*24a0*/  STL.U8 [R100], R25 ;  /* 0x0000001964007387 */ /* 0x000fe20000100000 */
[--C-:B------:R-:W-:Y:S02]  /*24b0*/  IMAD.IADD R72, R72, 0x1, R6.reuse ;  /* 0x0000000148487824 */ /* 0x100fe400078e0206 */
[----:B------:R-:W-:Y:S01]  /*24c0*/  SEL R77, R77, R76, !P0 ;  /* 0x0000004c4d4d7207 */ /* 0x000fe20004000000 */
[----:B------:R0:W-:Y:S01]  /*24d0*/  STL.U8 [R98], R15 ;  /* 0x0000000f62007387 */ /* 0x0001e20000100000 */
[----:B------:R-:W-:-:S02]  /*24e0*/  IMAD.IADD R76, R105, 0x1, R6 ;  /* 0x00000001694c7824 */ /* 0x000fc400078e0206 */
[--C-:B------:R-:W-:Y:S01]  /*24f0*/  IMAD.IADD R75, R75, 0x1, R6.reuse ;  /* 0x000000014b4b7824 */ /* 0x100fe200078e0206 */
[----:B------:R1:W-:Y:S04]  /*2500*/  STL.U8 [R90], R21 ;  /* 0x000000155a007387 */ /* 0x0003e80000100000 */
[----:B------:R2:W-:Y:S01]  /*2510*/  STL.U8 [R88], R23 ;  /* 0x0000001758007387 */ /* 0x0005e20000100000 */
[----:B0-----:R-:W-:-:S03]  /*2520*/  IMAD.IADD R15, R60, 0x1, R6 ;  /* 0x000000013c0f7824 */ /* 0x001fc600078e0206 */
[----:B------:R-:W-:Y:S01]  /*2530*/  STL.U8 [R96], R27 ;  /* 0x0000001b60007387 */ /* 0x000fe20000100000 */
[----:B-1----:R-:W-:-:S03]  /*2540*/  IMAD.IADD R90, R107, 0x1, R6 ;  /* 0x000000016b5a7824 */ /* 0x002fc600078e0206 */
[----:B------:R-:W-:Y:S01]  /*2550*/  STL.U8 [R94], R31 ;  /* 0x0000001f5e007387 */ /* 0x000fe20000100000 */
[--C-:B------:R-:W-:Y:S02]  /*2560*/  IMAD.IADD R21, R64, 0x1, R6.reuse ;  /* 0x0000000140157824 */ /* 0x100fe400078e0206 */
[--C-:B--2---:R-:W-:Y:S01]  /*2570*/  IMAD.IADD R88, R115, 0x1, R6.reuse ;  /* 0x0000000173587824 */ /* 0x104fe200078e0206 */
[----:B------:R-:W-:Y:S01]  /*2580*/  STL.U8 [R92], R29 ;  /* 0x0000001d5c007387 */ /* 0x000fe20000100000 */
[----:B------:R-:W-:-:S03]  /*2590*/  IMAD.IADD R23, R66, 0x1, R6 ;  /* 0x0000000142177824 */ /* 0x000fc600078e0206 */
[----:B------:R0:W-:Y:S04]  /*25a0*/  STL.U8 [R86], R35 ;  /* 0x0000002356007387 */ /* 0x0001e80000100000 */
[----:B------:R1:W-:Y:S04]  /*25b0*/  STL.U8 [R76], R41 ;  /* 0x000000294c007387 */ /* 0x0003e80000100000 */
[----:B------:R-:W-:Y:S01]  /*25c0*/  STL.U8 [R90], R37 ;  /* 0x000000255a007387 */ /* 0x000fe20000100000 */
[----:B0-----:R-:W-:-:S03]  /*25d0*/  IMAD.IADD R86, R119, 0x1, R6 ;  /* 0x0000000177567824 */ /* 0x001fc600078e0206 */
[----:B------:R0:W-:Y:S01]  /*25e0*/  STL.U8 [R109], R46 ;  /* 0x0000002e6d007387 */ /* 0x0001e20000100000 */
[----:B-1----:R-:W-:-:S03]  /*25f0*/  IMAD.IADD R76, R123, 0x1, R6 ;  /* 0x000000017b4c7824 */ /* 0x002fc600078e0206 */
[----:B------:R-:W-:Y:S04]  /*2600*/  STL.U8 [R111], R48 ;  /* 0x000000306f007387 */ /* 0x000fe80000100000 */
[----:B------:R-:W-:Y:S01]  /*2610*/  STL.U8 [R113], R56 ;  /* 0x0000003871007387 */ /* 0x000fe20000100000 */
[----:B0-----:R-:W-:-:S03]  /*2620*/  IMAD.IADD R46, R89, 0x1, R6 ;  /* 0x00000001592e7824 */ /* 0x001fc600078e0206 */
[----:B------:R-:W-:Y:S04]  /*2630*/  STL.U8 [R88], R55 ;  /* 0x0000003758007387 */ /* 0x000fe80000100000 */
        /* <DEDUP_REMOVED lines=14> */
[----:B------:R0:W-:Y:S04]  /*2720*/  STL.U8 [R15], R36 ;  /* 0x000000240f007387 */ /* 0x0001e80000100000 */
[----:B------:R-:W-:Y:S04]  /*2730*/  STL.U8 [R61], R34 ;  /* 0x000000223d007387 */ /* 0x000fe80000100000 */
[----:B------:R-:W-:Y:S01]  /*2740*/  STL.U8 [R62], R33 ;  /* 0x000000213e007387 */ /* 0x000fe20000100000 */
[----:B0-----:R-:W-:-:S03]  /*2750*/  IMAD.IADD R15, R68, 0x1, R6 ;  /* 0x00000001440f7824 */ /* 0x001fc600078e0206 */
[----:B------:R-:W-:Y:S04]  /*2760*/  STL.U8 [R63], R32 ;  /* 0x000000203f007387 */ /* 0x000fe80000100000 */
[----:B------:R0:W-:Y:S04]  /*2770*/  STL.U8 [R21], R30 ;  /* 0x0000001e15007387 */ /* 0x0001e80000100000 */
[----:B------:R1:W-:Y:S04]  /*2780*/  STL.U8 [R65], R28 ;  /* 0x0000001c41007387 */ /* 0x0003e80000100000 */
[----:B------:R-:W-:Y:S01]  /*2790*/  STL.U8 [R23], R26 ;  /* 0x0000001a17007387 */ /* 0x000fe20000100000 */
[----:B0-----:R-:W-:-:S03]  /*27a0*/  IMAD.IADD R21, R74, 0x1, R6 ;  /* 0x000000014a157824 */ /* 0x001fc600078e0206 */
[----:B------:R-:W-:Y:S01]  /*27b0*/  STL.U8 [R67], R24 ;  /* 0x0000001843007387 */ /* 0x000fe20000100000 */
[----:B-1----:R-:W-:-:S03]  /*27c0*/  IMAD.IADD R28, R79, 0x1, R6 ;  /* 0x000000014f1c7824 */ /* 0x002fc600078e0206 */
[----:B------:R0:W-:Y:S04]  /*27d0*/  STL.U8 [R15], R22 ;  /* 0x000000160f007387 */ /* 0x0001e80000100000 */
[----:B------:R1:W-:Y:S04]  /*27e0*/  STL.U8 [R69], R20 ;  /* 0x0000001445007387 */ /* 0x0003e80000100000 */
[----:B------:R2:W-:Y:S01]  /*27f0*/  STL.U8 [R70], R19 ;  /* 0x0000001346007387 */ /* 0x0005e20000100000 */
[----:B0-----:R-:W-:Y:S01]  /*2800*/  SEL R15, R78, 0x30, !P6 ;  /* 0x000000304e0f7807 */ /* 0x001fe20007000000 */
[----:B------:R-:W-:-:S02]  /*2810*/  IMAD.IADD R22, R77, 0x1, R6 ;  /* 0x000000014d167824 */ /* 0x000fc400078e0206 */
[----:B------:R0:W-:Y:S01]  /*2820*/  STL.U8 [R71], R18 ;  /* 0x0000001247007387 */ /* 0x0001e20000100000 */
[----:B-1----:R-:W-:-:S03]  /*2830*/  IMAD.IADD R20, R81, 0x1, R6 ;  /* 0x0000000151147824 */ /* 0x002fc600078e0206 */
[----:B------:R0:W-:Y:S01]  /*2840*/  STL.U8 [R28], R17 ;  /* 0x000000111c007387 */ /* 0x0001e20000100000 */
[----:B--2---:R-:W-:-:S03]  /*2850*/  IMAD.IADD R19, R15, 0x1, R6 ;  /* 0x000000010f137824 */ /* 0x004fc600078e0206 */
[----:B------:R0:W-:Y:S04]  /*2860*/  STL.U8 [R73], R16 ;  /* 0x0000001049007387 */ /* 0x0001e80000100000 */
[----:B------:R0:W-:Y:S04]  /*2870*/  STL.U8 [R21], R14 ;  /* 0x0000000e15007387 */ /* 0x0001e80000100000 */
[----:B------:R0:W-:Y:S04]  /*2880*/  STL.U8 [R72], R13 ;  /* 0x0000000d48007387 */ /* 0x0001e80000100000 */
[----:B------:R0:W-:Y:S04]  /*2890*/  STL.U8 [R75], R12 ;  /* 0x0000000c4b007387 */ /* 0x0001e80000100000 */
[----:B------:R0:W-:Y:S04]  /*28a0*/  STL.U8 [R22], R11 ;  /* 0x0000000b16007387 */ /* 0x0001e80000100000 */
[----:B------:R0:W-:Y:S04]  /*28b0*/  STL.U8 [R83], R10 ;  /* 0x0000000a53007387 */ /* 0x0001e80000100000 */
[----:B------:R0:W-:Y:S04]  /*28c0*/  STL.U8 [R20], R9 ;  /* 0x0000000914007387 */ /* 0x0001e80000100000 */
[----:B------:R0:W-:Y:S04]  /*28d0*/  STL.U8 [R19], R8 ;  /* 0x0000000813007387 */ /* 0x0001e80000100000 */
[----:B------:R-:W2:Y:S04]  /*28e0*/  LDL.U8 R15, [R6+0x1] ;  /* 0x00000100060f7983 */ /* 0x000ea80000100000 */
[----:B------:R1:W2:Y:S01]  /*28f0*/  LDL.U8 R25, [R6] ;  /* 0x0000000006197983 */ /* 0x0002a20000100000 */
[----:B------:R-:W-:Y:S01]  /*2900*/  BSSY.RELIABLE B0, `(.L_x_42) ;  /* 0x0000102000007945 */ /* 0x000fe20003800100 */
[----:B------:R-:W-:-:S02]  /*2910*/  IMAD.MOV.U32 R58, RZ, RZ, R5 ;  /* 0x000000ffff3a7224 */ /* 0x000fc400078e0005 */
[----:B------:R-:W-:Y:S02]  /*2920*/  IMAD.MOV.U32 R60, RZ, RZ, R7 ;  /* 0x000000ffff3c7224 */ /* 0x000fe400078e0007 */
[----:B------:R-:W-:Y:S02]  /*2930*/  IMAD.MOV.U32 R57, RZ, RZ, R6 ;  /* 0x000000ffff397224 */ /* 0x000fe400078e0006 */
[----:B------:R-:W-:Y:S02]  /*2940*/  IMAD.MOV.U32 R5, RZ, RZ, R0 ;  /* 0x000000ffff057224 */ /* 0x000fe400078e0000 */
[----:B------:R-:W-:Y:S02]  /*2950*/  IMAD.MOV.U32 R7, RZ, RZ, R3 ;  /* 0x000000ffff077224 */ /* 0x000fe400078e0003 */
[----:B-1----:R-:W-:Y:S01]  /*2960*/  IMAD.MOV.U32 R6, RZ, RZ, R2 ;  /* 0x000000ffff067224 */ /* 0x002fe200078e0002 */
[----:B--2---:R-:W-:-:S13]  /*2970*/  ISETP.GT.U32.AND P0, PT, R25, R15, PT ;  /* 0x0000000f1900720c */ /* 0x004fda0003f04070 */
[----:B0-----:R-:W-:Y:S05]  /*2980*/  @P0 BRA `(.L_x_43) ;  /* 0x0000000c000c0947 */ /* 0x001fea0003800000 */
        /* <DEDUP_REMOVED lines=195> */
.L_x_43:
        /* <DEDUP_REMOVED lines=54> */
.L_x_45:
[----:B------:R-:W-:Y:S05]  /*3920*/  BSYNC.RELIABLE B0 ;  /* 0x0000000000007941 */ /* 0x000fea0003800100 */
.L_x_42:
[----:B------:R-:W-:Y:S05]  /*3930*/  BRA `(.L_x_46) ;  /* 0xffffffd400147947 */ /* 0x000fea000383ffff */
.L_x_44:
[----:B------:R-:W-:Y:S05]  /*3940*/  BSYNC.RECONVERGENT B1 ;  /* 0x0000000000017941 */ /* 0x000fea0003800200 */
.L_x_41:
        /* <DEDUP_REMOVED lines=101> */
.L_x_48:
[----:B------:R-:W-:Y:S05]  /*3fa0*/  BSYNC.RECONVERGENT B1 ;  /* 0x0000000000017941 */ /* 0x000fea0003800200 */
.L_x_47:
        /* <DEDUP_REMOVED lines=14> */
.L_x_49:
        /* <DEDUP_REMOVED lines=15> */
.L_x_97:


//--------------------- .text._Z27medianFilterRadixSortKernelILi16ELi16ELi5EEvPhS0_ii --------------------------
	.section	.text._Z27medianFilterRadixSortKernelILi16ELi16ELi5EEvPhS0_ii,"ax",@progbits
	.align	128
        .global         _Z27medianFilterRadixSortKernelILi16ELi16ELi5EEvPhS0_ii
        .type           _Z27medianFilterRadixSortKernelILi16ELi16ELi5EEvPhS0_ii,@function
        .size           _Z27medianFilterRadixSortKernelILi16ELi16ELi5EEvPhS0_ii,(.L_x_98 - _Z27medianFilterRadixSortKernelILi16ELi16ELi5EEvPhS0_ii)
        .other          _Z27medianFilterRadixSortKernelILi16ELi16ELi5EEvPhS0_ii,@"STO_CUDA_ENTRY STV_DEFAULT"
_Z27medianFilterRadixSortKernelILi16ELi16ELi5EEvPhS0_ii:
.text._Z27medianFilterRadixSortKernelILi16ELi16ELi5EEvPhS0_ii:
        /* <DEDUP_REMOVED lines=17> */
.L_x_55:
        /* <DEDUP_REMOVED lines=16> */
.L_x_54:
        /* <DEDUP_REMOVED lines=17> */
.L_x_53:
[----:B------:R-:W-:Y:S05]  /*0320*/  BSYNC.RECONVERGENT B1 ;  /* 0x0000000000017941 */ /* 0x000fea0003800200 */
.L_x_52:
[----:B------:R-:W-:Y:S01]  /*0330*/  IMAD.MOV.U32 R4, RZ, RZ, R11 ;  /* 0x000000ffff047224 */ /* 0x000fe200078e000b */
[----:B------:R-:W-:Y:S06]  /*0340*/  @!P1 BRA `(.L_x_55) ;  /* 0xfffffffc00709947 */ /* 0x000fec000383ffff */
.L_x_51:
[----:B------:R-:W-:Y:S05]  /*0350*/  BSYNC.RECONVERGENT B0 ;  /* 0x0000000000007941 */ /* 0x000fea0003800200 */
.L_x_50:
        /* <DEDUP_REMOVED lines=11> */
[----:B0-----:R-:W-:-:S05]  /*0410*/  LEA R7, R7, R2, 0x18 ;  /* 0x0000000207077211 */ /* 0x001fca00078ec0ff */
[----:B------:R-:W-:Y:S02]  /*0420*/  IMAD R2, R12, 0x14, R7 ;  /* 0x000000140c027824 */ /* 0x000fe400078e0207 */
[----:B------:R-:W-:Y:S02]  /*0430*/  IMAD.X R7, RZ, RZ, RZ, P1 ;  /* 0x000000ffff077224 */ /* 0x000fe400008e06ff */
[----:B------:R-:W-:Y:S02]  /*0440*/  IMAD.IADD R8, R2, 0x1, R13 ;  /* 0x0000000102087824 */ /* 0x000fe400078e020d */
[----:B------:R-:W-:-:S03]  /*0450*/  IMAD.MOV.U32 R2, RZ, RZ, R0 ;  /* 0x000000ffff027224 */ /* 0x000fc600078e0000 */
[----:B------:R-:W0:Y:S04]  /*0460*/  LDS.U8 R9, [R8] ;  /* 0x0000000008097984 */ /* 0x000e280000000000 */
[----:B------:R-:W1:Y:S04]  /*0470*/  LDS.U8 R13, [R8+0x2] ;  /* 0x00000200080d7984 */ /* 0x000e680000000000 */
[----:B------:R-:W2:Y:S04]  /*0480*/  LDS.U8 R17, [R8+0x4] ;  /* 0x0000040008117984 */ /* 0x000ea80000000000 */
[----:B------:R-:W3:Y:S04]  /*0490*/  LDS.U8 R19, [R8+0x14] ;  /* 0x0000140008137984 */ /* 0x000ee80000000000 */
[----:B------:R-:W4:Y:S04]  /*04a0*/  LDS.U8 R21, [R8+0x15] ;  /* 0x0000150008157984 */ /* 0x000f280000000000 */
[----:B------:R-:W5:Y:S04]  /*04b0*/  LDS.U8 R23, [R8+0x16] ;  /* 0x0000160008177984 */ /* 0x000f680000000000 */
[----:B------:R-:W5:Y:S04]  /*04c0*/  LDS.U8 R25, [R8+0x17] ;  /* 0x0000170008197984 */ /* 0x000f680000000000 */
[----:B------:R-:W5:Y:S04]  /*04d0*/  LDS.U8 R27, [R8+0x18] ;  /* 0x00001800081b7984 */ /* 0x000f680000000000 */
[----:B------:R-:W5:Y:S04]  /*04e0*/  LDS.U8 R29, [R8+0x28] ;  /* 0x00002800081d7984 */ /* 0x000f680000000000 */
[----:B------:R-:W5:Y:S04]  /*04f0*/  LDS.U8 R31, [R8+0x29] ;  /* 0x00002900081f7984 */ /* 0x000f680000000000 */
[----:B------:R-:W5:Y:S01]  /*0500*/  LDS.U8 R33, [R8+0x2a] ;  /* 0x00002a0008217984 */ /* 0x000f620000000000 */
[----:B0-----:R-:W-:-:S03]  /*0510*/  PRMT R61, R9, 0x7610, R61 ;  /* 0x00007610093d7816 */ /* 0x001fc6000000003d */
[----:B------:R-:W0:Y:S01]  /*0520*/  LDS.U8 R35, [R8+0x2b] ;  /* 0x00002b0008237984 */ /* 0x000e220000000000 */
[----:B-1----:R-:W-:-:S03]  /*0530*/  PRMT R50, R13, 0x7610, R50 ;  /* 0x000076100d327816 */ /* 0x002fc60000000032 */
[----:B------:R-:W1:Y:S01]  /*0540*/  LDS.U8 R37, [R8+0x2c] ;  /* 0x00002c0008257984 */ /* 0x000e620000000000 */
[----:B--2---:R-:W-:-:S03]  /*0550*/  PRMT R46, R17, 0x7610, R46 ;  /* 0x00007610112e7816 */ /* 0x004fc6000000002e */
[----:B------:R-:W2:Y:S01]  /*0560*/  LDS.U8 R39, [R8+0x3c] ;  /* 0x00003c0008277984 */ /* 0x000ea20000000000 */
[----:B---3--:R-:W-:-:S03]  /*0570*/  PRMT R44, R19, 0x7610, R44 ;  /* 0x00007610132c7816 */ /* 0x008fc6000000002c */
[----:B------:R-:W3:Y:S01]  /*0580*/  LDS.U8 R41, [R8+0x3d] ;  /* 0x00003d0008297984 */ /* 0x000ee20000000000 */
[----:B----4-:R-:W-:-:S03]  /*0590*/  PRMT R42, R21, 0x7610, R42 ;  /* 0x00007610152a7816 */ /* 0x010fc6000000002a */
[----:B------:R-:W4:Y:S01]  /*05a0*/  LDS.U8 R43, [R8+0x3e] ;  /* 0x00003e00082b7984 */ /* 0x000f220000000000 */
[----:B-----5:R-:W-:-:S03]  /*05b0*/  PRMT R40, R23, 0x7610, R40 ;  /* 0x0000761017287816 */ /* 0x020fc60000000028 */
[----:B------:R-:W5:Y:S01]  /*05c0*/  LDS.U8 R45, [R8+0x3f] ;  /* 0x00003f00082d7984 */ /* 0x000f620000000000 */
[----:B------:R-:W-:-:S03]  /*05d0*/  PRMT R38, R25, 0x7610, R38 ;  /* 0x0000761019267816 */ /* 0x000fc60000000026 */
[----:B------:R-:W-:Y:S01]  /*05e0*/  LDS.U8 R47, [R8+0x40] ;  /* 0x00004000082f7984 */ /* 0x000fe20000000000 */
[----:B------:R-:W-:-:S03]  /*05f0*/  PRMT R36, R27, 0x7610, R36 ;  /* 0x000076101b247816 */ /* 0x000fc60000000024 */
[----:B------:R-:W5:Y:S01]  /*0600*/  LDS.U8 R49, [R8+0x50] ;  /* 0x0000500008317984 */ /* 0x000f620000000000 */
[----:B------:R-:W-:-:S03]  /*0610*/  PRMT R34, R29, 0x7610, R34 ;  /* 0x000076101d227816 */ /* 0x000fc60000000022 */
[----:B------:R-:W5:Y:S01]  /*0620*/  LDS.U8 R51, [R8+0x51] ;  /* 0x0000510008337984 */ /* 0x000f620000000000 */
[----:B------:R-:W-:-:S03]  /*0630*/  PRMT R32, R31, 0x7610, R32 ;  /* 0x000076101f207816 */ /* 0x000fc60000000020 */
[----:B------:R-:W-:Y:S01]  /*0640*/  LDS.U8 R53, [R8+0x52] ;  /* 0x0000520008357984 */ /* 0x000fe20000000000 */
[----:B------:R-:W-:-:S03]  /*0650*/  PRMT R30, R33, 0x7610, R30 ;  /* 0x00007610211e7816 */ /* 0x000fc6000000001e */
[----:B------:R-:W5:Y:S01]  /*0660*/  LDS.U8 R55, [R8+0x53] ;  /* 0x0000530008377984 */ /* 0x000f620000000000 */
[----:B0-----:R-:W-:-:S03]  /*0670*/  PRMT R28, R35, 0x7610, R28 ;  /* 0x00007610231c7816 */ /* 0x001fc6000000001c */
[----:B------:R-:W0:Y:S01]  /*0680*/  LDS.U8 R57, [R8+0x54] ;  /* 0x0000540008397984 */ /* 0x000e220000000000 */
[----:B-1----:R-:W-:-:S03]  /*0690*/  PRMT R26, R37, 0x7610, R26 ;  /* 0x00007610251a7816 */ /* 0x002fc6000000001a */
[----:B------:R-:W1:Y:S01]  /*06a0*/  LDS.U8 R11, [R8+0x1] ;  /* 0x00000100080b7984 */ /* 0x000e620000000000 */
[----:B--2---:R-:W-:-:S03]  /*06b0*/  PRMT R24, R39, 0x7610, R24 ;  /* 0x0000761027187816 */ /* 0x004fc60000000018 */
[----:B------:R0:W2:Y:S01]  /*06c0*/  LDS.U8 R15, [R8+0x3] ;  /* 0x00000300080f7984 */ /* 0x0000a20000000000 */
[----:B---3--:R-:W-:-:S03]  /*06d0*/  PRMT R22, R41, 0x7610, R22 ;  /* 0x0000761029167816 */ /* 0x008fc60000000016 */
[----:B------:R-:W-:Y:S01]  /*06e0*/  STL.U8 [R0], R9 ;  /* 0x0000000900007387 */ /* 0x000fe20000100000 */
[----:B----4-:R-:W-:-:S03]  /*06f0*/  PRMT R20, R43, 0x7610, R20 ;  /* 0x000076102b147816 */ /* 0x010fc60000000014 */
[----:B------:R-:W-:Y:S01]  /*0700*/  STL.U8 [R0+0x2], R13 ;  /* 0x0000020d00007387 */ /* 0x000fe20000100000 */
[----:B-----5:R-:W-:-:S03]  /*0710*/  PRMT R18, R45, 0x7610, R18 ;  /* 0x000076102d127816 */ /* 0x020fc60000000012 */
[----:B------:R-:W-:Y:S04]  /*0720*/  STL.U8 [R0+0x4], R17 ;  /* 0x0000041100007387 */ /* 0x000fe80000100000 */
[----:B------:R-:W-:Y:S01]  /*0730*/  STL.U8 [R0+0x5], R19 ;  /* 0x0000051300007387 */ /* 0x000fe20000100000 */
[----:B------:R-:W-:-:S03]  /*0740*/  PRMT R14, R49, 0x7610, R14 ;  /* 0x00007610310e7816 */ /* 0x000fc6000000000e */
[----:B------:R-:W-:Y:S01]  /*0750*/  STL.U8 [R0+0x6], R21 ;  /* 0x0000061500007387 */ /* 0x000fe20000100000 */
[----:B------:R-:W-:-:S03]  /*0760*/  PRMT R12, R51, 0x7610, R12 ;  /* 0x00007610330c7816 */ /* 0x000fc6000000000c */
[----:B------:R-:W-:Y:S04]  /*0770*/  STL.U8 [R0+0x7], R23 ;  /* 0x0000071700007387 */ /* 0x000fe80000100000 */
[----:B------:R-:W-:Y:S01]  /*0780*/  STL.U8 [R0+0x8], R25 ;  /* 0x0000081900007387 */ /* 0x000fe20000100000 */
[----:B------:R-:W-:-:S03]  /*0790*/  PRMT R10, R55, 0x7610, R10 ;  /* 0x00007610370a7816 */ /* 0x000fc6000000000a */
[----:B------:R-:W-:Y:S01]  /*07a0*/  STL.U8 [R0+0x9], R27 ;  /* 0x0000091b00007387 */ /* 0x000fe20000100000 */
[----:B0-----:R-:W-:-:S03]  /*07b0*/  PRMT R8, R57, 0x7610, R8 ;  /* 0x0000761039087816 */ /* 0x001fc60000000008 */
[----:B------:R-:W-:Y:S01]  /*07c0*/  STL.U8 [R0+0xa], R29 ;  /* 0x00000a1d00007387 */ /* 0x000fe20000100000 */
[----:B-1----:R-:W-:-:S03]  /*07d0*/  PRMT R52, R11, 0x7610, R52 ;  /* 0x000076100b347816 */ /* 0x002fc60000000034 */
[----:B------:R-:W-:Y:S01]  /*07e0*/  STL.U8 [R0+0xb], R31 ;  /* 0x00000b1f00007387 */ /* 0x000fe20000100000 */
[----:B--2---:R-:W-:-:S03]  /*07f0*/  PRMT R48, R15, 0x7610, R48 ;  /* 0x000076100f307816 */ /* 0x004fc60000000030 */
        /* <DEDUP_REMOVED lines=13> */
[----:B------:R0:W-:Y:S04]  /*08d0*/  STL.U8 [R0+0x1], R11 ;  /* 0x0000010b00007387 */ /* 0x0001e80000100000 */
[----:B------:R1:W-:Y:S01]  /*08e0*/  STL.U8 [R0+0x3], R15 ;  /* 0x0000030f00007387 */ /* 0x0003e20000100000 */
[----:B0-----:R-:W-:-:S02]  /*08f0*/  PRMT R11, R53, 0x7610, R11 ;  /* 0x00007610350b7816 */ /* 0x001fc4000000000b */
[----:B-1----:R-:W-:-:S07]  /*0900*/  PRMT R15, R47, 0x7610, R15 ;  /* 0x000076102f0f7816 */ /* 0x002fce000000000f */
.L_x_61:
[----:B0-----:R-:W-:Y:S02]  /*0910*/  LOP3.LUT R9, R61, 0xff, RZ, 0xc0, !PT ;  /* 0x000000ff3d097812 */ /* 0x001fe400078ec0ff */
        /* <DEDUP_REMOVED lines=73> */
[-C--:B------:R-:W-:Y:S02]  /*0db0*/  SHF.R.U32.HI R9, RZ, R4.reuse, R23 ;  /* 0x00000004ff097219 */ /* 0x080fe40000011617 */
[----:B------:R-:W-:Y:S01]  /*0dc0*/  SHF.R.U32.HI R13, RZ, R4, R13 ;  /* 0x00000004ff0d7219 */ /* 0x000fe2000001160d */
[----:B------:R-:W-:Y:S01]  /*0dd0*/  IMAD.IADD R21, R16, 0x1, R43 ;  /* 0x0000000110157824 */ /* 0x000fe200078e022b */
[----:B------:R-:W-:-:S02]  /*0de0*/  LOP3.LUT R23, R11, 0xff, RZ, 0xc0, !PT ;  /* 0x000000ff0b177812 */ /* 0x000fc400078ec0ff */
[----:B------:R-:W-:Y:S01]  /*0df0*/  LOP3.LUT R54, R25, 0x1, RZ, 0xc, !PT ;  /* 0x0000000119367812 */ /* 0x000fe200078e0cff */
[----:B------:R-:W-:Y:S01]  /*0e00*/  IMAD.MOV.U32 R25, RZ, RZ, 0x1 ;  /* 0x00000001ff197424 */ /* 0x000fe200078e00ff */
[----:B------:R-:W-:Y:S02]  /*0e10*/  LOP3.LUT R19, R12, 0xff, RZ, 0xc0, !PT ;  /* 0x000000ff0c137812 */ /* 0x000fe400078ec0ff */
[-C--:B------:R-:W-:Y:S01]  /*0e20*/  SHF.R.U32.HI R16, RZ, R4.reuse, R23 ;  /* 0x00000004ff107219 */ /* 0x080fe20000011617 */
[----:B------:R-:W-:Y:S01]  /*0e30*/  IMAD.IADD R23, R54, 0x1, R21 ;  /* 0x0000000136177824 */ /* 0x000fe200078e0215 */
[----:B------:R-:W-:Y:S02]  /*0e40*/  LOP3.LUT R56, R13, 0x1, RZ, 0xc, !PT ;  /* 0x000000010d387812 */ /* 0x000fe400078e0cff */
[----:B------:R-:W-:Y:S02]  /*0e50*/  SHF.R.U32.HI R19, RZ, R4, R19 ;  /* 0x00000004ff137219 */ /* 0x000fe40000011613 */
[----:B------:R-:W-:-:S02]  /*0e60*/  LOP3.LUT R13, R10, 0xff, RZ, 0xc0, !PT ;  /* 0x000000ff0a0d7812 */ /* 0x000fc400078ec0ff */
[----:B------:R-:W-:Y:S01]  /*0e70*/  LOP3.LUT R54, R9, 0x1, RZ, 0xc, !PT ;  /* 0x0000000109367812 */ /* 0x000fe200078e0cff */
[----:B------:R-:W-:Y:S01]  /*0e80*/  IMAD.IADD R9, R56, 0x1, R23 ;  /* 0x0000000138097824 */ /* 0x000fe200078e0217 */
[-C--:B------:R-:W-:Y:S02]  /*0e90*/  SHF.R.U32.HI R13, RZ, R4.reuse, R13 ;  /* 0x00000004ff0d7219 */ /* 0x080fe4000001160d */
[----:B------:R-:W-:Y:S01]  /*0ea0*/  LOP3.LUT R56, R19, 0x1, RZ, 0xc, !PT ;  /* 0x0000000113387812 */ /* 0x000fe200078e0cff */
[----:B------:R-:W-:Y:S01]  /*0eb0*/  IMAD.IADD R19, R54, 0x1, R9 ;  /* 0x0000000136137824 */ /* 0x000fe200078e0209 */
[----:B------:R-:W-:Y:S02]  /*0ec0*/  LOP3.LUT R16, R16, 0x1, RZ, 0xc, !PT ;  /* 0x0000000110107812 */ /* 0x000fe400078e0cff */
[----:B------:R-:W-:Y:S01]  /*0ed0*/  LOP3.LUT R54, R13, 0x1, RZ, 0xc0, !PT ;  /* 0x000000010d367812 */ /* 0x000fe200078ec0ff */
[----:B------:R-:W-:Y:S01]  /*0ee0*/  IMAD.IADD R47, R56, 0x1, R19 ;  /* 0x00000001382f7824 */ /* 0x000fe200078e0213 */
[----:B------:R-:W-:-:S02]  /*0ef0*/  SHF.L.U32 R25, R25, R4, RZ ;  /* 0x0000000419197219 */ /* 0x000fc400000006ff */
[----:B------:R-:W-:Y:S01]  /*0f00*/  LOP3.LUT R58, R54, 0x1, RZ, 0x3c, !PT ;  /* 0x00000001363a7812 */ /* 0x000fe200078e3cff */
[----:B------:R-:W-:Y:S01]  /*0f10*/  IMAD.IADD R13, R16, 0x1, R47 ;  /* 0x00000001100d7824 */ /* 0x000fe200078e022f */
[C---:B------:R-:W-:Y:S02]  /*0f20*/  LOP3.LUT P0, RZ, R25.reuse, 0xff, R61, 0x80, !PT ;  /* 0x000000ff19ff7812 */ /* 0x040fe4000780803d */
[C---:B------:R-:W-:Y:S01]  /*0f30*/  IADD3 R56, PT, PT, R58.reuse, 0x16, R16 ;  /* 0x000000163a387810 */ /* 0x040fe20007ffe010 */
[----:B------:R-:W-:Y:S01]  /*0f40*/  IMAD.IADD R16, R58, 0x1, R13 ;  /* 0x000000013a107824 */ /* 0x000fe200078e020d */
[C---:B------:R-:W-:Y:S02]  /*0f50*/  LOP3.LUT P1, RZ, R25.reuse, 0xff, R10, 0x80, !PT ;  /* 0x000000ff19ff7812 */ /* 0x040fe4000782800a */
[----:B------:R-:W-:Y:S02]  /*0f60*/  LOP3.LUT P6, RZ, R25, 0xff, R24, 0x80, !PT ;  /* 0x000000ff19ff7812 */ /* 0x000fe400078c8018 */
[----:B------:R-:W-:-:S02]  /*0f70*/  SEL R58, R16, RZ, P0 ;  /* 0x000000ff103a7207 */ /* 0x000fc40000000000 */
[C---:B------:R-:W-:Y:S02]  /*0f80*/  LOP3.LUT P0, RZ, R25.reuse, 0xff, R11, 0x80, !PT ;  /* 0x000000ff19ff7812 */ /* 0x040fe4000780800b */
[----:B------:R-:W-:Y:S01]  /*0f90*/  LOP3.LUT P5, RZ, R25, 0xff, R22, 0x80, !PT ;  /* 0x000000ff19ff7812 */ /* 0x000fe200078a8016 */
[----:B------:R-:W-:Y:S01]  /*0fa0*/  IMAD.IADD R58, R58, 0x1, R6 ;  /* 0x000000013a3a7824 */ /* 0x000fe200078e0206 */
[----:B------:R-:W-:Y:S02]  /*0fb0*/  SEL R47, R47, R56, !P0 ;  /* 0x000000382f2f7207 */ /* 0x000fe40004000000 */
[----:B------:R-:W-:Y:S02]  /*0fc0*/  LOP3.LUT P0, RZ, R25, 0xff, R52, 0x80, !PT ;  /* 0x000000ff19ff7812 */ /* 0x000fe40007808034 */
[----:B------:R-:W-:Y:S01]  /*0fd0*/  IADD3 R56, PT, PT, R16, 0x1, -R59 ;  /* 0x0000000110387810 */ /* 0x000fe20007ffe83b */
[----:B------:R-:W-:Y:S01]  /*0fe0*/  STL.U8 [R58], R61 ;  /* 0x0000003d3a007387 */ /* 0x000fe20000100000 */
[----:B------:R-:W-:-:S02]  /*0ff0*/  @P1 IADD3 R13, PT, PT, -R54, 0x18, RZ ;  /* 0x00000018360d1810 */ /* 0x000fc40007ffe1ff */
[----:B------:R-:W-:Y:S02]  /*1000*/  SEL R59, R59, R56, !P0 ;  /* 0x000000383b3b7207 */ /* 0x000fe40004000000 */
[----:B------:R-:W-:Y:S01]  /*1010*/  LOP3.LUT P0, RZ, R25, 0xff, R50, 0x80, !PT ;  /* 0x000000ff19ff7812 */ /* 0x000fe20007808032 */
[--C-:B------:R-:W-:Y:S01]  /*1020*/  IMAD.IADD R13, R13, 0x1, R6.reuse ;  /* 0x000000010d0d7824 */ /* 0x100fe200078e0206 */
[C---:B------:R-:W-:Y:S01]  /*1030*/  IADD3 R54, PT, PT, R16.reuse, 0x2, -R49 ;  /* 0x0000000210367810 */ /* 0x040fe20007ffe831 */
[----:B------:R-:W-:Y:S01]  /*1040*/  IMAD.IADD R59, R59, 0x1, R6 ;  /* 0x000000013b3b7824 */ /* 0x000fe200078e0206 */
[----:B------:R-:W-:Y:S02]  /*1050*/  LOP3.LUT P1, RZ, R25, 0xff, R46, 0x80, !PT ;  /* 0x000000ff19ff7812 */ /* 0x000fe4000782802e */
[----:B------:R-:W-:Y:S02]  /*1060*/  SEL R49, R49, R54, !P0 ;  /* 0x0000003631317207 */ /* 0x000fe40004000000 */
[----:B------:R-:W-:Y:S01]  /*1070*/  LOP3.LUT P0, RZ, R25, 0xff, R48, 0x80, !PT ;  /* 0x000000ff19ff7812 */ /* 0x000fe20007808030 */
[----:B------:R0:W-:Y:S01]  /*1080*/  STL.U8 [R59], R52 ;  /* 0x000000343b007387 */ /* 0x0001e20000100000 */
[C---:B------:R-:W-:Y:S01]  /*1090*/  IADD3 R54, PT, PT, R16.reuse, 0x3, -R51 ;  /* 0x0000000310367810 */ /* 0x040fe20007ffe833 */
[----:B------:R-:W-:Y:S01]  /*10a0*/  IMAD.IADD R49, R49, 0x1, R6 ;  /* 0x0000000131317824 */ /* 0x000fe200078e0206 */
[----:B------:R-:W-:-:S02]  /*10b0*/  IADD3 R56, PT, PT, R16, 0x4, -R53 ;  /* 0x0000000410387810 */ /* 0x000fc40007ffe835 */
[----:B------:R-:W-:Y:S02]  /*10c0*/  SEL R51, R51, R54, !P0 ;  /* 0x0000003633337207 */ /* 0x000fe40004000000 */
[----:B------:R-:W-:Y:S01]  /*10d0*/  SEL R53, R53, R56, !P1 ;  /* 0x0000003835357207 */ /* 0x000fe20004800000 */
[----:B------:R-:W-:Y:S01]  /*10e0*/  STL.U8 [R49], R50 ;  /* 0x0000003231007387 */ /* 0x000fe20000100000 */
[----:B------:R-:W-:Y:S01]  /*10f0*/  LOP3.LUT P0, RZ, R25, 0xff, R44, 0x80, !PT ;  /* 0x000000ff19ff7812 */ /* 0x000fe2000780802c */
[--C-:B------:R-:W-:Y:S01]  /*1100*/  IMAD.IADD R51, R51, 0x1, R6.reuse ;  /* 0x0000000133337824 */ /* 0x100fe200078e0206 */
[C---:B0-----:R-:W-:Y:S01]  /*1110*/  IADD3 R52, PT, PT, R16.reuse, 0x5, -R55 ;  /* 0x0000000510347810 */ /* 0x041fe20007ffe837 */
[----:B------:R-:W-:Y:S01]  /*1120*/  IMAD.IADD R53, R53, 0x1, R6 ;  /* 0x0000000135357824 */ /* 0x000fe200078e0206 */
[----:B------:R-:W-:Y:S02]  /*1130*/  LOP3.LUT P1, RZ, R25, 0xff, R42, 0x80, !PT ;  /* 0x000000ff19ff7812 */ /* 0x000fe4000782802a */
[----:B------:R-:W-:Y:S01]  /*1140*/  IADD3 R54, PT, PT, R16, 0x6, -R57 ;  /* 0x0000000610367810 */ /* 0x000fe20007ffe839 */
[----:B------:R-:W-:Y:S01]  /*1150*/  STL.U8 [R51], R48 ;  /* 0x0000003033007387 */ /* 0x000fe20000100000 */
[----:B------:R-:W-:-:S02]  /*1160*/  SEL R55, R55, R52, !P0 ;  /* 0x0000003437377207 */ /* 0x000fc40004000000 */
[----:B------:R-:W-:Y:S01]  /*1170*/  SEL R57, R57, R54, !P1 ;  /* 0x0000003639397207 */ /* 0x000fe20004800000 */
[----:B------:R-:W-:Y:S01]  /*1180*/  STL.U8 [R53], R46 ;  /* 0x0000002e35007387 */ /* 0x000fe20000100000 */
[----:B------:R-:W-:Y:S01]  /*1190*/  LOP3.LUT P0, RZ, R25, 0xff, R40, 0x80, !PT ;  /* 0x000000ff19ff7812 */ /* 0x000fe20007808028 */
[--C-:B------:R-:W-:Y:S01]  /*11a0*/  IMAD.IADD R55, R55, 0x1, R6.reuse ;  /* 0x0000000137377824 */ /* 0x100fe200078e0206 */
[C---:B------:R-:W-:Y:S01]  /*11b0*/  IADD3 R52, PT, PT, R16.reuse, 0x7, -R41 ;  /* 0x0000000710347810 */ /* 0x040fe20007ffe829 */
        /* <DEDUP_REMOVED lines=17> */
[----:B------:R-:W-:Y:S02]  /*12d0*/  LOP3.LUT P0, RZ, R25, 0xff, R32, 0x80, !PT ;  /* 0x000000ff19ff7812 */ /* 0x000fe40007808020 */
[C---:B------:R-:W-:Y:S01]  /*12e0*/  IADD3 R52, PT, PT, R16.reuse, 0xb, -R27 ;  /* 0x0000000b10347810 */ /* 0x040fe20007ffe81b */
[----:B------:R-:W-:Y:S01]  /*12f0*/  IMAD.IADD R39, R39, 0x1, R6 ;  /* 0x0000000127277824 */ /* 0x000fe200078e0206 */
[----:B------:R-:W-:Y:S02]  /*1300*/  LOP3.LUT P1, RZ, R25, 0xff, R30, 0x80, !PT ;  /* 0x000000ff19ff7812 */ /* 0x000fe4000782801e */
[----:B------:R-:W-:Y:S02]  /*1310*/  IADD3 R54, PT, PT, R16, 0xc, -R35 ;  /* 0x0000000c10367810 */ /* 0x000fe40007ffe823 */
[----:B------:R-:W-:-:S02]  /*1320*/  SEL R27, R27, R52, !P0 ;  /* 0x000000341b1b7207 */ /* 0x000fc40004000000 */
[----:B------:R-:W-:Y:S02]  /*1330*/  SEL R35, R35, R54, !P1 ;  /* 0x0000003623237207 */ /* 0x000fe40004800000 */
[----:B------:R-:W-:Y:S02]  /*1340*/  LOP3.LUT P0, RZ, R25, 0xff, R28, 0x80, !PT ;  /* 0x000000ff19ff7812 */ /* 0x000fe4000780801c */
[C---:B------:R-:W-:Y:S01]  /*1350*/  IADD3 R52, PT, PT, R16.reuse, 0xd, -R31 ;  /* 0x0000000d10347810 */ /* 0x040fe20007ffe81f */
[----:B------:R-:W-:Y:S01]  /*1360*/  IMAD.IADD R35, R35, 0x1, R6 ;  /* 0x0000000123237824 */ /* 0x000fe200078e0206 */
[----:B------:R-:W-:Y:S02]  /*1370*/  LOP3.LUT P1, RZ, R25, 0xff, R26, 0x80, !PT ;  /* 0x000000ff19ff7812 */ /* 0x000fe4000782801a */
[----:B------:R-:W-:Y:S02]  /*1380*/  IADD3 R54, PT, PT, R16, 0xe, -R33 ;  /* 0x0000000e10367810 */ /* 0x000fe40007ffe821 */
[----:B------:R-:W-:-:S02]  /*1390*/  SEL R31, R31, R52, !P0 ;  /* 0x000000341f1f7207 */ /* 0x000fc40004000000 */
[----:B------:R-:W-:Y:S02]  /*13a0*/  SEL R33, R33, R54, !P1 ;  /* 0x0000003621217207 */ /* 0x000fe40004800000 */
[----:B------:R-:W-:Y:S01]  /*13b0*/  IADD3 R52, PT, PT, R16, 0xf, -R29 ;  /* 0x0000000f10347810 */ /* 0x000fe20007ffe81d */
[----:B------:R-:W-:Y:S01]  /*13c0*/  IMAD.IADD R31, R31, 0x1, R6 ;  /* 0x000000011f1f7824 */ /* 0x000fe200078e0206 */
[----:B------:R-:W-:Y:S01]  /*13d0*/  LOP3.LUT R54, R25, 0xffff, R8, 0x80, !PT ;  /* 0x0000ffff19367812 */ /* 0x000fe200078e8008 */
[--C-:B------:R-:W-:Y:S01]  /*13e0*/  IMAD.IADD R33, R33, 0x1, R6.reuse ;  /* 0x0000000121217824 */ /* 0x100fe200078e0206 */
[----:B------:R-:W-:Y:S02]  /*13f0*/  SEL R29, R29, R52, !P6 ;  /* 0x000000341d1d7207 */ /* 0x000fe40007000000 */
[----:B------:R-:W-:Y:S02]  /*1400*/  LOP3.LUT P6, RZ, R54, 0xff, RZ, 0xc0, !PT ;  /* 0x000000ff36ff7812 */ /* 0x000fe400078cc0ff */
[----:B------:R-:W-:Y:S01]  /*1410*/  IADD3 R52, PT, PT, R16, 0x10, -R17 ;  /* 0x0000001010347810 */ /* 0x000fe20007ffe811 */
[----:B------:R-:W-:Y:S01]  /*1420*/  IMAD.IADD R29, R29, 0x1, R6 ;  /* 0x000000011d1d7824 */ /* 0x000fe200078e0206 */
[----:B------:R-:W-:-:S02]  /*1430*/  LOP3.LUT P4, RZ, R25, 0xff, R20, 0x80, !PT ;  /* 0x000000ff19ff7812 */ /* 0x000fc40007888014 */
[C---:B------:R-:W-:Y:S02]  /*1440*/  IADD3 R54, PT, PT, R16.reuse, 0x11, -R43 ;  /* 0x0000001110367810 */ /* 0x040fe40007ffe82b */
[----:B------:R-:W-:Y:S02]  /*1450*/  SEL R17, R17, R52, !P5 ;  /* 0x0000003411117207 */ /* 0x000fe40006800000 */
[----:B------:R-:W-:Y:S02]  /*1460*/  LOP3.LUT P3, RZ, R25, 0xff, R18, 0x80, !PT ;  /* 0x000000ff19ff7812 */ /* 0x000fe40007868012 */
[----:B------:R-:W-:Y:S02]  /*1470*/  SEL R43, R43, R54, !P4 ;  /* 0x000000362b2b7207 */ /* 0x000fe40006000000 */
[C---:B------:R-:W-:Y:S02]  /*1480*/  IADD3 R52, PT, PT, R16.reuse, 0x12, -R21 ;  /* 0x0000001210347810 */ /* 0x040fe40007ffe815 */
[----:B------:R-:W-:Y:S01]  /*1490*/  LOP3.LUT P2, RZ, R25, 0xff, R15, 0x80, !PT ;  /* 0x000000ff19ff7812 */ /* 0x000fe2000784800f */
[----:B------:R-:W-:Y:S01]  /*14a0*/  IMAD.IADD R43, R43, 0x1, R6 ;  /* 0x000000012b2b7824 */ /* 0x000fe200078e0206 */
[----:B------:R-:W-:-:S02]  /*14b0*/  IADD3 R54, PT, PT, R16, 0x13, -R23 ;  /* 0x0000001310367810 */ /* 0x000fc40007ffe817 */
[C---:B------:R-:W-:Y:S02]  /*14c0*/  LOP3.LUT P1, RZ, R25.reuse, 0xff, R14, 0x80, !PT ;  /* 0x000000ff19ff7812 */ /* 0x040fe4000782800e */
[----:B------:R-:W-:Y:S01]  /*14d0*/  LOP3.LUT P0, RZ, R25, 0xff, R12, 0x80, !PT ;  /* 0x000000ff19ff7812 */ /* 0x000fe2000780800c */
[--C-:B------:R-:W-:Y:S01]  /*14e0*/  IMAD.IADD R25, R37, 0x1, R6.reuse ;  /* 0x0000000125197824 */ /* 0x100fe200078e0206 */
[----:B------:R-:W-:Y:S01]  /*14f0*/  SEL R21, R21, R52, !P3 ;  /* 0x0000003415157207 */ /* 0x000fe20005800000 */
[--C-:B------:R-:W-:Y:S01]  /*1500*/  IMAD.IADD R37, R27, 0x1, R6.reuse ;  /* 0x000000011b257824 */ /* 0x100fe200078e0206 */
[----:B------:R-:W-:Y:S01]  /*1510*/  SEL R23, R23, R54, !P2 ;  /* 0x0000003617177207 */ /* 0x000fe20005000000 */
[----:B------:R-:W-:Y:S01]  /*1520*/  IMAD.IADD R27, R17, 0x1, R6 ;  /* 0x00000001111b7824 */ /* 0x000fe200078e0206 */
[C---:B------:R-:W-:Y:S01]  /*1530*/  IADD3 R52, PT, PT, R16.reuse, 0x14, -R9 ;  /* 0x0000001410347810 */ /* 0x040fe20007ffe809 */
[----:B------:R0:W-:Y:S01]  /*1540*/  STL.U8 [R25], R36 ;  /* 0x0000002419007387 */ /* 0x0001e20000100000 */
[----:B------:R-:W-:-:S02]  /*1550*/  IADD3 R54, PT, PT, R16, 0x15, -R19 ;  /* 0x0000001510367810 */ /* 0x000fc40007ffe813 */
[----:B------:R-:W-:Y:S01]  /*1560*/  SEL R9, R9, R52, !P1 ;  /* 0x0000003409097207 */ /* 0x000fe20004800000 */
[----:B------:R-:W-:Y:S01]  /*1570*/  STL.U8 [R39], R34 ;  /* 0x0000002227007387 */ /* 0x000fe20000100000 */
[----:B------:R-:W-:Y:S02]  /*1580*/  SEL R19, R19, R54, !P0 ;  /* 0x0000003613137207 */ /* 0x000fe40004000000 */
[----:B------:R-:W-:Y:S01]  /*1590*/  SEL R17, R16, 0x18, !P6 ;  /* 0x0000001810117807 */ /* 0x000fe20007000000 */
[----:B------:R-:W-:Y:S01]  /*15a0*/  STL.U8 [R37], R32 ;  /* 0x0000002025007387 */ /* 0x000fe20000100000 */
[----:B0-----:R-:W-:-:S03]  /*15b0*/  IMAD.IADD R25, R21, 0x1, R6 ;  /* 0x0000000115197824 */ /* 0x001fc600078e0206 */
[----:B------:R-:W-:Y:S01]  /*15c0*/  STL.U8 [R35], R30 ;  /* 0x0000001e23007387 */ /* 0x000fe20000100000 */
[--C-:B------:R-:W-:Y:S02]  /*15d0*/  IMAD.IADD R36, R23, 0x1, R6.reuse ;  /* 0x0000000117247824 */ /* 0x100fe400078e0206 */
[--C-:B------:R-:W-:Y:S01]  /*15e0*/  IMAD.IADD R21, R9, 0x1, R6.reuse ;  /* 0x0000000109157824 */ /* 0x100fe200078e0206 */
[----:B------:R-:W-:Y:S01]  /*15f0*/  STL.U8 [R31], R28 ;  /* 0x0000001c1f007387 */ /* 0x000fe20000100000 */
[--C-:B------:R-:W-:Y:S02]  /*1600*/  IMAD.IADD R19, R19, 0x1, R6.reuse ;  /* 0x0000000113137824 */ /* 0x100fe400078e0206 */
[--C-:B------:R-:W-:Y:S01]  /*1610*/  IMAD.IADD R17, R17, 0x1, R6.reuse ;  /* 0x0000000111117824 */ /* 0x100fe200078e0206 */
[----:B------:R0:W-:Y:S04]  /*1620*/  STL.U8 [R33], R26 ;  /* 0x0000001a21007387 */ /* 0x0001e80000100000 */
[----:B------:R1:W-:Y:S04]  /*1630*/  STL.U8 [R29], R24 ;  /* 0x000000181d007387 */ /* 0x0003e80000100000 */
[----:B------:R1:W-:Y:S01]  /*1640*/  STL.U8 [R27], R22 ;  /* 0x000000161b007387 */ /* 0x0003e20000100000 */
[----:B0-----:R-:W-:-:S03]  /*1650*/  IMAD.IADD R26, R47, 0x1, R6 ;  /* 0x000000012f1a7824 */ /* 0x001fc600078e0206 */
        /* <DEDUP_REMOVED lines=118> */
.L_x_58:
        /* <DEDUP_REMOVED lines=30> */
.L_x_60:
[----:B------:R-:W-:Y:S05]  /*1fa0*/  BSYNC.RELIABLE B0 ;  /* 0x0000000000007941 */ /* 0x000fea0003800100 */
.L_x_57:
[----:B------:R-:W-:Y:S05]  /*1fb0*/  BRA `(.L_x_61) ;  /* 0xffffffe800547947 */ /* 0x000fea000383ffff */
.L_x_59:
[----:B------:R-:W-:Y:S05]  /*1fc0*/  BSYNC.RECONVERGENT B1 ;  /* 0x0000000000017941 */ /* 0x000fea0003800200 */
.L_x_56:
        /* <DEDUP_REMOVED lines=53> */
.L_x_63:
[----:B------:R-:W-:Y:S05]  /*2320*/  BSYNC.RECONVERGENT B1 ;  /* 0x0000000000017941 */ /* 0x000fea0003800200 */
.L_x_62:
        /* <DEDUP_REMOVED lines=14> */
.L_x_64:
        /* <DEDUP_REMOVED lines=15> */
.L_x_98:


//--------------------- .text._Z27medianFilterRadixSortKernelILi16ELi16ELi3EEvPhS0_ii --------------------------
	.section	.text._Z27medianFilterRadixSortKernelILi16ELi16ELi3EEvPhS0_ii,"ax",@progbits
	.align	128
        .global         _Z27medianFilterRadixSortKernelILi16ELi16ELi3EEvPhS0_ii
        .type           _Z27medianFilterRadixSortKernelILi16ELi16ELi3EEvPhS0_ii,@function
        .size           _Z27medianFilterRadixSortKernelILi16ELi16ELi3EEvPhS0_ii,(.L_x_99 - _Z27medianFilterRadixSortKernelILi16ELi16ELi3EEvPhS0_ii)
        .other          _Z27medianFilterRadixSortKernelILi16ELi16ELi3EEvPhS0_ii,@"STO_CUDA_ENTRY STV_DEFAULT"
_Z27medianFilterRadixSortKernelILi16ELi16ELi3EEvPhS0_ii:
.text._Z27medianFilterRadixSortKernelILi16ELi16ELi3EEvPhS0_ii:
[----:B------:R-:W0:Y:S01]  /*0000*/  LDC R1, c[0x0][0x37c] ;  /* 0x0000df00ff017b82 */ /* 0x000e220000000800 */
[----:B------:R-:W1:Y:S01]  /*0010*/  S2R R2, SR_TID.Y ;  /* 0x0000000000027919 */ /* 0x000e620000002200 */
[----:B------:R-:W2:Y:S01]  /*0020*/  LDCU.64 UR4, c[0x0][0x358] ;  /* 0x00006b00ff0477ac */ /* 0x000ea20008000a00 */
[----:B------:R-:W-:Y:S01]  /*0030*/  BSSY.RECONVERGENT B0, `(.L_x_65) ;  /* 0x000002e000007945 */ /* 0x000fe20003800200 */
[----:B0-----:R-:W-:Y:S01]  /*0040*/  VIADD R1, R1, 0xffffffe8 ;  /* 0xffffffe801017836 */ /* 0x001fe20000000000 */
[----:B------:R-:W0:Y:S01]  /*0050*/  S2R R10, SR_TID.X ;  /* 0x00000000000a7919 */ /* 0x000e220000002100 */
[----:B------:R-:W3:Y:S01]  /*0060*/  LDCU UR8, c[0x0][0x390] ;  /* 0x00007200ff0877ac */ /* 0x000ee20008000800 */
[----:B------:R-:W0:Y:S01]  /*0070*/  S2R R3, SR_CTAID.X ;  /* 0x0000000000037919 */ /* 0x000e220000002500 */
[----:B------:R-:W4:Y:S01]  /*0080*/  S2R R11, SR_CTAID.Y ;  /* 0x00000000000b7919 */ /* 0x000f220000002600 */
[----:B-1----:R-:W-:Y:S01]  /*0090*/  ISETP.GT.U32.AND P0, PT, R2, 0x11, PT ;  /* 0x000000110200780c */ /* 0x002fe20003f04070 */
[----:B0-----:R-:W-:-:S02]  /*00a0*/  IMAD R0, R3, 0x10, R10 ;  /* 0x0000001003007824 */ /* 0x001fc400078e020a */
[----:B----4-:R-:W-:-:S10]  /*00b0*/  IMAD R13, R11, 0x10, R2 ;  /* 0x000000100b0d7824 */ /* 0x010fd400078e0202 */
[----:B--23--:R-:W-:Y:S05]  /*00c0*/  @P0 BRA `(.L_x_66) ;  /* 0x0000000000900947 */ /* 0x00cfea0003800000 */
[----:B------:R-:W-:-:S07]  /*00d0*/  VIADD R4, R0, 0xffffffff ;  /* 0xffffffff00047836 */ /* 0x000fce0000000000 */
.L_x_70:
[----:B------:R-:W-:Y:S01]  /*00e0*/  ISETP.GT.U32.AND P0, PT, R10, 0x11, PT ;  /* 0x000000110a00780c */ /* 0x000fe20003f04070 */
[----:B------:R-:W-:Y:S01]  /*00f0*/  BSSY.RECONVERGENT B1, `(.L_x_67) ;  /* 0x000001f000017945 */ /* 0x000fe20003800200 */
[C---:B------:R-:W-:Y:S01]  /*0100*/  ISETP.GE.U32.AND P2, PT, R2.reuse, 0x2, PT ;  /* 0x000000020200780c */ /* 0x040fe20003f46070 */
[----:B------:R-:W-:-:S10]  /*0110*/  VIADD R8, R2, 0x10 ;  /* 0x0000001002087836 */ /* 0x000fd40000000000 */
[----:B------:R-:W-:Y:S05]  /*0120*/  @P0 BRA `(.L_x_68) ;  /* 0x00000000006c0947 */ /* 0x000fea0003800000 */
[----:B------:R-:W0:Y:S01]  /*0130*/  S2R R6, SR_CgaCtaId ;  /* 0x0000000000067919 */ /* 0x000e220000008800 */
[----:B------:R-:W1:Y:S01]  /*0140*/  LDCU.64 UR6, c[0x0][0x390] ;  /* 0x00007200ff0677ac */ /* 0x000e620008000a00 */
[----:B------:R-:W-:Y:S01]  /*0150*/  IMAD R7, R11, 0x10, R2 ;  /* 0x000000100b077824 */ /* 0x000fe200078e0202 */
[----:B------:R-:W-:-:S04]  /*0160*/  MOV R3, 0x400 ;  /* 0x0000040000037802 */ /* 0x000fc80000000f00 */
[----:B-1----:R-:W-:-:S04]  /*0170*/  ISETP.GT.AND P0, PT, R7, UR7, PT ;  /* 0x0000000707007c0c */ /* 0x002fc8000bf04270 */
[C---:B------:R-:W-:Y:S02]  /*0180*/  ISETP.NE.AND P0, PT, R7.reuse, RZ, !P0 ;  /* 0x000000ff0700720c */ /* 0x040fe40004705270 */
[----:B0-----:R-:W-:Y:S01]  /*0190*/  LEA R5, R6, R3, 0x18 ;  /* 0x0000000306057211 */ /* 0x001fe200078ec0ff */
[----:B------:R-:W-:Y:S02]  /*01a0*/  VIADD R3, R7, 0xffffffff ;  /* 0xffffffff07037836 */ /* 0x000fe40000000000 */
[----:B------:R-:W-:Y:S02]  /*01b0*/  IMAD.MOV.U32 R6, RZ, RZ, R0 ;  /* 0x000000ffff067224 */ /* 0x000fe400078e0000 */
[----:B------:R-:W-:Y:S02]  /*01c0*/  IMAD R12, R2, 0x12, R5 ;  /* 0x00000012020c7824 */ /* 0x000fe400078e0205 */
[----:B------:R-:W-:Y:S02]  /*01d0*/  IMAD R5, R3, UR6, R4 ;  /* 0x0000000603057c24 */ /* 0x000fe4000f8e0204 */
[----:B------:R-:W-:-:S07]  /*01e0*/  IMAD.MOV.U32 R7, RZ, RZ, R10 ;  /* 0x000000ffff077224 */ /* 0x000fce00078e000a */
.L_x_69:
[----:B------:R-:W-:-:S04]  /*01f0*/  ISETP.GT.AND P1, PT, R6, UR8, PT ;  /* 0x0000000806007c0c */ /* 0x000fc8000bf24270 */
[----:B------:R-:W-:-:S04]  /*0200*/  ISETP.GT.AND P1, PT, R6, RZ, !P1 ;  /* 0x000000ff0600720c */ /* 0x000fc80004f24270 */
[----:B------:R-:W-:-:S13]  /*0210*/  PLOP3.LUT P1, PT, P1, P0, PT, 0x80, 0x8 ;  /* 0x000000000008781c */ /* 0x000fda0000f21070 */
[----:B------:R-:W0:Y:S02]  /*0220*/  @P1 LDC.64 R2, c[0x0][0x380] ;  /* 0x0000e000ff021b82 */ /* 0x000e240000000a00 */
[----:B0-----:R-:W-:-:S04]  /*0230*/  @P1 IADD3 R2, P3, PT, R5, R2, RZ ;  /* 0x0000000205021210 */ /* 0x001fc80007f7e0ff */
[----:B------:R-:W-:-:S05]  /*0240*/  @P1 LEA.HI.X.SX32 R3, R5, R3, 0x1, P3 ;  /* 0x0000000305031211 */ /* 0x000fca00018f0eff */
[----:B------:R-:W2:Y:S01]  /*0250*/  @P1 LDG.E.U8 R2, desc[UR4][R2.64] ;  /* 0x0000000402021981 */ /* 0x000ea2000c1e1100 */
[----:B------:R-:W-:Y:S02]  /*0260*/  IMAD.IADD R9, R12, 0x1, R7 ;  /* 0x000000010c097824 */ /* 0x000fe400078e0207 */
[----:B------:R-:W-:Y:S02]  /*0270*/  VIADD R6, R6, 0x10 ;  /* 0x0000001006067836 */ /* 0x000fe40000000000 */
[----:B------:R-:W-:Y:S01]  /*0280*/  VIADD R5, R5, 0x10 ;  /* 0x0000001005057836 */ /* 0x000fe20000000000 */
[----:B--2---:R0:W-:Y:S04]  /*0290*/  @P1 STS.U8 [R9], R2 ;  /* 0x0000000209001388 */ /* 0x0041e80000000000 */
[----:B------:R0:W-:Y:S01]  /*02a0*/  @!P1 STS.U8 [R9], RZ ;  /* 0x000000ff09009388 */ /* 0x0001e20000000000 */
[C---:B------:R-:W-:Y:S01]  /*02b0*/  ISETP.GE.U32.AND P1, PT, R7.reuse, 0x2, PT ;  /* 0x000000020700780c */ /* 0x040fe20003f26070 */
[----:B------:R-:W-:-:S12]  /*02c0*/  VIADD R7, R7, 0x10 ;  /* 0x0000001007077836 */ /* 0x000fd80000000000 */
[----:B0-----:R-:W-:Y:S05]  /*02d0*/  @!P1 BRA `(.L_x_69) ;  /* 0xfffffffc00c49947 */ /* 0x001fea000383ffff */
.L_x_68:
[----:B------:R-:W-:Y:S05]  /*02e0*/  BSYNC.RECONVERGENT B1 ;  /* 0x0000000000017941 */ /* 0x000fea0003800200 */
.L_x_67:
[----:B------:R-:W-:Y:S01]  /*02f0*/  IMAD.MOV.U32 R2, RZ, RZ, R8 ;  /* 0x000000ffff027224 */ /* 0x000fe200078e0008 */
[----:B------:R-:W-:Y:S06]  /*0300*/  @!P2 BRA `(.L_x_70) ;  /* 0xfffffffc0074a947 */ /* 0x000fec000383ffff */
.L_x_66:
[----:B------:R-:W-:Y:S05]  /*0310*/  BSYNC.RECONVERGENT B0 ;  /* 0x0000000000007941 */ /* 0x000fea0003800200 */
.L_x_65:
[----:B------:R-:W0:Y:S01]  /*0320*/  LDCU.64 UR10, c[0x0][0x390] ;  /* 0x00007200ff0a77ac */ /* 0x000e220008000a00 */
[----:B------:R-:W-:Y:S01]  /*0330*/  BAR.SYNC.DEFER_BLOCKING 0x0 ;  /* 0x0000000000007b1d */ /* 0x000fe20000010000 */
[----:B0-----:R-:W-:-:S04]  /*0340*/  ISETP.GE.AND P0, PT, R13, UR11, PT ;  /* 0x0000000b0d007c0c */ /* 0x001fc8000bf06270 */
[----:B------:R-:W-:-:S13]  /*0350*/  ISETP.GE.OR P0, PT, R0, UR10, P0 ;  /* 0x0000000a00007c0c */ /* 0x000fda0008706670 */
[----:B------:R-:W-:Y:S05]  /*0360*/  @P0 EXIT ;  /* 0x000000000000094d */ /* 0x000fea0003800000 */
[----:B------:R-:W0:Y:S01]  /*0370*/  S2R R3, SR_CgaCtaId ;  /* 0x0000000000037919 */ /* 0x000e220000008800 */
[----:B------:R-:W-:Y:S01]  /*0380*/  MOV R0, 0x400 ;  /* 0x0000040000007802 */ /* 0x000fe20000000f00 */
[----:B------:R-:W1:Y:S01]  /*0390*/  S2R R9, SR_TID.Y ;  /* 0x0000000000097919 */ /* 0x000e620000002200 */
[----:B------:R-:W2:Y:S02]  /*03a0*/  S2R R11, SR_TID.X ;  /* 0x00000000000b7919 */ /* 0x000ea40000002100 */
[----:B0-----:R-:W-:-:S05]  /*03b0*/  LEA R0, R3, R0, 0x18 ;  /* 0x0000000003007211 */ /* 0x001fca00078ec0ff */
[----:B-1----:R-:W-:-:S04]  /*03c0*/  IMAD R0, R9, 0x12, R0 ;  /* 0x0000001209007824 */ /* 0x002fc800078e0200 */
[----:B--2---:R-:W-:-:S05]  /*03d0*/  IMAD.IADD R0, R0, 0x1, R11 ;  /* 0x0000000100007824 */ /* 0x004fca00078e020b */
        /* <DEDUP_REMOVED lines=8> */
[----:B------:R5:W5:Y:S01]  /*0460*/  LDS.U8 R2, [R0+0x26] ;  /* 0x0000260000027984 */ /* 0x000b620000000000 */
[----:B0-----:R-:W-:-:S03]  /*0470*/  LOP3.LUT R20, R4, 0x1, RZ, 0xc, !PT ;  /* 0x0000000104147812 */ /* 0x001fc600078e0cff */
[----:B------:R-:W-:Y:S01]  /*0480*/  STL.U8 [R1], R4 ;  /* 0x0000000401007387 */ /* 0x000fe20000100000 */
[----:B-1----:R-:W-:-:S03]  /*0490*/  LOP3.LUT R3, R14, 0x1, RZ, 0xc, !PT ;  /* 0x000000010e037812 */ /* 0x002fc600078e0cff */
[----:B------:R-:W-:Y:S01]  /*04a0*/  STL.U8 [R1+0x1], R14 ;  /* 0x0000010e01007387 */ /* 0x000fe20000100000 */
[----:B------:R-:W-:Y:S02]  /*04b0*/  LOP3.LUT P0, RZ, R14, 0x1, RZ, 0xc0, !PT ;  /* 0x000000010eff7812 */ /* 0x000fe4000780c0ff */
[----:B--2---:R-:W-:Y:S01]  /*04c0*/  LOP3.LUT R5, R16, 0x1, RZ, 0xc, !PT ;  /* 0x0000000110057812 */ /* 0x004fe200078e0cff */
[----:B------:R-:W-:Y:S01]  /*04d0*/  IMAD.IADD R22, R20, 0x1, R3 ;  /* 0x0000000114167824 */ /* 0x000fe200078e0203 */
[----:B------:R-:W-:Y:S01]  /*04e0*/  LOP3.LUT P1, RZ, R16, 0x1, RZ, 0xc0, !PT ;  /* 0x0000000110ff7812 */ /* 0x000fe2000782c0ff */
[----:B------:R-:W-:Y:S01]  /*04f0*/  STL.U8 [R1+0x2], R16 ;  /* 0x0000021001007387 */ /* 0x000fe20000100000 */
[----:B---3--:R-:W-:Y:S01]  /*0500*/  LOP3.LUT R3, R18, 0x1, RZ, 0xc, !PT ;  /* 0x0000000112037812 */ /* 0x008fe200078e0cff */
[----:B------:R-:W-:Y:S02]  /*0510*/  IMAD.IADD R24, R5, 0x1, R22 ;  /* 0x0000000105187824 */ /* 0x000fe400078e0216 */
[----:B------:R-:W-:Y:S01]  /*0520*/  STL.U8 [R1+0x3], R18 ;  /* 0x0000031201007387 */ /* 0x000fe20000100000 */
[----:B----4-:R-:W-:Y:S01]  /*0530*/  LOP3.LUT R5, R12, 0x1, RZ, 0xc, !PT ;  /* 0x000000010c057812 */ /* 0x010fe200078e0cff */
[----:B------:R-:W-:-:S02]  /*0540*/  IMAD.IADD R26, R3, 0x1, R24 ;  /* 0x00000001031a7824 */ /* 0x000fc400078e0218 */
[----:B------:R-:W-:Y:S01]  /*0550*/  STL.U8 [R1+0x4], R12 ;  /* 0x0000040c01007387 */ /* 0x000fe20000100000 */
[----:B-----5:R-:W-:Y:S01]  /*0560*/  LOP3.LUT R3, R10, 0x1, RZ, 0xc, !PT ;  /* 0x000000010a037812 */ /* 0x020fe200078e0cff */
[----:B------:R-:W-:Y:S02]  /*0570*/  IMAD.IADD R28, R5, 0x1, R26 ;  /* 0x00000001051c7824 */ /* 0x000fe400078e021a */
[----:B------:R-:W-:Y:S01]  /*0580*/  STL.U8 [R1+0x5], R10 ;  /* 0x0000050a01007387 */ /* 0x000fe20000100000 */
[C---:B------:R-:W-:Y:S01]  /*0590*/  LOP3.LUT P2, RZ, R8.reuse, 0x1, RZ, 0xc0, !PT ;  /* 0x0000000108ff7812 */ /* 0x040fe2000784c0ff */
[----:B------:R-:W-:Y:S01]  /*05a0*/  IMAD.IADD R5, R3, 0x1, R28 ;  /* 0x0000000103057824 */ /* 0x000fe200078e021c */
[----:B------:R-:W-:Y:S01]  /*05b0*/  LOP3.LUT R3, R8, 0x1, RZ, 0xc, !PT ;  /* 0x0000000108037812 */ /* 0x000fe200078e0cff */
[----:B------:R-:W-:Y:S01]  /*05c0*/  STL.U8 [R1+0x6], R8 ;  /* 0x0000060801007387 */ /* 0x000fe20000100000 */
[----:B------:R-:W-:Y:S02]  /*05d0*/  LOP3.LUT R15, R6, 0x1, RZ, 0xc, !PT ;  /* 0x00000001060f7812 */ /* 0x000fe400078e0cff */
[----:B------:R-:W-:Y:S01]  /*05e0*/  LOP3.LUT R5, R5, 0xff, RZ, 0xc0, !PT ;  /* 0x000000ff05057812 */ /* 0x000fe200078ec0ff */
[----:B------:R-:W-:Y:S01]  /*05f0*/  STL.U8 [R1+0x7], R6 ;  /* 0x0000070601007387 */ /* 0x000fe20000100000 */
[----:B------:R-:W-:-:S02]  /*0600*/  IADD3 R0, PT, PT, R15, 0x6, R3 ;  /* 0x000000060f007810 */ /* 0x000fc40007ffe003 */
[----:B------:R-:W-:Y:S01]  /*0610*/  LOP3.LUT R13, R2, 0x1, RZ, 0xc0, !PT ;  /* 0x00000001020d7812 */ /* 0x000fe200078ec0ff */
[----:B------:R-:W-:Y:S01]  /*0620*/  IMAD.IADD R17, R3, 0x1, R5 ;  /* 0x0000000103117824 */ /* 0x000fe200078e0205 */
[----:B------:R-:W-:Y:S01]  /*0630*/  SEL R0, R5, R0, !P2 ;  /* 0x0000000005007207 */ /* 0x000fe20005000000 */
[----:B------:R-:W-:Y:S01]  /*0640*/  STL.U8 [R1+0x8], R2 ;  /* 0x0000080201007387 */ /* 0x000fe20000100000 */
[----:B------:R-:W-:Y:S01]  /*0650*/  LOP3.LUT P2, RZ, R10, 0x1, RZ, 0xc0, !PT ;  /* 0x000000010aff7812 */ /* 0x000fe2000784c0ff */
[----:B------:R-:W-:-:S05]  /*0660*/  IMAD.IADD R15, R15, 0x1, R17 ;  /* 0x000000010f0f7824 */ /* 0x000fca00078e0211 */
[C---:B------:R-:W-:Y:S02]  /*0670*/  IADD3 R3, PT, PT, R15.reuse, 0x1, -R20 ;  /* 0x000000010f037810 */ /* 0x040fe40007ffe814 */
[C---:B------:R-:W-:Y:S02]  /*0680*/  IADD3 R7, PT, PT, R15.reuse, 0x2, -R22 ;  /* 0x000000020f077810 */ /* 0x040fe40007ffe816 */
[----:B------:R-:W-:Y:S02]  /*0690*/  SEL R20, R20, R3, !P0 ;  /* 0x0000000314147207 */ /* 0x000fe40004000000 */
[----:B------:R-:W-:Y:S02]  /*06a0*/  LOP3.LUT P0, RZ, R18, 0x1, RZ, 0xc0, !PT ;  /* 0x0000000112ff7812 */ /* 0x000fe4000780c0ff */
[----:B------:R-:W-:Y:S02]  /*06b0*/  IADD3 R3, PT, PT, R15, 0x3, -R24 ;  /* 0x000000030f037810 */ /* 0x000fe40007ffe818 */
[----:B------:R-:W-:-:S02]  /*06c0*/  SEL R22, R22, R7, !P1 ;  /* 0x0000000716167207 */ /* 0x000fc40004800000 */
[----:B------:R-:W-:Y:S02]  /*06d0*/  LOP3.LUT P1, RZ, R12, 0x1, RZ, 0xc0, !PT ;  /* 0x000000010cff7812 */ /* 0x000fe4000782c0ff */
[----:B------:R-:W-:Y:S02]  /*06e0*/  IADD3 R5, PT, PT, R15, 0x4, -R26 ;  /* 0x000000040f057810 */ /* 0x000fe40007ffe81a */
[----:B------:R-:W-:Y:S02]  /*06f0*/  SEL R24, R24, R3, !P0 ;  /* 0x0000000318187207 */ /* 0x000fe40004000000 */
[----:B------:R-:W-:Y:S02]  /*0700*/  LOP3.LUT P0, RZ, R4, 0x1, RZ, 0xc0, !PT ;  /* 0x0000000104ff7812 */ /* 0x000fe4000780c0ff */
[----:B------:R-:W-:Y:S01]  /*0710*/  SEL R26, R26, R5, !P1 ;  /* 0x000000051a1a7207 */ /* 0x000fe20004800000 */
[----:B------:R-:W-:Y:S01]  /*0720*/  IMAD.IADD R5, R1, 0x1, R22 ;  /* 0x0000000101057824 */ /* 0x000fe200078e0216 */
[----:B------:R-:W-:Y:S01]  /*0730*/  ISETP.NE.U32.AND P1, PT, R13, 0x1, PT ;  /* 0x000000010d00780c */ /* 0x000fe20003f25070 */
[----:B------:R-:W-:Y:S01]  /*0740*/  IMAD.IADD R3, R1, 0x1, R24 ;  /* 0x0000000101037824 */ /* 0x000fe200078e0218 */
[----:B------:R-:W-:Y:S01]  /*0750*/  SEL R13, R15, RZ, P0 ;  /* 0x000000ff0f0d7207 */ /* 0x000fe20000000000 */
[----:B------:R-:W-:Y:S01]  /*0760*/  IMAD.IADD R21, R1, 0x1, R26 ;  /* 0x0000000101157824 */ /* 0x000fe200078e021a */
[----:B------:R-:W-:-:S02]  /*0770*/  IADD3 R7, PT, PT, R15, 0x5, -R28 ;  /* 0x000000050f077810 */ /* 0x000fc40007ffe81c */
[----:B------:R-:W-:Y:S01]  /*0780*/  LOP3.LUT P0, RZ, R6, 0x1, RZ, 0xc0, !PT ;  /* 0x0000000106ff7812 */ /* 0x000fe2000780c0ff */
[C---:B------:R-:W-:Y:S01]  /*0790*/  IMAD.IADD R13, R1.reuse, 0x1, R13 ;  /* 0x00000001010d7824 */ /* 0x040fe200078e020d */
[----:B------:R-:W-:Y:S01]  /*07a0*/  SEL R28, R28, R7, !P2 ;  /* 0x000000071c1c7207 */ /* 0x000fe20005000000 */
[----:B------:R-:W-:Y:S01]  /*07b0*/  IMAD.IADD R7, R1, 0x1, R20 ;  /* 0x0000000101077824 */ /* 0x000fe200078e0214 */
[----:B------:R-:W-:Y:S01]  /*07c0*/  SEL R22, R17, 0x7, !P0 ;  /* 0x0000000711167807 */ /* 0x000fe20004000000 */
[----:B------:R-:W-:Y:S01]  /*07d0*/  IMAD.IADD R17, R1, 0x1, R0 ;  /* 0x0000000101117824 */ /* 0x000fe200078e0200 */
[----:B------:R-:W-:Y:S01]  /*07e0*/  SEL R20, R15, 0x8, P1 ;  /* 0x000000080f147807 */ /* 0x000fe20000800000 */
[----:B------:R0:W-:Y:S01]  /*07f0*/  STL.U8 [R13+0x9], R4 ;  /* 0x000009040d007387 */ /* 0x0001e20000100000 */
[C---:B------:R-:W-:Y:S02]  /*0800*/  IMAD.IADD R19, R1.reuse, 0x1, R28 ;  /* 0x0000000101137824 */ /* 0x040fe400078e021c */
[C---:B------:R-:W-:Y:S01]  /*0810*/  IMAD.IADD R15, R1.reuse, 0x1, R22 ;  /* 0x00000001010f7824 */ /* 0x040fe200078e0216 */
[----:B------:R-:W-:Y:S04]  /*0820*/  STL.U8 [R7+0x9], R14 ;  /* 0x0000090e07007387 */ /* 0x000fe80000100000 */
[----:B------:R-:W-:Y:S01]  /*0830*/  STL.U8 [R5+0x9], R16 ;  /* 0x0000091005007387 */ /* 0x000fe20000100000 */
[----:B0-----:R-:W-:-:S03]  /*0840*/  IMAD.IADD R13, R1, 0x1, R20 ;  /* 0x00000001010d7824 */ /* 0x001fc600078e0214 */
[----:B------:R0:W-:Y:S04]  /*0850*/  STL.U8 [R3+0x9], R18 ;  /* 0x0000091203007387 */ /* 0x0001e80000100000 */
[----:B------:R1:W-:Y:S04]  /*0860*/  STL.U8 [R21+0x9], R12 ;  /* 0x0000090c15007387 */ /* 0x0003e80000100000 */
[----:B------:R1:W-:Y:S04]  /*0870*/  STL.U8 [R19+0x9], R10 ;  /* 0x0000090a13007387 */ /* 0x0003e80000100000 */
[----:B------:R1:W-:Y:S04]  /*0880*/  STL.U8 [R17+0x9], R8 ;  /* 0x0000090811007387 */ /* 0x0003e80000100000 */
[----:B------:R1:W-:Y:S04]  /*0890*/  STL.U8 [R15+0x9], R6 ;  /* 0x000009060f007387 */ /* 0x0003e80000100000 */
[----:B------:R1:W-:Y:S04]  /*08a0*/  STL.U8 [R13+0x9], R2 ;  /* 0x000009020d007387 */ /* 0x0003e80000100000 */
[----:B0-----:R-:W2:Y:S04]  /*08b0*/  LDL.U8 R3, [R1+0x9] ;  /* 0x0000090001037983 */ /* 0x001ea80000100000 */
[----:B------:R-:W2:Y:S01]  /*08c0*/  LDL.U8 R4, [R1+0xa] ;  /* 0x00000a0001047983 */ /* 0x000ea20000100000 */
[----:B------:R-:W-:Y:S04]  /*08d0*/  BSSY.RECONVERGENT B1, `(.L_x_71) ;  /* 0x0000306000017945 */ /* 0x000fe80003800200 */
[----:B------:R-:W-:Y:S01]  /*08e0*/  BSSY.RELIABLE B0, `(.L_x_72) ;  /* 0x000001f000007945 */ /* 0x000fe20003800100 */
[----:B------:R-:W-:Y:S01]  /*08f0*/  VIADD R0, R1, 0x9 ;  /* 0x0000000901007836 */ /* 0x000fe20000000000 */
[----:B--2---:R-:W-:-:S13]  /*0900*/  ISETP.GT.U32.AND P0, PT, R3, R4, PT ;  /* 0x000000040300720c */ /* 0x004fda0003f04070 */
[----:B-1----:R-:W-:Y:S05]  /*0910*/  @!P0 BRA `(.L_x_73) ;  /* 0x0000000000088947 */ /* 0x002fea0003800000 */
[----:B------:R0:W5:Y:S01]  /*0920*/  LDL.U8 R2, [R1+0xb] ;  /* 0x00000b0001027983 */ /* 0x0001620000100000 */
[----:B------:R-:W-:Y:S05]  /*0930*/  BRA `(.L_x_74) ;  /* 0x0000000000647947 */ /* 0x000fea0003800000 */
.L_x_73:
        /* <DEDUP_REMOVED lines=8> */
[----:B------:R-:W2:Y:S02]  /*09c0*/  LDL.U8 R5, [R1+0xd] ;  /* 0x00000d0001057983 */ /* 0x000ea40000100000 */
        /* <DEDUP_REMOVED lines=8> */
[----:B------:R-:W2:Y:S04]  /*0a50*/  LDL.U8 R6, [R1+0x10] ;  /* 0x0000100001067983 */ /* 0x000ea80000100000 */
[----:B------:R-:W3:Y:S01]  /*0a60*/  LDL.U8 R5, [R1+0x11] ;  /* 0x0000110001057983 */ /* 0x000ee20000100000 */
[----:B------:R-:W-:Y:S01]  /*0a70*/  IMAD.MOV.U32 R13, RZ, RZ, R1 ;  /* 0x000000ffff0d7224 */ /* 0x000fe200078e0001 */
[----:B--2---:R-:W-:Y:S01]  /*0a80*/  ISETP.LE.U32.AND P1, PT, R7, R6, PT ;  /* 0x000000060700720c */ /* 0x004fe20003f23070 */
[----:B------:R-:W-:Y:S01]  /*0a90*/  IMAD.MOV.U32 R7, RZ, RZ, R0 ;  /* 0x000000ffff077224 */ /* 0x000fe200078e0000 */
[----:B---3--:R-:W-:-:S13]  /*0aa0*/  ISETP.GT.U32.AND P0, PT, R6, R5, PT ;  /* 0x000000050600720c */ /* 0x008fda0003f04070 */
[----:B------:R-:W-:Y:S05]  /*0ab0*/  @!P0 BREAK.RELIABLE P1, B0 ;  /* 0x0000000000008942 */ /* 0x000fea0000800100 */
[----:B------:R-:W-:Y:S05]  /*0ac0*/  @!P0 BRA P1, `(.L_x_75) ;  /* 0x0000002c00988947 */ /* 0x000fea0000800000 */
.L_x_74:
[----:B------:R-:W-:Y:S05]  /*0ad0*/  BSYNC.RELIABLE B0 ;  /* 0x0000000000007941 */ /* 0x000fea0003800100 */
.L_x_72:
[----:B------:R-:W2:Y:S04]  /*0ae0*/  LDL.U8 R15, [R1+0xc] ;  /* 0x00000c00010f7983 */ /* 0x000ea80000100000 */
[----:B------:R-:W3:Y:S04]  /*0af0*/  LDL.U8 R8, [R1+0xd] ;  /* 0x00000d0001087983 */ /* 0x000ee80000100000 */
[----:B------:R-:W4:Y:S04]  /*0b00*/  LDL.U8 R7, [R1+0xe] ;  /* 0x00000e0001077983 */ /* 0x000f280000100000 */
[----:B------:R-:W4:Y:S04]  /*0b10*/  LDL.U8 R6, [R1+0xf] ;  /* 0x00000f0001067983 */ /* 0x000f280000100000 */
[----:B------:R-:W4:Y:S01]  /*0b20*/  LDL.U8 R5, [R1+0x10] ;  /* 0x0000100001057983 */ /* 0x000f220000100000 */
[----:B------:R-:W-:-:S02]  /*0b30*/  LOP3.LUT R10, R3, 0xffff, RZ, 0xc0, !PT ;  /* 0x0000ffff030a7812 */ /* 0x000fc400078ec0ff */
[----:B------:R-:W-:Y:S02]  /*0b40*/  LOP3.LUT R12, R4, 0xffff, RZ, 0xc0, !PT ;  /* 0x0000ffff040c7812 */ /* 0x000fe400078ec0ff */
[----:B-----5:R-:W-:Y:S02]  /*0b50*/  LOP3.LUT R14, R2, 0xffff, RZ, 0xc0, !PT ;  /* 0x0000ffff020e7812 */ /* 0x020fe400078ec0ff */
[----:B------:R-:W-:Y:S02]  /*0b60*/  SHF.R.U32.HI R10, RZ, 0x1, R10 ;  /* 0x00000001ff0a7819 */ /* 0x000fe4000001160a */
[----:B------:R-:W-:Y:S02]  /*0b70*/  SHF.R.U32.HI R12, RZ, 0x1, R12 ;  /* 0x00000001ff0c7819 */ /* 0x000fe4000001160c */
[----:B------:R-:W-:Y:S02]  /*0b80*/  SHF.R.U32.HI R14, RZ, 0x1, R14 ;  /* 0x00000001ff0e7819 */ /* 0x000fe4000001160e */
[----:B------:R-:W-:-:S02]  /*0b90*/  LOP3.LUT R10, R10, 0x1, RZ, 0xc, !PT ;  /* 0x000000010a0a7812 */ /* 0x000fc400078e0cff */
[----:B------:R-:W-:Y:S02]  /*0ba0*/  LOP3.LUT R13, R12, 0x1, RZ, 0xc, !PT ;  /* 0x000000010c0d7812 */ /* 0x000fe400078e0cff */
[----:B------:R-:W-:Y:S02]  /*0bb0*/  LOP3.LUT R14, R14, 0x1, RZ, 0xc, !PT ;  /* 0x000000010e0e7812 */ /* 0x000fe400078e0cff */
[----:B------:R-:W-:Y:S01]  /*0bc0*/  LOP3.LUT P1, RZ, R4, 0x2, RZ, 0xc0, !PT ;  /* 0x0000000204ff7812 */ /* 0x000fe2000782c0ff */
[----:B------:R-:W-:-:S04]  /*0bd0*/  IMAD.IADD R13, R10, 0x1, R13 ;  /* 0x000000010a0d7824 */ /* 0x000fc800078e020d */
[----:B------:R-:W-:Y:S01]  /*0be0*/  IMAD.IADD R16, R14, 0x1, R13 ;  /* 0x000000010e107824 */ /* 0x000fe200078e020d */
[----:B--2---:R-:W-:Y:S02]  /*0bf0*/  SHF.R.U32.HI R12, RZ, 0x1, R15 ;  /* 0x00000001ff0c7819 */ /* 0x004fe4000001160f */
[----:B------:R-:W-:Y:S02]  /*0c00*/  LOP3.LUT P2, RZ, R15, 0x2, RZ, 0xc0, !PT ;  /* 0x000000020fff7812 */ /* 0x000fe4000784c0ff */
[----:B---3--:R-:W-:Y:S02]  /*0c10*/  SHF.R.U32.HI R18, RZ, 0x1, R8 ;  /* 0x00000001ff127819 */ /* 0x008fe40000011608 */
[----:B------:R-:W-:Y:S02]  /*0c20*/  LOP3.LUT R17, R12, 0x1, RZ, 0xc, !PT ;  /* 0x000000010c117812 */ /* 0x000fe400078e0cff */
[----:B----4-:R-:W-:Y:S02]  /*0c30*/  SHF.R.U32.HI R12, RZ, 0x1, R7 ;  /* 0x00000001ff0c7819 */ /* 0x010fe40000011607 */
[----:B------:R-:W-:Y:S01]  /*0c40*/  LOP3.LUT R19, R18, 0x1, RZ, 0xc, !PT ;  /* 0x0000000112137812 */ /* 0x000fe200078e0cff */
[----:B------:R-:W-:Y:S01]  /*0c50*/  IMAD.IADD R18, R17, 0x1, R16 ;  /* 0x0000000111127824 */ /* 0x000fe200078e0210 */
[----:B------:R-:W-:-:S02]  /*0c60*/  SHF.R.U32.HI R14, RZ, 0x1, R6 ;  /* 0x00000001ff0e7819 */ /* 0x000fc40000011606 */
[----:B------:R-:W-:Y:S01]  /*0c70*/  LOP3.LUT R12, R12, 0x1, RZ, 0xc, !PT ;  /* 0x000000010c0c7812 */ /* 0x000fe200078e0cff */
[----:B------:R-:W-:Y:S01]  /*0c80*/  IMAD.IADD R17, R19, 0x1, R18 ;  /* 0x0000000113117824 */ /* 0x000fe200078e0212 */
[----:B------:R-:W-:Y:S02]  /*0c90*/  SHF.R.U32.HI R19, RZ, 0x1, R5 ;  /* 0x00000001ff137819 */ /* 0x000fe40000011605 */
[----:B------:R-:W-:Y:S01]  /*0ca0*/  LOP3.LUT R14, R14, 0x1, RZ, 0xc, !PT ;  /* 0x000000010e0e7812 */ /* 0x000fe200078e0cff */
[----:B------:R-:W-:Y:S01]  /*0cb0*/  IMAD.IADD R23, R12, 0x1, R17 ;  /* 0x000000010c177824 */ /* 0x000fe200078e0211 */
[----:B------:R-:W-:Y:S02]  /*0cc0*/  LOP3.LUT R12, R19, 0x1, RZ, 0xc, !PT ;  /* 0x00000001130c7812 */ /* 0x000fe400078e0cff */
[----:B------:R-:W-:Y:S01]  /*0cd0*/  LOP3.LUT P0, RZ, R6, 0x2, RZ, 0xc0, !PT ;  /* 0x0000000206ff7812 */ /* 0x000fe2000780c0ff */
[----:B------:R-:W-:Y:S01]  /*0ce0*/  IMAD.IADD R21, R14, 0x1, R23 ;  /* 0x000000010e157824 */ /* 0x000fe200078e0217 */
[----:B------:R-:W-:-:S03]  /*0cf0*/  LOP3.LUT P3, RZ, R8, 0x2, RZ, 0xc0, !PT ;  /* 0x0000000208ff7812 */ /* 0x000fc6000786c0ff */
[C---:B------:R-:W-:Y:S01]  /*0d00*/  IMAD.IADD R19, R12.reuse, 0x1, R21 ;  /* 0x000000010c137824 */ /* 0x040fe200078e0215 */
[----:B------:R-:W-:-:S04]  /*0d10*/  IADD3 R12, PT, PT, R12, 0x6, R14 ;  /* 0x000000060c0c7810 */ /* 0x000fc80007ffe00e */
[----:B------:R-:W-:Y:S02]  /*0d20*/  IADD3 R25, PT, PT, R19, 0x1, -R10 ;  /* 0x0000000113197810 */ /* 0x000fe40007ffe80a */
[----:B------:R-:W-:Y:S02]  /*0d30*/  SEL R12, R23, R12, !P0 ;  /* 0x0000000c170c7207 */ /* 0x000fe40004000000 */
[----:B------:R-:W-:Y:S02]  /*0d40*/  LOP3.LUT P0, RZ, R3, 0x2, RZ, 0xc0, !PT ;  /* 0x0000000203ff7812 */ /* 0x000fe4000780c0ff */
[----:B------:R-:W-:Y:S02]  /*0d50*/  SEL R10, R10, R25, !P1 ;  /* 0x000000190a0a7207 */ /* 0x000fe40004800000 */
[----:B------:R-:W-:Y:S02]  /*0d60*/  IADD3 R23, PT, PT, R19, 0x3, -R16 ;  /* 0x0000000313177810 */ /* 0x000fe40007ffe810 */
[----:B------:R-:W-:-:S02]  /*0d70*/  LOP3.LUT P1, RZ, R2, 0x2, RZ, 0xc0, !PT ;  /* 0x0000000202ff7812 */ /* 0x000fc4000782c0ff */
[C---:B------:R-:W-:Y:S02]  /*0d80*/  IADD3 R14, PT, PT, R19.reuse, 0x2, -R13 ;  /* 0x00000002130e7810 */ /* 0x040fe40007ffe80d */
[----:B------:R-:W-:Y:S02]  /*0d90*/  SEL R20, R19, RZ, P0 ;  /* 0x000000ff13147207 */ /* 0x000fe40000000000 */
[----:B------:R-:W-:Y:S02]  /*0da0*/  LOP3.LUT P0, RZ, R7, 0x2, RZ, 0xc0, !PT ;  /* 0x0000000207ff7812 */ /* 0x000fe4000780c0ff */
[----:B------:R-:W-:Y:S01]  /*0db0*/  IADD3 R22, PT, PT, R19, 0x5, -R17 ;  /* 0x0000000513167810 */ /* 0x000fe20007ffe811 */
[----:B------:R-:W-:Y:S01]  /*0dc0*/  IMAD.IADD R24, R1, 0x1, R20 ;  /* 0x0000000101187824 */ /* 0x000fe200078e0214 */
[----:B------:R-:W-:Y:S02]  /*0dd0*/  IADD3 R25, PT, PT, R19, 0x4, -R18 ;  /* 0x0000000413197810 */ /* 0x000fe40007ffe812 */
[----:B------:R-:W-:Y:S01]  /*0de0*/  SEL R16, R16, R23, !P2 ;  /* 0x0000001710107207 */ /* 0x000fe20005000000 */
[----:B------:R-:W-:Y:S01]  /*0df0*/  IMAD.IADD R23, R1, 0x1, R10 ;  /* 0x0000000101177824 */ /* 0x000fe200078e020a */
[----:B------:R-:W-:Y:S01]  /*0e00*/  SEL R14, R13, R14, !P1 ;  /* 0x0000000e0d0e7207 */ /* 0x000fe20004800000 */
[----:B------:R-:W-:Y:S01]  /*0e10*/  STL.U8 [R24], R3 ;  /* 0x0000000318007387 */ /* 0x000fe20000100000 */
[----:B------:R-:W-:Y:S01]  /*0e20*/  SEL R10, R17, R22, !P0 ;  /* 0x00000016110a7207 */ /* 0x000fe20004000000 */
[----:B------:R-:W-:Y:S01]  /*0e30*/  IMAD.IADD R20, R1, 0x1, R16 ;  /* 0x0000000101147824 */ /* 0x000fe200078e0210 */
[----:B------:R-:W-:Y:S01]  /*0e40*/  LOP3.LUT P0, RZ, R5, 0x2, RZ, 0xc0, !PT ;  /* 0x0000000205ff7812 */ /* 0x000fe2000780c0ff */
[C---:B------:R-:W-:Y:S01]  /*0e50*/  IMAD.IADD R13, R1.reuse, 0x1, R14 ;  /* 0x00000001010d7824 */ /* 0x040fe200078e020e */
[----:B------:R-:W-:Y:S01]  /*0e60*/  SEL R18, R18, R25, !P3 ;  /* 0x0000001912127207 */ /* 0x000fe20005800000 */
[----:B------:R-:W-:Y:S01]  /*0e70*/  IMAD.IADD R16, R1, 0x1, R10 ;  /* 0x0000000101107824 */ /* 0x000fe200078e020a */
[----:B------:R-:W-:Y:S01]  /*0e80*/  SEL R14, R21, 0x7, !P0 ;  /* 0x00000007150e7807 */ /* 0x000fe20004000000 */
[----:B------:R-:W-:Y:S01]  /*0e90*/  STL.U8 [R23], R4 ;  /* 0x0000000417007387 */ /* 0x000fe20000100000 */
[----:B------:R-:W-:-:S02]  /*0ea0*/  IMAD.IADD R17, R1, 0x1, R12 ;  /* 0x0000000101117824 */ /* 0x000fc400078e020c */
[C---:B------:R-:W-:Y:S01]  /*0eb0*/  IMAD.IADD R21, R1.reuse, 0x1, R18 ;  /* 0x0000000101157824 */ /* 0x040fe200078e0212 */
[----:B------:R1:W-:Y:S01]  /*0ec0*/  STL.U8 [R13], R2 ;  /* 0x000000020d007387 */ /* 0x0003e20000100000 */
[----:B------:R-:W-:-:S03]  /*0ed0*/  IMAD.IADD R14, R1, 0x1, R14 ;  /* 0x00000001010e7824 */ /* 0x000fc600078e020e */
[----:B------:R-:W-:Y:S04]  /*0ee0*/  STL.U8 [R20], R15 ;  /* 0x0000000f14007387 */ /* 0x000fe80000100000 */
[----:B------:R-:W-:Y:S04]  /*0ef0*/  STL.U8 [R21], R8 ;  /* 0x0000000815007387 */ /* 0x000fe80000100000 */
[----:B------:R-:W-:Y:S04]  /*0f00*/  STL.U8 [R16], R7 ;  /* 0x0000000710007387 */ /* 0x000fe80000100000 */
[----:B------:R2:W-:Y:S04]  /*0f10*/  STL.U8 [R17], R6 ;  /* 0x0000000611007387 */ /* 0x0005e80000100000 */
[----:B------:R3:W-:Y:S04]  /*0f20*/  STL.U8 [R14], R5 ;  /* 0x000000050e007387 */ /* 0x0007e80000100000 */
[----:B-1----:R-:W4:Y:S02]  /*0f30*/  LDL.U8 R13, [R1+0x11] ;  /* 0x00001100010d7983 */ /* 0x002f240000100000 */
[----:B----4-:R-:W-:-:S04]  /*0f40*/  LOP3.LUT P0, RZ, R13, 0x2, RZ, 0xc0, !PT ;  /* 0x000000020dff7812 */ /* 0x010fc8000780c0ff */
[----:B------:R-:W-:-:S05]  /*0f50*/  SEL R10, R19, 0x8, !P0 ;  /* 0x00000008130a7807 */ /* 0x000fca0004000000 */
[----:B------:R-:W-:-:S05]  /*0f60*/  IMAD.IADD R10, R1, 0x1, R10 ;  /* 0x00000001010a7824 */ /* 0x000fca00078e020a */
[----:B------:R1:W-:Y:S04]  /*0f70*/  STL.U8 [R10], R13 ;  /* 0x0000000d0a007387 */ /* 0x0003e80000100000 */
[----:B------:R-:W4:Y:S04]  /*0f80*/  LDL.U8 R3, [R1] ;  /* 0x0000000001037983 */ /* 0x000f280000100000 */
[----:B------:R-:W4:Y:S04]  /*0f90*/  LDL.U8 R4, [R1+0x1] ;  /* 0x0000010001047983 */ /* 0x000f280000100000 */
[----:B------:R1:W5:Y:S01]  /*0fa0*/  LDL.U8 R2, [R1+0x2] ;  /* 0x0000020001027983 */ /* 0x0003620000100000 */
[----:B----4-:R-:W-:-:S13]  /*0fb0*/  ISETP.GT.U32.AND P0, PT, R3, R4, PT ;  /* 0x000000040300720c */ /* 0x010fda0003f04070 */
[----:B--2---:R1:W5:Y:S04]  /*0fc0*/  @P0 LDL.U8 R6, [R1+0x3] ;  /* 0x0000030001060983 */ /* 0x0043680000100000 */
[----:B---3--:R1:W5:Y:S01]  /*0fd0*/  @P0 LDL.U8 R5, [R1+0x4] ;  /* 0x0000040001050983 */ /* 0x0083620000100000 */
[----:B------:R-:W-:Y:S04]  /*0fe0*/  BSSY.RELIABLE B2, `(.L_x_76) ;  /* 0x000001a000027945 */ /* 0x000fe80003800100 */
[----:B------:R-:W-:Y:S05]  /*0ff0*/  @P0 BRA `(.L_x_77) ;  /* 0x0000000000600947 */ /* 0x000fea0003800000 */
[----:B------:R-:W2:Y:S04]  /*1000*/  LDL.U8 R8, [R1+0x3] ;  /* 0x0000030001087983 */ /* 0x000ea80000100000 */
[----:B-----5:R-:W3:Y:S01]  /*1010*/  LDL.U8 R5, [R1+0x4] ;  /* 0x0000040001057983 */ /* 0x020ee20000100000 */
[----:B------:R-:W-:Y:S02]  /*1020*/  LOP3.LUT R6, R2, 0xffff, RZ, 0xc0, !PT ;  /* 0x0000ffff02067812 */ /* 0x000fe400078ec0ff */
[----:B------:R-:W-:Y:S02]  /*1030*/  LOP3.LUT R7, R4, 0xffff, RZ, 0xc0, !PT ;  /* 0x0000ffff04077812 */ /* 0x000fe400078ec0ff */
[----:B--2---:R-:W-:-:S04]  /*1040*/  ISETP.GT.U32.AND P0, PT, R6, R8, PT ;  /* 0x000000080600720c */ /* 0x004fc80003f04070 */
[----:B------:R-:W-:Y:S02]  /*1050*/  ISETP.GT.U32.OR P0, PT, R7, R6, P0 ;  /* 0x000000060700720c */ /* 0x000fe40000704470 */
[C---:B------:R-:W-:Y:S02]  /*1060*/  PRMT R6, R8.reuse, 0x7610, R6 ;  /* 0x0000761008067816 */ /* 0x040fe40000000006 */
[----:B---3--:R-:W-:-:S13]  /*1070*/  ISETP.GT.U32.OR P0, PT, R8, R5, P0 ;  /* 0x000000050800720c */ /* 0x008fda0000704470 */
[----:B------:R-:W-:Y:S05]  /*1080*/  @P0 BRA `(.L_x_77) ;  /* 0x00000000003c0947 */ /* 0x000fea0003800000 */
[----:B------:R-:W2:Y:S01]  /*1090*/  LDL.U8 R8, [R1+0x5] ;  /* 0x0000050001087983 */ /* 0x000ea20000100000 */
[----:B------:R-:W-:-:S04]  /*10a0*/  LOP3.LUT R7, R5, 0xffff, RZ, 0xc0, !PT ;  /* 0x0000ffff05077812 */ /* 0x000fc800078ec0ff */
[----:B--2---:R-:W-:-:S13]  /*10b0*/  ISETP.GT.U32.AND P0, PT, R7, R8, PT ;  /* 0x000000080700720c */ /* 0x004fda0003f04070 */
[----:B------:R-:W-:Y:S05]  /*10c0*/  @P0 BRA `(.L_x_77) ;  /* 0x00000000002c0947 */ /* 0x000fea0003800000 */
[----:B-1----:R-:W2:Y:S02]  /*10d0*/  LDL.U8 R13, [R1+0x6] ;  /* 0x00000600010d7983 */ /* 0x002ea40000100000 */
[----:B--2---:R-:W-:-:S13]  /*10e0*/  ISETP.GT.U32.AND P0, PT, R8, R13, PT ;  /* 0x0000000d0800720c */ /* 0x004fda0003f04070 */
[----:B------:R-:W-:Y:S05]  /*10f0*/  @P0 BRA `(.L_x_77) ;  /* 0x0000000000200947 */ /* 0x000fea0003800000 */
[----:B------:R-:W2:Y:S04]  /*1100*/  LDL.U8 R8, [R1+0x7] ;  /* 0x0000070001087983 */ /* 0x000ea80000100000 */
[----:B------:R-:W3:Y:S01]  /*1110*/  LDL.U8 R7, [R1+0x8] ;  /* 0x0000080001077983 */ /* 0x000ee20000100000 */
[----:B--2---:R-:W-:Y:S01]  /*1120*/  ISETP.LE.U32.AND P1, PT, R13, R8, PT ;  /* 0x000000080d00720c */ /* 0x004fe20003f23070 */
[----:B------:R-:W-:Y:S01]  /*1130*/  IMAD.MOV.U32 R13, RZ, RZ, R0 ;  /* 0x000000ffff0d7224 */ /* 0x000fe200078e0000 */
[----:B---3--:R-:W-:Y:S01]  /*1140*/  ISETP.GT.U32.AND P0, PT, R8, R7, PT ;  /* 0x000000070800720c */ /* 0x008fe20003f04070 */
[----:B------:R-:W-:-:S12]  /*1150*/  IMAD.MOV.U32 R7, RZ, RZ, R1 ;  /* 0x000000ffff077224 */ /* 0x000fd800078e0001 */
[----:B------:R-:W-:Y:S05]  /*1160*/  @!P0 BREAK.RELIABLE P1, B2 ;  /* 0x0000000000028942 */ /* 0x000fea0000800100 */
[----:B------:R-:W-:Y:S05]  /*1170*/  @!P0 BRA P1, `(.L_x_75) ;  /* 0x0000002400ec8947 */ /* 0x000fea0000800000 */
.L_x_77:
[----:B------:R-:W-:Y:S05]  /*1180*/  BSYNC.RELIABLE B2 ;  /* 0x0000000000027941 */ /* 0x000fea0003800100 */
.L_x_76:
[----:B------:R-:W2:Y:S04]  /*1190*/  LDL.U8 R17, [R1+0x5] ;  /* 0x0000050001117983 */ /* 0x000ea80000100000 */
[----:B------:R-:W3:Y:S04]  /*11a0*/  LDL.U8 R8, [R1+0x6] ;  /* 0x0000060001087983 */ /* 0x000ee80000100000 */
[----:B------:R-:W4:Y:S01]  /*11b0*/  LDL.U8 R7, [R1+0x7] ;  /* 0x0000070001077983 */ /* 0x000f220000100000 */
[----:B-1----:R-:W-:Y:S02]  /*11c0*/  LOP3.LUT R10, R3, 0xffff, RZ, 0xc0, !PT ;  /* 0x0000ffff030a7812 */ /* 0x002fe400078ec0ff */
[----:B------:R-:W-:-:S02]  /*11d0*/  LOP3.LUT R12, R4, 0xffff, RZ, 0xc0, !PT ;  /* 0x0000ffff040c7812 */ /* 0x000fc400078ec0ff */
[----:B-----5:R-:W-:Y:S02]  /*11e0*/  LOP3.LUT R14, R2, 0xffff, RZ, 0xc0, !PT ;  /* 0x0000ffff020e7812 */ /* 0x020fe400078ec0ff */
[----:B------:R-:W-:Y:S02]  /*11f0*/  SHF.R.U32.HI R10, RZ, 0x2, R10 ;  /* 0x00000002ff0a7819 */ /* 0x000fe4000001160a */
[----:B------:R-:W-:Y:S02]  /*1200*/  SHF.R.U32.HI R12, RZ, 0x2, R12 ;  /* 0x00000002ff0c7819 */ /* 0x000fe4000001160c */
[----:B------:R-:W-:Y:S02]  /*1210*/  LOP3.LUT R15, R6, 0xffff, RZ, 0xc0, !PT ;  /* 0x0000ffff060f7812 */ /* 0x000fe400078ec0ff */
[----:B------:R-:W-:Y:S02]  /*1220*/  SHF.R.U32.HI R14, RZ, 0x2, R14 ;  /* 0x00000002ff0e7819 */ /* 0x000fe4000001160e */
[----:B------:R-:W-:-:S02]  /*1230*/  LOP3.LUT R10, R10, 0x1, RZ, 0xc, !PT ;  /* 0x000000010a0a7812 */ /* 0x000fc400078e0cff */
[----:B------:R-:W-:Y:S02]  /*1240*/  LOP3.LUT R13, R12, 0x1, RZ, 0xc, !PT ;  /* 0x000000010c0d7812 */ /* 0x000fe400078e0cff */
[----:B------:R-:W-:Y:S02]  /*1250*/  LOP3.LUT R12, R5, 0xffff, RZ, 0xc0, !PT ;  /* 0x0000ffff050c7812 */ /* 0x000fe400078ec0ff */
[----:B------:R-:W-:Y:S01]  /*1260*/  SHF.R.U32.HI R15, RZ, 0x2, R15 ;  /* 0x00000002ff0f7819 */ /* 0x000fe2000001160f */
[----:B------:R-:W-:Y:S01]  /*1270*/  IMAD.IADD R13, R10, 0x1, R13 ;  /* 0x000000010a0d7824 */ /* 0x000fe200078e020d */
[----:B------:R-:W-:Y:S02]  /*1280*/  LOP3.LUT R14, R14, 0x1, RZ, 0xc, !PT ;  /* 0x000000010e0e7812 */ /* 0x000fe400078e0cff */
[----:B------:R-:W-:Y:S02]  /*1290*/  SHF.R.U32.HI R12, RZ, 0x2, R12 ;  /* 0x00000002ff0c7819 */ /* 0x000fe4000001160c */
[----:B------:R-:W-:Y:S01]  /*12a0*/  LOP3.LUT R15, R15, 0x1, RZ, 0xc, !PT ;  /* 0x000000010f0f7812 */ /* 0x000fe200078e0cff */
[----:B------:R-:W-:Y:S01]  /*12b0*/  IMAD.IADD R16, R14, 0x1, R13 ;  /* 0x000000010e107824 */ /* 0x000fe200078e020d */
[----:B------:R-:W-:-:S02]  /*12c0*/  LOP3.LUT R19, R12, 0x1, RZ, 0xc, !PT ;  /* 0x000000010c137812 */ /* 0x000fc400078e0cff */
[----:B------:R-:W-:Y:S01]  /*12d0*/  LOP3.LUT P1, RZ, R4, 0x4, RZ, 0xc0, !PT ;  /* 0x0000000404ff7812 */ /* 0x000fe2000782c0ff */
[----:B------:R-:W-:Y:S01]  /*12e0*/  IMAD.IADD R18, R15, 0x1, R16 ;  /* 0x000000010f127824 */ /* 0x000fe200078e0210 */
[----:B------:R-:W-:Y:S02]  /*12f0*/  LOP3.LUT P2, RZ, R6, 0x4, RZ, 0xc0, !PT ;  /* 0x0000000406ff7812 */ /* 0x000fe4000784c0ff */
[----:B------:R-:W-:Y:S01]  /*1300*/  LOP3.LUT P3, RZ, R5, 0x4, RZ, 0xc0, !PT ;  /* 0x0000000405ff7812 */ /* 0x000fe2000786c0ff */
[----:B------:R-:W-:Y:S01]  /*1310*/  IMAD.IADD R15, R19, 0x1, R18 ;  /* 0x00000001130f7824 */ /* 0x000fe200078e0212 */
[----:B--2---:R-:W-:Y:S02]  /*1320*/  SHF.R.U32.HI R14, RZ, 0x2, R17 ;  /* 0x00000002ff0e7819 */ /* 0x004fe40000011611 */
[----:B---3--:R-:W-:Y:S02]  /*1330*/  SHF.R.U32.HI R12, RZ, 0x2, R8 ;  /* 0x00000002ff0c7819 */ /* 0x008fe40000011608 */
[----:B------:R-:W-:-:S02]  /*1340*/  LOP3.LUT R14, R14, 0x1, RZ, 0xc, !PT ;  /* 0x000000010e0e7812 */ /* 0x000fc400078e0cff */
[----:B----4-:R-:W-:Y:S02]  /*1350*/  SHF.R.U32.HI R19, RZ, 0x2, R7 ;  /* 0x00000002ff137819 */ /* 0x010fe40000011607 */
[----:B------:R-:W-:Y:S01]  /*1360*/  LOP3.LUT R12, R12, 0x1, RZ, 0xc, !PT ;  /* 0x000000010c0c7812 */ /* 0x000fe200078e0cff */
[----:B------:R-:W-:Y:S01]  /*1370*/  IMAD.IADD R23, R14, 0x1, R15 ;  /* 0x000000010e177824 */ /* 0x000fe200078e020f */
[----:B------:R-:W-:Y:S02]  /*1380*/  LOP3.LUT R14, R19, 0x1, RZ, 0xc, !PT ;  /* 0x00000001130e7812 */ /* 0x000fe400078e0cff */
[----:B------:R-:W-:Y:S01]  /*1390*/  LOP3.LUT P0, RZ, R8, 0x4, RZ, 0xc0, !PT ;  /* 0x0000000408ff7812 */ /* 0x000fe2000780c0ff */
[----:B------:R-:W-:Y:S01]  /*13a0*/  IMAD.IADD R21, R12, 0x1, R23 ;  /* 0x000000010c157824 */ /* 0x000fe200078e0217 */
[----:B------:R-:W-:-:S03]  /*13b0*/  IADD3 R12, PT, PT, R14, 0x6, R12 ;  /* 0x000000060e0c7810 */ /* 0x000fc60007ffe00c */
[----:B------:R-:W-:Y:S01]  /*13c0*/  IMAD.IADD R19, R14, 0x1, R21 ;  /* 0x000000010e137824 */ /* 0x000fe200078e0215 */
[----:B------:R-:W-:Y:S02]  /*13d0*/  SEL R12, R23, R12, !P0 ;  /* 0x0000000c170c7207 */ /* 0x000fe40004000000 */
[----:B------:R-:W-:Y:S02]  /*13e0*/  LOP3.LUT P0, RZ, R3, 0x4, RZ, 0xc0, !PT ;  /* 0x0000000403ff7812 */ /* 0x000fe4000780c0ff */
[C---:B------:R-:W-:Y:S02]  /*13f0*/  IADD3 R25, PT, PT, R19.reuse, 0x1, -R10 ;  /* 0x0000000113197810 */ /* 0x040fe40007ffe80a */
[----:B------:R-:W-:Y:S02]  /*1400*/  IADD3 R23, PT, PT, R19, 0x3, -R16 ;  /* 0x0000000313177810 */ /* 0x000fe40007ffe810 */
[----:B------:R-:W-:Y:S02]  /*1410*/  SEL R10, R10, R25, !P1 ;  /* 0x000000190a0a7207 */ /* 0x000fe40004800000 */
        /* <DEDUP_REMOVED lines=10> */
[----:B------:R-:W-:Y:S01]  /*14c0*/  STL.U8 [R20+0x9], R3 ;  /* 0x0000090314007387 */ /* 0x000fe20000100000 */
[----:B------:R-:W-:Y:S01]  /*14d0*/  SEL R10, R15, R22, !P0 ;  /* 0x000000160f0a7207 */ /* 0x000fe20004000000 */
[----:B------:R-:W-:Y:S01]  /*14e0*/  IMAD.IADD R15, R1, 0x1, R12 ;  /* 0x00000001010f7824 */ /* 0x000fe200078e020c */
[----:B------:R-:W-:Y:S01]  /*14f0*/  LOP3.LUT P0, RZ, R7, 0x4, RZ, 0xc0, !PT ;  /* 0x0000000407ff7812 */ /* 0x000fe2000780c0ff */
[----:B------:R-:W-:Y:S01]  /*1500*/  IMAD.IADD R13, R1, 0x1, R14 ;  /* 0x00000001010d7824 */ /* 0x000fe200078e020e */
[----:B------:R-:W-:Y:S01]  /*1510*/  SEL R18, R18, R25, !P3 ;  /* 0x0000001912127207 */ /* 0x000fe20005800000 */
[----:B------:R-:W-:Y:S01]  /*1520*/  STL.U8 [R23+0x9], R4 ;  /* 0x0000090417007387 */ /* 0x000fe20000100000 */
[----:B------:R-:W-:Y:S01]  /*1530*/  SEL R14, R21, 0x7, !P0 ;  /* 0x00000007150e7807 */ /* 0x000fe20004000000 */
[----:B------:R-:W-:-:S02]  /*1540*/  IMAD.IADD R21, R1, 0x1, R16 ;  /* 0x0000000101157824 */ /* 0x000fc400078e0210 */
[C---:B------:R-:W-:Y:S01]  /*1550*/  IMAD.IADD R18, R1.reuse, 0x1, R18 ;  /* 0x0000000101127824 */ /* 0x040fe200078e0212 */
[----:B------:R1:W-:Y:S01]  /*1560*/  STL.U8 [R13+0x9], R2 ;  /* 0x000009020d007387 */ /* 0x0003e20000100000 */
[C---:B------:R-:W-:Y:S02]  /*1570*/  IMAD.IADD R16, R1.reuse, 0x1, R10 ;  /* 0x0000000101107824 */ /* 0x040fe400078e020a */
[----:B------:R-:W-:Y:S01]  /*1580*/  IMAD.IADD R14, R1, 0x1, R14 ;  /* 0x00000001010e7824 */ /* 0x000fe200078e020e */
[----:B------:R2:W-:Y:S04]  /*1590*/  STL.U8 [R21+0x9], R6 ;  /* 0x0000090615007387 */ /* 0x0005e80000100000 */
[----:B------:R3:W-:Y:S04]  /*15a0*/  STL.U8 [R18+0x9], R5 ;  /* 0x0000090512007387 */ /* 0x0007e80000100000 */
[----:B------:R4:W-:Y:S04]  /*15b0*/  STL.U8 [R16+0x9], R17 ;  /* 0x0000091110007387 */ /* 0x0009e80000100000 */
[----:B------:R4:W-:Y:S04]  /*15c0*/  STL.U8 [R15+0x9], R8 ;  /* 0x000009080f007387 */ /* 0x0009e80000100000 */
[----:B------:R4:W-:Y:S04]  /*15d0*/  STL.U8 [R14+0x9], R7 ;  /* 0x000009070e007387 */ /* 0x0009e80000100000 */
[----:B-1----:R-:W2:Y:S02]  /*15e0*/  LDL.U8 R13, [R1+0x8] ;  /* 0x00000800010d7983 */ /* 0x002ea40000100000 */
[----:B--2---:R-:W-:-:S04]  /*15f0*/  LOP3.LUT P0, RZ, R13, 0x4, RZ, 0xc0, !PT ;  /* 0x000000040dff7812 */ /* 0x004fc8000780c0ff */
[----:B------:R-:W-:-:S05]  /*1600*/  SEL R10, R19, 0x8, !P0 ;  /* 0x00000008130a7807 */ /* 0x000fca0004000000 */
[----:B------:R-:W-:-:S05]  /*1610*/  IMAD.IADD R10, R1, 0x1, R10 ;  /* 0x00000001010a7824 */ /* 0x000fca00078e020a */
[----:B------:R4:W-:Y:S04]  /*1620*/  STL.U8 [R10+0x9], R13 ;  /* 0x0000090d0a007387 */ /* 0x0009e80000100000 */
[----:B------:R-:W2:Y:S04]  /*1630*/  LDL.U8 R3, [R1+0x9] ;  /* 0x0000090001037983 */ /* 0x000ea80000100000 */
[----:B------:R-:W2:Y:S04]  /*1640*/  LDL.U8 R4, [R1+0xa] ;  /* 0x00000a0001047983 */ /* 0x000ea80000100000 */
[----:B------:R4:W5:Y:S01]  /*1650*/  LDL.U8 R2, [R1+0xb] ;  /* 0x00000b0001027983 */ /* 0x0009620000100000 */
[----:B--2---:R-:W-:-:S13]  /*1660*/  ISETP.GT.U32.AND P0, PT, R3, R4, PT ;  /* 0x000000040300720c */ /* 0x004fda0003f04070 */
[----:B------:R4:W5:Y:S04]  /*1670*/  @P0 LDL.U8 R6, [R1+0xc] ;  /* 0x00000c0001060983 */ /* 0x0009680000100000 */
[----:B---3--:R4:W5:Y:S01]  /*1680*/  @P0 LDL.U8 R5, [R1+0xd] ;  /* 0x00000d0001050983 */ /* 0x0089620000100000 */
[----:B------:R-:W-:Y:S04]  /*1690*/  BSSY.RELIABLE B2, `(.L_x_78) ;  /* 0x000001a000027945 */ /* 0x000fe80003800100 */
[----:B------:R-:W-:Y:S05]  /*16a0*/  @P0 BRA `(.L_x_79) ;  /* 0x0000000000600947 */ /* 0x000fea0003800000 */
[----:B----4-:R-:W2:Y:S04]  /*16b0*/  LDL.U8 R8, [R1+0xc] ;  /* 0x00000c0001087983 */ /* 0x010ea80000100000 */
        /* <DEDUP_REMOVED lines=23> */
.L_x_79:
[----:B------:R-:W-:Y:S05]  /*1830*/  BSYNC.RELIABLE B2 ;  /* 0x0000000000027941 */ /* 0x000fea0003800100 */
.L_x_78:
[----:B----4-:R-:W2:Y:S04]  /*1840*/  LDL.U8 R17, [R1+0xe] ;  /* 0x00000e0001117983 */ /* 0x010ea80000100000 */
[----:B------:R-:W3:Y:S04]  /*1850*/  LDL.U8 R8, [R1+0xf] ;  /* 0x00000f0001087983 */ /* 0x000ee80000100000 */
[----:B------:R-:W4:Y:S01]  /*1860*/  LDL.U8 R7, [R1+0x10] ;  /* 0x0000100001077983 */ /* 0x000f220000100000 */
[----:B------:R-:W-:Y:S02]  /*1870*/  LOP3.LUT R10, R3, 0xffff, RZ, 0xc0, !PT ;  /* 0x0000ffff030a7812 */ /* 0x000fe400078ec0ff */
        /* <DEDUP_REMOVED lines=51> */
[----:B------:R-:W-:Y:S01]  /*1bb0*/  IMAD.IADD R13, R1, 0x1, R14 ;  /* 0x00000001010d7824 */ /* 0x000fe200078e020e */
[----:B------:R-:W-:Y:S01]  /*1bc0*/  SEL R18, R18, R25, !P3 ;  /* 0x0000001912127207 */ /* 0x000fe20005800000 */
[----:B------:R-:W-:Y:S01]  /*1bd0*/  STL.U8 [R23], R4 ;  /* 0x0000000417007387 */ /* 0x000fe20000100000 */
[----:B------:R-:W-:Y:S01]  /*1be0*/  SEL R14, R21, 0x7, !P0 ;  /* 0x00000007150e7807 */ /* 0x000fe20004000000 */
[----:B------:R-:W-:-:S02]  /*1bf0*/  IMAD.IADD R21, R1, 0x1, R16 ;  /* 0x0000000101157824 */ /* 0x000fc400078e0210 */
[C---:B------:R-:W-:Y:S01]  /*1c00*/  IMAD.IADD R18, R1.reuse, 0x1, R18 ;  /* 0x0000000101127824 */ /* 0x040fe200078e0212 */
[----:B------:R1:W-:Y:S01]  /*1c10*/  STL.U8 [R13], R2 ;  /* 0x000000020d007387 */ /* 0x0003e20000100000 */
[C---:B------:R-:W-:Y:S02]  /*1c20*/  IMAD.IADD R16, R1.reuse, 0x1, R10 ;  /* 0x0000000101107824 */ /* 0x040fe400078e020a */
[----:B------:R-:W-:Y:S01]  /*1c30*/  IMAD.IADD R14, R1, 0x1, R14 ;  /* 0x00000001010e7824 */ /* 0x000fe200078e020e */
[----:B------:R2:W-:Y:S04]  /*1c40*/  STL.U8 [R21], R6 ;  /* 0x0000000615007387 */ /* 0x0005e80000100000 */
[----:B------:R3:W-:Y:S04]  /*1c50*/  STL.U8 [R18], R5 ;  /* 0x0000000512007387 */ /* 0x0007e80000100000 */
[----:B------:R4:W-:Y:S04]  /*1c60*/  STL.U8 [R16], R17 ;  /* 0x0000001110007387 */ /* 0x0009e80000100000 */
[----:B------:R4:W-:Y:S04]  /*1c70*/  STL.U8 [R15], R8 ;  /* 0x000000080f007387 */ /* 0x0009e80000100000 */
[----:B------:R4:W-:Y:S04]  /*1c80*/  STL.U8 [R14], R7 ;  /* 0x000000070e007387 */ /* 0x0009e80000100000 */
[----:B-1----:R-:W2:Y:S02]  /*1c90*/  LDL.U8 R13, [R1+0x11] ;  /* 0x00001100010d7983 */ /* 0x002ea40000100000 */
[----:B--2---:R-:W-:-:S04]  /*1ca0*/  LOP3.LUT P0, RZ, R13, 0x8, RZ, 0xc0, !PT ;  /* 0x000000080dff7812 */ /* 0x004fc8000780c0ff */
[----:B------:R-:W-:-:S05]  /*1cb0*/  SEL R10, R19, 0x8, !P0 ;  /* 0x00000008130a7807 */ /* 0x000fca0004000000 */
[----:B------:R-:W-:-:S05]  /*1cc0*/  IMAD.IADD R10, R1, 0x1, R10 ;  /* 0x00000001010a7824 */ /* 0x000fca00078e020a */
[----:B------:R4:W-:Y:S04]  /*1cd0*/  STL.U8 [R10], R13 ;  /* 0x0000000d0a007387 */ /* 0x0009e80000100000 */
[----:B------:R-:W2:Y:S04]  /*1ce0*/  LDL.U8 R3, [R1] ;  /* 0x0000000001037983 */ /* 0x000ea80000100000 */
        /* <DEDUP_REMOVED lines=31> */
.L_x_81:
[----:B------:R-:W-:Y:S05]  /*1ee0*/  BSYNC.RELIABLE B2 ;  /* 0x0000000000027941 */ /* 0x000fea0003800100 */
.L_x_80:
        /* <DEDUP_REMOVED lines=106> */
.L_x_83:
[----:B------:R-:W-:Y:S05]  /*2590*/  BSYNC.RELIABLE B2 ;  /* 0x0000000000027941 */ /* 0x000fea0003800100 */
.L_x_82:
        /* <DEDUP_REMOVED lines=106> */
.L_x_85:
[----:B------:R-:W-:Y:S05]  /*2c40*/  BSYNC.RELIABLE B2 ;  /* 0x0000000000027941 */ /* 0x000fea0003800100 */
.L_x_84:
        /* <DEDUP_REMOVED lines=106> */
.L_x_87:
[----:B------:R-:W-:Y:S05]  /*32f0*/  BSYNC.RELIABLE B2 ;  /* 0x0000000000027941 */ /* 0x000fea0003800100 */
.L_x_86:
[----:B----4-:R-:W2:Y:S04]  /*3300*/  LDL.S8 R15, [R1+0xe] ;  /* 0x00000e00010f7983 */ /* 0x010ea80000100200 */
[----:B------:R-:W3:Y:S04]  /*3310*/  LDL.S8 R8, [R1+0xf] ;  /* 0x00000f0001087983 */ /* 0x000ee80000100200 */
[----:B------:R-:W4:Y:S01]  /*3320*/  LDL.S8 R7, [R1+0x10] ;  /* 0x0000100001077983 */ /* 0x000f220000100200 */
[----:B------:R-:W-:Y:S02]  /*3330*/  PRMT R12, R4, 0x8880, RZ ;  /* 0x00008880040c7816 */ /* 0x000fe400000000ff */
[----:B------:R-:W-:-:S02]  /*3340*/  PRMT R10, R3, 0x8880, RZ ;  /* 0x00008880030a7816 */ /* 0x000fc400000000ff */
[----:B------:R-:W-:Y:S02]  /*3350*/  ISETP.GT.AND P1, PT, R12, -0x1, PT ;  /* 0xffffffff0c00780c */ /* 0x000fe40003f24270 */
[----:B------:R-:W-:Y:S02]  /*3360*/  ISETP.GT.AND P0, PT, R10, -0x1, PT ;  /* 0xffffffff0a00780c */ /* 0x000fe40003f04270 */
[----:B-----5:R-:W-:Y:S02]  /*3370*/  PRMT R13, R2, 0x8880, RZ ;  /* 0x00008880020d7816 */ /* 0x020fe400000000ff */
[----:B------:R-:W-:Y:S02]  /*3380*/  PRMT R14, R6, 0x8880, RZ ;  /* 0x00008880060e7816 */ /* 0x000fe400000000ff */
[----:B------:R-:W-:Y:S02]  /*3390*/  SEL R10, RZ, 0x1, !P0 ;  /* 0x00000001ff0a7807 */ /* 0x000fe40004000000 */
[----:B------:R-:W-:Y:S01]  /*33a0*/  ISETP.GT.AND P2, PT, R13, -0x1, PT ;  /* 0xffffffff0d00780c */ /* 0x000fe20003f44270 */
[----:B------:R-:W-:Y:S01]  /*33b0*/  IMAD.MOV.U32 R16, RZ, RZ, R14 ;  /* 0x000000ffff107224 */ /* 0x000fe200078e000e */
[----:B------:R-:W-:Y:S01]  /*33c0*/  PRMT R18, R5, 0x8880, RZ ;  /* 0x0000888005127816 */ /* 0x000fe200000000ff */
[----:B------:R-:W-:-:S02]  /*33d0*/  VIADD R23, R10, 0x1 ;  /* 0x000000010a177836 */ /* 0x000fc40000000000 */
[----:B------:R-:W-:Y:S01]  /*33e0*/  @!P1 IMAD.MOV R23, RZ, RZ, R10 ;  /* 0x000000ffff179224 */ /* 0x000fe200078e020a */
[----:B------:R-:W-:Y:S02]  /*33f0*/  ISETP.GT.AND P1, PT, R16, -0x1, PT ;  /* 0xffffffff1000780c */ /* 0x000fe40003f24270 */
[----:B------:R-:W-:Y:S01]  /*3400*/  ISETP.GE.AND P4, PT, R18, RZ, PT ;  /* 0x000000ff1200720c */ /* 0x000fe20003f86270 */
[----:B------:R-:W-:-:S04]  /*3410*/  VIADD R25, R23, 0x1 ;  /* 0x0000000117197836 */ /* 0x000fc80000000000 */
[----:B------:R-:W-:Y:S01]  /*3420*/  @!P2 IMAD.MOV R25, RZ, RZ, R23 ;  /* 0x000000ffff19a224 */ /* 0x000fe200078e0217 */
[----:B------:R-:W-:-:S03]  /*3430*/  ISETP.GT.AND P2, PT, R18, -0x1, PT ;  /* 0xffffffff1200780c */ /* 0x000fc60003f44270 */
[----:B------:R-:W-:Y:S02]  /*3440*/  VIADD R21, R25, 0x1 ;  /* 0x0000000119157836 */ /* 0x000fe40000000000 */
[----:B------:R-:W-:-:S04]  /*3450*/  @!P1 IMAD.MOV R21, RZ, RZ, R25 ;  /* 0x000000ffff159224 */ /* 0x000fc800078e0219 */
[----:B------:R-:W-:-:S04]  /*3460*/  VIADD R19, R21, 0x1 ;  /* 0x0000000115137836 */ /* 0x000fc80000000000 */
[----:B------:R-:W-:-:S04]  /*3470*/  @!P2 IMAD.MOV R19, RZ, RZ, R21 ;  /* 0x000000ffff13a224 */ /* 0x000fc800078e0215 */
[----:B------:R-:W-:Y:S01]  /*3480*/  VIADD R27, R19, 0x1 ;  /* 0x00000001131b7836 */ /* 0x000fe20000000000 */
[----:B--2---:R-:W-:Y:S02]  /*3490*/  ISETP.GT.AND P1, PT, R15, -0x1, PT ;  /* 0xffffffff0f00780c */ /* 0x004fe40003f24270 */
[C---:B---3--:R-:W-:Y:S02]  /*34a0*/  ISETP.GT.AND P2, PT, R8.reuse, -0x1, PT ;  /* 0xffffffff0800780c */ /* 0x048fe40003f44270 */
[----:B------:R-:W-:Y:S02]  /*34b0*/  ISETP.GE.AND P5, PT, R8, RZ, PT ;  /* 0x000000ff0800720c */ /* 0x000fe40003fa6270 */
[----:B----4-:R-:W-:Y:S02]  /*34c0*/  ISETP.GT.AND P3, PT, R7, -0x1, PT ;  /* 0xffffffff0700780c */ /* 0x010fe40003f64270 */
[----:B------:R-:W-:Y:S02]  /*34d0*/  SEL R14, RZ, 0x1, !P2 ;  /* 0x00000001ff0e7807 */ /* 0x000fe40005000000 */
[----:B------:R-:W-:-:S03]  /*34e0*/  SEL R22, RZ, 0x1, !P3 ;  /* 0x00000001ff167807 */ /* 0x000fc60005800000 */
[----:B------:R-:W-:Y:S01]  /*34f0*/  @!P1 IMAD.MOV R27, RZ, RZ, R19 ;  /* 0x000000ffff1b9224 */ /* 0x000fe200078e0213 */
[----:B------:R-:W-:Y:S02]  /*3500*/  ISETP.GE.AND P1, PT, R12, RZ, PT ;  /* 0x000000ff0c00720c */ /* 0x000fe40003f26270 */
[----:B------:R-:W-:Y:S01]  /*3510*/  IADD3 R12, PT, PT, R22, 0x6, R14 ;  /* 0x00000006160c7810 */ /* 0x000fe20007ffe00e */
[----:B------:R-:W-:Y:S01]  /*3520*/  IMAD.IADD R17, R14, 0x1, R27 ;  /* 0x000000010e117824 */ /* 0x000fe200078e021b */
[----:B------:R-:W-:Y:S02]  /*3530*/  ISETP.GE.AND P2, PT, R13, RZ, PT ;  /* 0x000000ff0d00720c */ /* 0x000fe40003f46270 */
[----:B------:R-:W-:Y:S01]  /*3540*/  ISETP.GE.AND P3, PT, R16, RZ, PT ;  /* 0x000000ff1000720c */ /* 0x000fe20003f66270 */
[----:B------:R-:W-:Y:S01]  /*3550*/  IMAD.IADD R22, R22, 0x1, R17 ;  /* 0x0000000116167824 */ /* 0x000fe200078e0211 */
[----:B------:R-:W-:-:S03]  /*3560*/  SEL R12, R12, R27, !P5 ;  /* 0x0000001b0c0c7207 */ /* 0x000fc60006800000 */
[C---:B------:R-:W-:Y:S01]  /*3570*/  VIADD R13, R22.reuse, 0xffffffff ;  /* 0xffffffff160d7836 */ /* 0x040fe20000000000 */
[C---:B------:R-:W-:Y:S01]  /*3580*/  IADD3 R18, PT, PT, R22.reuse, 0x4, -R21 ;  /* 0x0000000416127810 */ /* 0x040fe20007ffe815 */
[----:B------:R-:W-:Y:S01]  /*3590*/  @!P0 IMAD.MOV R13, RZ, RZ, R22 ;  /* 0x000000ffff0d8224 */ /* 0x000fe200078e0216 */
[C---:B------:R-:W-:Y:S02]  /*35a0*/  IADD3 R14, PT, PT, R22.reuse, 0x2, -R23 ;  /* 0x00000002160e7810 */ /* 0x040fe40007ffe817 */
[C---:B------:R-:W-:Y:S01]  /*35b0*/  SEL R20, R22.reuse, RZ, !P0 ;  /* 0x000000ff16147207 */ /* 0x040fe20004000000 */
[----:B------:R-:W-:Y:S01]  /*35c0*/  @!P1 VIADD R10, R13, 0x1 ;  /* 0x000000010d0a9836 */ /* 0x000fe20000000000 */
[----:B------:R-:W-:Y:S02]  /*35d0*/  ISETP.GE.AND P0, PT, R15, RZ, PT ;  /* 0x000000ff0f00720c */ /* 0x000fe40003f06270 */
[C---:B------:R-:W-:Y:S01]  /*35e0*/  IADD3 R24, PT, PT, R22.reuse, 0x5, -R19 ;  /* 0x0000000516187810 */ /* 0x040fe20007ffe813 */
[----:B------:R-:W-:Y:S01]  /*35f0*/  IMAD.IADD R20, R1, 0x1, R20 ;  /* 0x0000000101147824 */ /* 0x000fe200078e0214 */
[----:B------:R-:W-:-:S02]  /*3600*/  IADD3 R16, PT, PT, R22, 0x3, -R25 ;  /* 0x0000000316107810 */ /* 0x000fc40007ffe819 */
[----:B------:R-:W-:Y:S01]  /*3610*/  SEL R18, R18, R21, !P4 ;  /* 0x0000001512127207 */ /* 0x000fe20006000000 */
[C---:B------:R-:W-:Y:S01]  /*3620*/  IMAD.IADD R21, R1.reuse, 0x1, R10 ;  /* 0x0000000101157824 */ /* 0x040fe200078e020a */
[----:B------:R-:W-:Y:S01]  /*3630*/  SEL R14, R14, R23, !P2 ;  /* 0x000000170e0e7207 */ /* 0x000fe20005000000 */
[----:B------:R-:W-:Y:S01]  /*3640*/  STL.U8 [R20], R3 ;  /* 0x0000000314007387 */ /* 0x000fe20000100000 */
[----:B------:R-:W-:Y:S01]  /*3650*/  SEL R10, R24, R19, !P0 ;  /* 0x00000013180a7207 */ /* 0x000fe20004000000 */
[C---:B------:R-:W-:Y:S01]  /*3660*/  IMAD.IADD R18, R1.reuse, 0x1, R18 ;  /* 0x0000000101127824 */ /* 0x040fe200078e0212 */
[----:B------:R-:W-:Y:S01]  /*3670*/  SEL R16, R16, R25, !P3 ;  /* 0x0000001910107207 */ /* 0x000fe20005800000 */
[----:B------:R-:W-:Y:S01]  /*3680*/  IMAD.IADD R13, R1, 0x1, R14 ;  /* 0x00000001010d7824 */ /* 0x000fe200078e020e */
[----:B------:R-:W-:Y:S01]  /*3690*/  ISETP.GE.AND P0, PT, R7, RZ, PT ;  /* 0x000000ff0700720c */ /* 0x000fe20003f06270 */
[C---:B------:R-:W-:Y:S01]  /*36a0*/  IMAD.IADD R10, R1.reuse, 0x1, R10 ;  /* 0x00000001010a7824 */ /* 0x040fe200078e020a */
[----:B------:R-:W-:Y:S01]  /*36b0*/  STL.U8 [R21], R4 ;  /* 0x0000000415007387 */ /* 0x000fe20000100000 */
[----:B------:R-:W-:Y:S01]  /*36c0*/  IMAD.IADD R19, R1, 0x1, R16 ;  /* 0x0000000101137824 */ /* 0x000fe200078e0210 */
[----:B------:R-:W-:Y:S01]  /*36d0*/  SEL R14, R17, 0x7, P0 ;  /* 0x00000007110e7807 */ /* 0x000fe20000000000 */
[C---:B------:R-:W-:Y:S01]  /*36e0*/  IMAD.IADD R17, R1.reuse, 0x1, R12 ;  /* 0x0000000101117824 */ /* 0x040fe200078e020c */
[----:B------:R1:W-:Y:S03]  /*36f0*/  STL.U8 [R13], R2 ;  /* 0x000000020d007387 */ /* 0x0003e60000100000 */
[----:B------:R-:W-:Y:S01]  /*3700*/  IMAD.IADD R14, R1, 0x1, R14 ;  /* 0x00000001010e7824 */ /* 0x000fe200078e020e */
[----:B------:R2:W-:Y:S04]  /*3710*/  STL.U8 [R19], R6 ;  /* 0x0000000613007387 */ /* 0x0005e80000100000 */
[----:B------:R2:W-:Y:S04]  /*3720*/  STL.U8 [R18], R5 ;  /* 0x0000000512007387 */ /* 0x0005e80000100000 */
[----:B------:R2:W-:Y:S04]  /*3730*/  STL.U8 [R10], R15 ;  /* 0x0000000f0a007387 */ /* 0x0005e80000100000 */
[----:B------:R2:W-:Y:S04]  /*3740*/  STL.U8 [R17], R8 ;  /* 0x0000000811007387 */ /* 0x0005e80000100000 */
[----:B------:R2:W-:Y:S04]  /*3750*/  STL.U8 [R14], R7 ;  /* 0x000000070e007387 */ /* 0x0005e80000100000 */
[----:B-1----:R-:W3:Y:S02]  /*3760*/  LDL.S8 R13, [R1+0x11] ;  /* 0x00001100010d7983 */ /* 0x002ee40000100200 */
[----:B---3--:R-:W-:-:S04]  /*3770*/  ISETP.GT.AND P0, PT, R13, -0x1, PT ;  /* 0xffffffff0d00780c */ /* 0x008fc80003f04270 */
[----:B------:R-:W-:-:S05]  /*3780*/  SEL R2, R22, 0x8, P0 ;  /* 0x0000000816027807 */ /* 0x000fca0000000000 */
[----:B------:R-:W-:-:S05]  /*3790*/  IMAD.IADD R2, R1, 0x1, R2 ;  /* 0x0000000101027824 */ /* 0x000fca00078e0202 */
[----:B------:R2:W-:Y:S04]  /*37a0*/  STL.U8 [R2], R13 ;  /* 0x0000000d02007387 */ /* 0x0005e80000100000 */
[----:B------:R-:W3:Y:S04]  /*37b0*/  LDL.U8 R3, [R1] ;  /* 0x0000000001037983 */ /* 0x000ee80000100000 */
[----:B------:R-:W3:Y:S02]  /*37c0*/  LDL.U8 R4, [R1+0x1] ;  /* 0x0000010001047983 */ /* 0x000ee40000100000 */
[----:B---3--:R-:W-:-:S13]  /*37d0*/  ISETP.GT.U32.AND P0, PT, R3, R4, PT ;  /* 0x000000040300720c */ /* 0x008fda0003f04070 */
[----:B--2---:R-:W-:Y:S05]  /*37e0*/  @!P0 BRA `(.L_x_88) ;  /* 0x0000000000108947 */ /* 0x004fea0003800000 */
[----:B------:R1:W5:Y:S01]  /*37f0*/  LDL.U8 R2, [R1+0x2] ;  /* 0x0000020001027983 */ /* 0x0003620000100000 */
[----:B------:R-:W-:Y:S02]  /*3800*/  IMAD.MOV.U32 R13, RZ, RZ, R0 ;  /* 0x000000ffff0d7224 */ /* 0x000fe400078e0000 */
[----:B------:R-:W-:Y:S01]  /*3810*/  IMAD.MOV.U32 R7, RZ, RZ, R1 ;  /* 0x000000ffff077224 */ /* 0x000fe200078e0001 */
[----:B------:R-:W-:Y:S06]  /*3820*/  BRA `(.L_x_75) ;  /* 0x0000000000407947 */ /* 0x000fec0003800000 */
.L_x_88:
[----:B------:R-:W2:Y:S01]  /*3830*/  LDL.U8 R2, [R1+0x2] ;  /* 0x0000020001027983 */ /* 0x000ea20000100000 */
[----:B------:R-:W-:Y:S01]  /*3840*/  LOP3.LUT R5, R4, 0xffff, RZ, 0xc0, !PT ;  /* 0x0000ffff04057812 */ /* 0x000fe200078ec0ff */
[----:B------:R-:W-:Y:S02]  /*3850*/  IMAD.MOV.U32 R7, RZ, RZ, R1 ;  /* 0x000000ffff077224 */ /* 0x000fe400078e0001 */
[----:B------:R-:W-:Y:S01]  /*3860*/  IMAD.MOV.U32 R13, RZ, RZ, R0 ;  /* 0x000000ffff0d7224 */ /* 0x000fe200078e0000 */
[----:B--2---:R-:W-:-:S13]  /*3870*/  ISETP.GT.U32.AND P0, PT, R5, R2, PT ;  /* 0x000000020500720c */ /* 0x004fda0003f04070 */
[----:B------:R-:W-:Y:S05]  /*3880*/  @P0 BRA `(.L_x_75) ;  /* 0x0000000000280947 */ /* 0x000fea0003800000 */
[----:B------:R-:W2:Y:S01]  /*3890*/  LDL.U8 R6, [R1+0x3] ;  /* 0x0000030001067983 */ /* 0x000ea20000100000 */
[----:B------:R-:W-:Y:S01]  /*38a0*/  LOP3.LUT R5, R2, 0xffff, RZ, 0xc0, !PT ;  /* 0x0000ffff02057812 */ /* 0x000fe200078ec0ff */
[----:B------:R-:W-:-:S03]  /*38b0*/  IMAD.MOV.U32 R13, RZ, RZ, R0 ;  /* 0x000000ffff0d7224 */ /* 0x000fc600078e0000 */
[----:B--2---:R-:W-:-:S13]  /*38c0*/  ISETP.GT.U32.AND P0, PT, R5, R6, PT ;  /* 0x000000060500720c */ /* 0x004fda0003f04070 */
[----:B------:R-:W-:Y:S05]  /*38d0*/  @P0 BRA `(.L_x_75) ;  /* 0x0000000000140947 */ /* 0x000fea0003800000 */
[----:B------:R-:W2:Y:S01]  /*38e0*/  LDL.U8 R5, [R1+0x4] ;  /* 0x0000040001057983 */ /* 0x000ea20000100000 */
[----:B------:R-:W-:Y:S01]  /*38f0*/  IMAD.MOV.U32 R13, RZ, RZ, R0 ;  /* 0x000000ffff0d7224 */ /* 0x000fe200078e0000 */
[----:B--2---:R-:W-:-:S13]  /*3900*/  ISETP.GT.U32.AND P0, PT, R6, R5, PT ;  /* 0x000000050600720c */ /* 0x004fda0003f04070 */
[----:B------:R-:W-:Y:S05]  /*3910*/  @P0 BRA `(.L_x_75) ;  /* 0x0000000000040947 */ /* 0x000fea0003800000 */
[----:B------:R-:W-:-:S07]  /*3920*/  IMAD.MOV.U32 R13, RZ, RZ, R0 ;  /* 0x000000ffff0d7224 */ /* 0x000fce00078e0000 */
.L_x_75:
[----:B------:R-:W-:Y:S05]  /*3930*/  BSYNC.RECONVERGENT B1 ;  /* 0x0000000000017941 */ /* 0x000fea0003800200 */
.L_x_71:
[----:B------:R-:W-:Y:S05]  /*3940*/  WARPSYNC.ALL ;  /* 0x0000000000007948 */ /* 0x000fea0003800000 */
[----:B------:R-:W-:Y:S01]  /*3950*/  STL.U8 [R13], R3 ;  /* 0x000000030d007387 */ /* 0x000fe20000100000 */
[----:B------:R-:W2:Y:S03]  /*3960*/  LDCU.64 UR6, c[0x0][0x388] ;  /* 0x00007100ff0677ac */ /* 0x000ea60008000a00 */
[----:B------:R3:W-:Y:S04]  /*3970*/  STL.U8 [R13+0x1], R4 ;  /* 0x000001040d007387 */ /* 0x0007e80000100000 */
[----:B-----5:R-:W-:Y:S04]  /*3980*/  STL.U8 [R13+0x2], R2 ;  /* 0x000002020d007387 */ /* 0x020fe80000100000 */
[----:B------:R-:W4:Y:S04]  /*3990*/  LDL.U8 R0, [R7+0x3] ;  /* 0x0000030007007983 */ /* 0x000f280000100000 */
[----:B----4-:R4:W-:Y:S04]  /*39a0*/  STL.U8 [R13+0x3], R0 ;  /* 0x000003000d007387 */ /* 0x0109e80000100000 */
[----:B------:R-:W3:Y:S04]  /*39b0*/  LDL.U8 R6, [R7+0x4] ;  /* 0x0000040007067983 */ /* 0x000ee80000100000 */
[----:B---3--:R-:W-:Y:S04]  /*39c0*/  STL.U8 [R13+0x4], R6 ;  /* 0x000004060d007387 */ /* 0x008fe80000100000 */
[----:B------:R-:W3:Y:S04]  /*39d0*/  LDL.U8 R8, [R7+0x5] ;  /* 0x0000050007087983 */ /* 0x000ee80000100000 */
[----:B---3--:R-:W-:Y:S04]  /*39e0*/  STL.U8 [R13+0x5], R8 ;  /* 0x000005080d007387 */ /* 0x008fe80000100000 */
[----:B------:R-:W3:Y:S04]  /*39f0*/  LDL.U8 R10, [R7+0x6] ;  /* 0x00000600070a7983 */ /* 0x000ee80000100000 */
[----:B---3--:R-:W-:Y:S04]  /*3a00*/  STL.U8 [R13+0x6], R10 ;  /* 0x0000060a0d007387 */ /* 0x008fe80000100000 */
[----:B------:R-:W3:Y:S04]  /*3a10*/  LDL.U8 R12, [R7+0x7] ;  /* 0x00000700070c7983 */ /* 0x000ee80000100000 */
[----:B---3--:R-:W-:Y:S04]  /*3a20*/  STL.U8 [R13+0x7], R12 ;  /* 0x0000070c0d007387 */ /* 0x008fe80000100000 */
[----:B------:R-:W3:Y:S01]  /*3a30*/  LDL.U8 R4, [R7+0x8] ;  /* 0x0000080007047983 */ /* 0x000ee20000100000 */
[----:B----4-:R-:W4:Y:S01]  /*3a40*/  S2R R0, SR_CTAID.Y ;  /* 0x0000000000007919 */ /* 0x010f220000002600 */
[----:B------:R-:W0:Y:S02]  /*3a50*/  S2R R2, SR_CTAID.X ;  /* 0x0000000000027919 */ /* 0x000e240000002500 */
[----:B---3--:R-:W-:Y:S04]  /*3a60*/  STL.U8 [R13+0x8], R4 ;  /* 0x000008040d007387 */ /* 0x008fe80000100000 */
[----:B------:R-:W3:Y:S01]  /*3a70*/  LDL.U8 R5, [R1+0xd] ;  /* 0x00000d0001057983 */ /* 0x000ee20000100000 */
[----:B----4-:R-:W-:-:S02]  /*3a80*/  IMAD R0, R0, 0x10, R9 ;  /* 0x0000001000007824 */ /* 0x010fc400078e0209 */
[----:B0-----:R-:W-:-:S04]  /*3a90*/  IMAD R11, R2, 0x10, R11 ;  /* 0x00000010020b7824 */ /* 0x001fc800078e020b */
[----:B------:R-:W-:-:S05]  /*3aa0*/  IMAD R0, R0, UR10, R11 ;  /* 0x0000000a00007c24 */ /* 0x000fca000f8e020b */
[----:B--2---:R-:W-:-:S04]  /*3ab0*/  IADD3 R2, P0, PT, R0, UR6, RZ ;  /* 0x0000000600027c10 */ /* 0x004fc8000ff1e0ff */
[----:B------:R-:W-:-:S05]  /*3ac0*/  LEA.HI.X.SX32 R3, R0, UR7, 0x1, P0 ;  /* 0x0000000700037c11 */ /* 0x000fca00080f0eff */
[----:B---3--:R-:W-:Y:S01]  /*3ad0*/  STG.E.U8 desc[UR4][R2.64], R5 ;  /* 0x0000000502007986 */ /* 0x008fe2000c101104 */
[----:B------:R-:W-:Y:S05]  /*3ae0*/  EXIT ;  /* 0x000000000000794d */ /* 0x000fea0003800000 */
.L_x_89:
        /* <DEDUP_REMOVED lines=9> */
.L_x_99:


//--------------------- .text._Z13checkIfSortedPhPii --------------------------
	.section	.text._Z13checkIfSortedPhPii,"ax",@progbits
	.align	128
        .global         _Z13checkIfSortedPhPii
        .type           _Z13checkIfSortedPhPii,@function
        .size           _Z13checkIfSortedPhPii,(.L_x_100 - _Z13checkIfSortedPhPii)
        .other          _Z13checkIfSortedPhPii,@"STO_CUDA_ENTRY STV_DEFAULT"
_Z13checkIfSortedPhPii:
.text._Z13checkIfSortedPhPii:
[----:B------:R-:W-:Y:S01]  /*0000*/  LDC R1, c[0x0][0x37c] ;  /* 0x0000df00ff017b82 */ /* 0x000fe20000000800 */
[----:B------:R-:W0:Y:S07]  /*0010*/  S2R R3, SR_TID.X ;  /* 0x0000000000037919 */ /* 0x000e2e0000002100 */
[----:B------:R-:W1:Y:S01]  /*0020*/  S2UR UR5, SR_CTAID.X ;  /* 0x00000000000579c3 */ /* 0x000e620000002500 */
[----:B------:R-:W2:Y:S01]  /*0030*/  LDCU UR4, c[0x0][0x390] ;  /* 0x00007200ff0477ac */ /* 0x000ea20008000800 */
[----:B------:R-:W-:Y:S01]  /*0040*/  BSSY.RECONVERGENT B0, `(.L_x_90) ;  /* 0x0000019000007945 */ /* 0x000fe20003800200 */
[----:B------:R-:W3:Y:S05]  /*0050*/  LDCU.64 UR6, c[0x0][0x358] ;  /* 0x00006b00ff0677ac */ /* 0x000eea0008000a00 */
[----:B------:R-:W1:Y:S01]  /*0060*/  LDC R0, c[0x0][0x360] ;  /* 0x0000d800ff007b82 */ /* 0x000e620000000800 */
[----:B--2---:R-:W-:Y:S01]  /*0070*/  UIADD3 UR4, UPT, UPT, UR4, -0x1, URZ ;  /* 0xffffffff04047890 */ /* 0x004fe2000fffe0ff */
[----:B0-----:R-:W-:Y:S01]  /*0080*/  ISETP.NE.AND P0, PT, R3, RZ, PT ;  /* 0x000000ff0300720c */ /* 0x001fe20003f05270 */
[----:B-1----:R-:W-:-:S05]  /*0090*/  IMAD R3, R0, UR5, R3 ;  /* 0x0000000500037c24 */ /* 0x002fca000f8e0203 */
[----:B------:R-:W-:-:S07]  /*00a0*/  ISETP.GE.AND P1, PT, R3, UR4, PT ;  /* 0x0000000403007c0c */ /* 0x000fce000bf26270 */
[----:B------:R-:W0:Y:S01]  /*00b0*/  @!P0 S2R R5, SR_CgaCtaId ;  /* 0x0000000000058919 */ /* 0x000e220000008800 */
[----:B------:R-:W-:Y:S01]  /*00c0*/  @!P0 MOV R0, 0x400 ;  /* 0x0000040000008802 */ /* 0x000fe20000000f00 */
[----:B------:R-:W-:-:S03]  /*00d0*/  @!P0 IMAD.MOV.U32 R7, RZ, RZ, 0x1 ;  /* 0x00000001ff078424 */ /* 0x000fc600078e00ff */
[----:B0-----:R-:W-:-:S05]  /*00e0*/  @!P0 LEA R0, R5, R0, 0x18 ;  /* 0x0000000005008211 */ /* 0x001fca00078ec0ff */
[----:B------:R0:W-:Y:S01]  /*00f0*/  @!P0 STS [R0], R7 ;  /* 0x0000000700008388 */ /* 0x0001e20000000800 */
[----:B------:R-:W-:Y:S06]  /*0100*/  BAR.SYNC.DEFER_BLOCKING 0x0 ;  /* 0x0000000000007b1d */ /* 0x000fec0000010000 */
[----:B---3--:R-:W-:Y:S05]  /*0110*/  @P1 BRA `(.L_x_91) ;  /* 0x00000000002c1947 */ /* 0x008fea0003800000 */
[----:B------:R-:W1:Y:S02]  /*0120*/  LDCU.64 UR4, c[0x0][0x380] ;  /* 0x00007000ff0477ac */ /* 0x000e640008000a00 */
[----:B-1----:R-:W-:-:S04]  /*0130*/  IADD3 R2, P1, PT, R3, UR4, RZ ;  /* 0x0000000403027c10 */ /* 0x002fc8000ff3e0ff */
[----:B------:R-:W-:-:S05]  /*0140*/  LEA.HI.X.SX32 R3, R3, UR5, 0x1, P1 ;  /* 0x0000000503037c11 */ /* 0x000fca00088f0eff */
[----:B0-----:R-:W2:Y:S04]  /*0150*/  LDG.E.U8 R0, desc[UR6][R2.64] ;  /* 0x0000000602007981 */ /* 0x001ea8000c1e1100 */
[----:B------:R-:W2:Y:S02]  /*0160*/  LDG.E.U8 R5, desc[UR6][R2.64+0x1] ;  /* 0x0000010602057981 */ /* 0x000ea4000c1e1100 */
[----:B--2---:R-:W-:-:S13]  /*0170*/  ISETP.GT.U32.AND P1, PT, R0, R5, PT ;  /* 0x000000050000720c */ /* 0x004fda0003f24070 */
[----:B------:R-:W-:Y:S05]  /*0180*/  @!P1 BRA `(.L_x_91) ;  /* 0x0000000000109947 */ /* 0x000fea0003800000 */
[----:B------:R-:W0:Y:S01]  /*0190*/  S2UR UR5, SR_CgaCtaId ;  /* 0x00000000000579c3 */ /* 0x000e220000008800 */
[----:B------:R-:W-:Y:S02]  /*01a0*/  UMOV UR4, 0x400 ;  /* 0x0000040000047882 */ /* 0x000fe40000000000 */
[----:B0-----:R-:W-:-:S09]  /*01b0*/  ULEA UR4, UR5, UR4, 0x18 ;  /* 0x0000000405047291 */ /* 0x001fd2000f8ec0ff */
[----:B------:R-:W-:Y:S03]  /*01c0*/  ATOMS.EXCH RZ, [UR4], RZ ;  /* 0x000000ffffff798c */ /* 0x000fe6000c000004 */
.L_x_91:
[----:B------:R-:W-:Y:S05]  /*01d0*/  BSYNC.RECONVERGENT B0 ;  /* 0x0000000000007941 */ /* 0x000fea0003800200 */
.L_x_90:
[----:B------:R-:W-:Y:S06]  /*01e0*/  BAR.SYNC.DEFER_BLOCKING 0x0 ;  /* 0x0000000000007b1d */ /* 0x000fec0000010000 */
[----:B------:R-:W-:Y:S05]  /*01f0*/  @P0 EXIT ;  /* 0x000000000000094d */ /* 0x000fea0003800000 */
[----:B------:R-:W1:Y:S01]  /*0200*/  S2UR UR5, SR_CgaCtaId ;  /* 0x00000000000579c3 */ /* 0x000e620000008800 */
[----:B------:R-:W-:-:S07]  /*0210*/  UMOV UR4, 0x400 ;  /* 0x0000040000047882 */ /* 0x000fce0000000000 */
[----:B------:R-:W2:Y:S01]  /*0220*/  LDC.64 R2, c[0x0][0x388] ;  /* 0x0000e200ff027b82 */ /* 0x000ea20000000a00 */
[----:B-1----:R-:W-:-:S09]  /*0230*/  ULEA UR4, UR5, UR4, 0x18 ;  /* 0x0000000405047291 */ /* 0x002fd2000f8ec0ff */
[----:B------:R-:W2:Y:S04]  /*0240*/  LDS R5, [UR4] ;  /* 0x00000004ff057984 */ /* 0x000ea80008000800 */
[----:B--2---:R-:W-:Y:S01]  /*0250*/  REDG.E.AND.STRONG.GPU desc[UR6][R2.64], R5 ;  /* 0x000000050200798e */ /* 0x004fe2000e92e106 */
[----:B------:R-:W-:Y:S05]  /*0260*/  EXIT ;  /* 0x000000000000794d */ /* 0x000fea0003800000 */
.L_x_92:
        /* <DEDUP_REMOVED lines=9> */
.L_x_100:


//--------------------- .text._Z13radixSortStepPhS_Piii --------------------------
	.section	.text._Z13radixSortStepPhS_Piii,"ax",@progbits
	.align	128
        .global         _Z13radixSortStepPhS_Piii
        .type           _Z13radixSortStepPhS_Piii,@function
        .size           _Z13radixSortStepPhS_Piii,(.L_x_101 - _Z13radixSortStepPhS_Piii)
        .other          _Z13radixSortStepPhS_Piii,@"STO_CUDA_ENTRY STV_DEFAULT"
_Z13radixSortStepPhS_Piii:
.text._Z13radixSortStepPhS_Piii:
[----:B------:R-:W-:Y:S01]  /*0000*/  LDC R1, c[0x0][0x37c] ;  /* 0x0000df00ff017b82 */ /* 0x000fe20000000800 */
[----:B------:R-:W0:Y:S07]  /*0010*/  S2R R0, SR_TID.X ;  /* 0x0000000000007919 */ /* 0x000e2e0000002100 */
[----:B------:R-:W0:Y:S08]  /*0020*/  S2UR UR4, SR_CTAID.X ;  /* 0x00000000000479c3 */ /* 0x000e300000002500 */
[----:B------:R-:W0:Y:S08]  /*0030*/  LDC R9, c[0x0][0x360] ;  /* 0x0000d800ff097b82 */ /* 0x000e300000000800 */
[----:B------:R-:W1:Y:S01]  /*0040*/  LDC R8, c[0x0][0x398] ;  /* 0x0000e600ff087b82 */ /* 0x000e620000000800 */
[----:B0-----:R-:W-:-:S05]  /*0050*/  IMAD R9, R9, UR4, R0 ;  /* 0x0000000409097c24 */ /* 0x001fca000f8e0200 */
[----:B-1----:R-:W-:-:S13]  /*0060*/  ISETP.GE.AND P0, PT, R9, R8, PT ;  /* 0x000000080900720c */ /* 0x002fda0003f06270 */
[----:B------:R-:W-:Y:S05]  /*0070*/  @P0 EXIT ;  /* 0x000000000000094d */ /* 0x000fea0003800000 */
[----:B------:R-:W0:Y:S01]  /*0080*/  LDCU.64 UR6, c[0x0][0x380] ;  /* 0x00007000ff0677ac */ /* 0x000e220008000a00 */
[----:B------:R-:W1:Y:S01]  /*0090*/  LDC.64 R4, c[0x0][0x390] ;  /* 0x0000e400ff047b82 */ /* 0x000e620000000a00 */
[----:B------:R-:W2:Y:S01]  /*00a0*/  LDCU.64 UR4, c[0x0][0x358] ;  /* 0x00006b00ff0477ac */ /* 0x000ea20008000a00 */
[C---:B0-----:R-:W-:Y:S01]  /*00b0*/  IADD3 R6, P0, PT, R9.reuse, UR6, RZ ;  /* 0x0000000609067c10 */ /* 0x041fe2000ff1e0ff */
[----:B------:R-:W0:Y:S03]  /*00c0*/  LDCU UR6, c[0x0][0x39c] ;  /* 0x00007380ff0677ac */ /* 0x000e260008000800 */
[----:B------:R-:W-:-:S05]  /*00d0*/  LEA.HI.X.SX32 R7, R9, UR7, 0x1, P0 ;  /* 0x0000000709077c11 */ /* 0x000fca00080f0eff */
[----:B--2---:R-:W0:Y:S01]  /*00e0*/  LDG.E.U8 R11, desc[UR4][R6.64] ;  /* 0x00000004060b7981 */ /* 0x004e22000c1e1100 */
[----:B-1----:R-:W-:-:S06]  /*00f0*/  IMAD.WIDE R2, R9, 0x4, R4 ;  /* 0x0000000409027825 */ /* 0x002fcc00078e0204 */
[----:B------:R-:W2:Y:S01]  /*0100*/  LDG.E R2, desc[UR4][R2.64] ;  /* 0x0000000402027981 */ /* 0x000ea2000c1e1900 */
[----:B0-----:R-:W-:Y:S01]  /*0110*/  SHF.R.U32.HI R0, RZ, UR6, R11 ;  /* 0x00000006ff007c19 */ /* 0x001fe2000801160b */
[----:B------:R-:W0:Y:S03]  /*0120*/  LDCU.64 UR6, c[0x0][0x388] ;  /* 0x00007100ff0677ac */ /* 0x000e260008000a00 */
[----:B------:R-:W-:-:S04]  /*0130*/  LOP3.LUT R0, R0, 0x1, RZ, 0xc0, !PT ;  /* 0x0000000100007812 */ /* 0x000fc800078ec0ff */
[----:B------:R-:W-:-:S13]  /*0140*/  ISETP.NE.U32.AND P0, PT, R0, 0x1, PT ;  /* 0x000000010000780c */ /* 0x000fda0003f05070 */
[----:B------:R-:W-:-:S06]  /*0150*/  @!P0 IMAD.WIDE R4, R8, 0x4, R4 ;  /* 0x0000000408048825 */ /* 0x000fcc00078e0204 */
[----:B------:R-:W2:Y:S02]  /*0160*/  @!P0 LDG.E R4, desc[UR4][R4.64+-0x4] ;  /* 0xfffffc0404048981 */ /* 0x000ea4000c1e1900 */
[----:B--2---:R-:W-:-:S04]  /*0170*/  @!P0 IADD3 R2, PT, PT, R4, R9, -R2 ;  /* 0x0000000904028210 */ /* 0x004fc80007ffe802 */
[----:B0-----:R-:W-:-:S04]  /*0180*/  IADD3 R6, P0, PT, R2, UR6, RZ ;  /* 0x0000000602067c10 */ /* 0x001fc8000ff1e0ff */
[----:B------:R-:W-:-:S05]  /*0190*/  LEA.HI.X.SX32 R7, R2, UR7, 0x1, P0 ;  /* 0x0000000702077c11 */ /* 0x000fca00080f0eff */
[----:B------:R-:W-:Y:S01]  /*01a0*/  STG.E.U8 desc[UR4][R6.64], R11 ;  /* 0x0000000b06007986 */ /* 0x000fe2000c101104 */
[----:B------:R-:W-:Y:S05]  /*01b0*/  EXIT ;  /* 0x000000000000794d */ /* 0x000fea0003800000 */
.L_x_93:
        /* <DEDUP_REMOVED lines=12> */
.L_x_101:


//--------------------- .text._Z12computeFlagsPhPiii --------------------------
	.section	.text._Z12computeFlagsPhPiii,"ax",@progbits
	.align	128
        .global         _Z12computeFlagsPhPiii
        .type           _Z12computeFlagsPhPiii,@function
        .size           _Z12computeFlagsPhPiii,(.L_x_102 - _Z12computeFlagsPhPiii)
        .other          _Z12computeFlagsPhPiii,@"STO_CUDA_ENTRY STV_DEFAULT"
_Z12computeFlagsPhPiii:
.text._Z12computeFlagsPhPiii:
[----:B------:R-:W-:Y:S01]  /*0000*/  LDC R1, c[0x0][0x37c] ;  /* 0x0000df00ff017b82 */ /* 0x000fe20000000800 */
[----:B------:R-:W0:Y:S07]  /*0010*/  S2R R0, SR_TID.X ;  /* 0x0000000000007919 */ /* 0x000e2e0000002100 */
[----:B------:R-:W0:Y:S01]  /*0020*/  S2UR UR4, SR_CTAID.X ;  /* 0x00000000000479c3 */ /* 0x000e220000002500 */
[----:B------:R-:W1:Y:S07]  /*0030*/  LDCU UR5, c[0x0][0x390] ;  /* 0x00007200ff0577ac */ /* 0x000e6e0008000800 */
[----:B------:R-:W0:Y:S02]  /*0040*/  LDC R7, c[0x0][0x360] ;  /* 0x0000d800ff077b82 */ /* 0x000e240000000800 */
[----:B0-----:R-:W-:-:S05]  /*0050*/  IMAD R7, R7, UR4, R0 ;  /* 0x0000000407077c24 */ /* 0x001fca000f8e0200 */
[----:B-1----:R-:W-:-:S13]  /*0060*/  ISETP.GE.AND P0, PT, R7, UR5, PT ;  /* 0x0000000507007c0c */ /* 0x002fda000bf06270 */
        /* <DEDUP_REMOVED lines=8> */
[----:B-1----:R-:W-:Y:S01]  /*00f0*/  IMAD.WIDE R2, R7, 0x4, R2 ;  /* 0x0000000407027825 */ /* 0x002fe200078e0202 */
[----:B0-----:R-:W-:-:S04]  /*0100*/  SHF.R.U32.HI R0, RZ, UR6, R4 ;  /* 0x00000006ff007c19 */ /* 0x001fc80008011604 */
[----:B------:R-:W-:-:S05]  /*0110*/  LOP3.LUT R7, R0, 0x1, RZ, 0xc, !PT ;  /* 0x0000000100077812 */ /* 0x000fca00078e0cff */
[----:B------:R-:W-:Y:S01]  /*0120*/  STG.E desc[UR4][R2.64], R7 ;  /* 0x0000000702007986 */ /* 0x000fe2000c101904 */
[----:B------:R-:W-:Y:S05]  /*0130*/  EXIT ;  /* 0x000000000000794d */ /* 0x000fea0003800000 */
.L_x_94:
        /* <DEDUP_REMOVED lines=12> */
.L_x_102:


//--------------------- .nv.shared._Z27medianFilterRadixSortKernelILi16ELi16ELi11EEvPhS0_ii --------------------------
	.section	.nv.shared._Z27medianFilterRadixSortKernelILi16ELi16ELi11EEvPhS0_ii,"aw",@nobits
	.sectionflags	@""
.nv.shared._Z27medianFilterRadixSortKernelILi16ELi16ELi11EEvPhS0_ii:
	.zero		1700


//--------------------- .nv.shared.reserved.0     --------------------------
	.section	.nv.shared.reserved.0,"aw",@nobits
	.weak		__nv_reservedSMEM_offset_0_alias
	.size		__nv_reservedSMEM_offset_0_alias, 0, 64
	.other		__nv_reservedSMEM_offset_0_alias,@"STO_CUDA_RESERVED_SHARED STV_DEFAULT"
__nv_reservedSMEM_offset_0_alias:
	.zero		0
	.zero		64


//--------------------- .nv.shared._Z27medianFilterRadixSortKernelILi16ELi16ELi9EEvPhS0_ii --------------------------
	.section	.nv.shared._Z27medianFilterRadixSortKernelILi16ELi16ELi9EEvPhS0_ii,"aw",@nobits
	.sectionflags	@""
.nv.shared._Z27medianFilterRadixSortKernelILi16ELi16ELi9EEvPhS0_ii:
	.zero		1600


//--------------------- .nv.shared._Z27medianFilterRadixSortKernelILi16ELi16ELi7EEvPhS0_ii --------------------------
	.section	.nv.shared._Z27medianFilterRadixSortKernelILi16ELi16ELi7EEvPhS0_ii,"aw",@nobits
	.sectionflags	@""
.nv.shared._Z27medianFilterRadixSortKernelILi16ELi16ELi7EEvPhS0_ii:
	.zero		1508


//--------------------- .nv.shared._Z27medianFilterRadixSortKernelILi16ELi16ELi5EEvPhS0_ii --------------------------
	.section	.nv.shared._Z27medianFilterRadixSortKernelILi16ELi16ELi5EEvPhS0_ii,"aw",@nobits
	.sectionflags	@""
.nv.shared._Z27medianFilterRadixSortKernelILi16ELi16ELi5EEvPhS0_ii:
	.zero		1424


//--------------------- .nv.shared._Z27medianFilterRadixSortKernelILi16ELi16ELi3EEvPhS0_ii --------------------------
	.section	.nv.shared._Z27medianFilterRadixSortKernelILi16ELi16ELi3EEvPhS0_ii,"aw",@nobits
	.sectionflags	@""
.nv.shared._Z27medianFilterRadixSortKernelILi16ELi16ELi3EEvPhS0_ii:
	.zero		1348


//--------------------- .nv.shared._Z13checkIfSortedPhPii --------------------------
	.section	.nv.shared._Z13checkIfSortedPhPii,"aw",@nobits
	.sectionflags	@""
	.align	4
.nv.shared._Z13checkIfSortedPhPii:
	.zero		1028


//--------------------- .nv.constant0._Z27medianFilterRadixSortKernelILi16ELi16ELi11EEvPhS0_ii --------------------------
	.section	.nv.constant0._Z27medianFilterRadixSortKernelILi16ELi16ELi11EEvPhS0_ii,"a",@progbits
	.sectionflags	@""
	.align	4
.nv.constant0._Z27medianFilterRadixSortKernelILi16ELi16ELi11EEvPhS0_ii:
	.zero		920


//--------------------- .nv.constant0._Z27medianFilterRadixSortKernelILi16ELi16ELi9EEvPhS0_ii --------------------------
	.section	.nv.constant0._Z27medianFilterRadixSortKernelILi16ELi16ELi9EEvPhS0_ii,"a",@progbits
	.sectionflags	@""
	.align	4
.nv.constant0._Z27medianFilterRadixSortKernelILi16ELi16ELi9EEvPhS0_ii:
	.zero		920


//--------------------- .nv.constant0._Z27medianFilterRadixSortKernelILi16ELi16ELi7EEvPhS0_ii --------------------------
	.section	.nv.constant0._Z27medianFilterRadixSortKernelILi16ELi16ELi7EEvPhS0_ii,"a",@progbits
	.sectionflags	@""
	.align	4
.nv.constant0._Z27medianFilterRadixSortKernelILi16ELi16ELi7EEvPhS0_ii:
	.zero		920


//--------------------- .nv.constant0._Z27medianFilterRadixSortKernelILi16ELi16ELi5EEvPhS0_ii --------------------------
	.section	.nv.constant0._Z27medianFilterRadixSortKernelILi16ELi16ELi5EEvPhS0_ii,"a",@progbits
	.sectionflags	@""
	.align	4
.nv.constant0._Z27medianFilterRadixSortKernelILi16ELi16ELi5EEvPhS0_ii:
	.zero		920


//--------------------- .nv.constant0._Z27medianFilterRadixSortKernelILi16ELi16ELi3EEvPhS0_ii --------------------------
	.section	.nv.constant0._Z27medianFilterRadixSortKernelILi16ELi16ELi3EEvPhS0_ii,"a",@progbits
	.sectionflags	@""
	.align	4
.nv.constant0._Z27medianFilterRadixSortKernelILi16ELi16ELi3EEvPhS0_ii:
	.zero		920


//--------------------- .nv.constant0._Z13checkIfSortedPhPii --------------------------
	.section	.nv.constant0._Z13checkIfSortedPhPii,"a",@progbits
	.sectionflags	@""
	.align	4
.nv.constant0._Z13checkIfSortedPhPii:
	.zero		916


//--------------------- .nv.constant0._Z13radixSortStepPhS_Piii --------------------------
	.section	.nv.constant0._Z13radixSortStepPhS_Piii,"a",@progbits
	.sectionflags	@""
	.align	4
.nv.constant0._Z13radixSortStepPhS_Piii:
	.zero		928


//--------------------- .nv.constant0._Z12computeFlagsPhPiii --------------------------
	.section	.nv.constant0._Z12computeFlagsPhPiii,"a",@progbits
	.sectionflags	@""
	.align	4
.nv.constant0._Z12computeFlagsPhPiii:
	.zero		920


//--------------------- SYMBOLS --------------------------

	.type		.nv.reservedSmem.offset0,@object
	.size		.nv.reservedSmem.offset0,0x4
	.type		.nv.reservedSmem.cap,@object
	.size		.nv.reservedSmem.cap,0x4
